	.target	sm_90a

	.elftype	@"ET_EXEC"


//--------------------- .note.nv.tkinfo           --------------------------
	.section	.note.nv.tkinfo,"",@"SHT_NOTE"
	.sectionflags	@"SHF_NOTE_NV_TKINFO"
	.tkinfo
        /*0018*/ 	.word	0x00000002
        /*0030*/ 	.string	""
        /*0030*/ 	.string	"ptxas"
        /*0030*/ 	.string	"Cuda compilation tools, release 13.0, V13.0.88"
        /*0030*/ 	.string	"Build cuda_13.0.r13.0/compiler.36424714_0"
        /*0030*/ 	.string	"-v  -suppress-debug-info  -lineinfo  -arch sm_90a "



//--------------------- .note.nv.cuinfo           --------------------------
	.section	.note.nv.cuinfo,"",@"SHT_NOTE"
	.sectionflags	@"SHF_NOTE_NV_CUINFO"
        /*0018*/ 	.short	0x0002
        /*001a*/ 	.short	0x005a
        /*001c*/ 	.short	0x0082
	.zero		2


//--------------------- .nv.info                  --------------------------
	.section	.nv.info,"",@"SHT_CUDA_INFO"
	.align	4


	//----- nvinfo : EIATTR_REGCOUNT
	.align		4
        /*0000*/ 	.byte	0x04, 0x2f
        /*0002*/ 	.short	(.L_1 - .L_0)
	.align		4
.L_0:
        /*0004*/ 	.word	index@(matmul_kernel)
        /*0008*/ 	.word	0x000000ff


	//----- nvinfo : EIATTR_FRAME_SIZE
	.align		4
.L_1:
        /*000c*/ 	.byte	0x04, 0x11
        /*000e*/ 	.short	(.L_3 - .L_2)
	.align		4
.L_2:
        /*0010*/ 	.word	index@(matmul_kernel)
        /*0014*/ 	.word	0x00001648


	//----- nvinfo : EIATTR_MIN_STACK_SIZE
	.align		4
.L_3:
        /*0018*/ 	.byte	0x04, 0x12
        /*001a*/ 	.short	(.L_5 - .L_4)
	.align		4
.L_4:
        /*001c*/ 	.word	index@(matmul_kernel)
        /*0020*/ 	.word	0x00001648
.L_5:


//--------------------- .nv.compat                --------------------------
	.section	.nv.compat,"",@"SHT_CUDA_COMPAT_INFO"
	.align	4
        /*0000*/ 	.byte	0x02, 0x09, 0x01, 0x00, 0x02, 0x02, 0x04, 0x00, 0x02, 0x05, 0x05, 0x00, 0x03, 0x07, 0x01, 0x01
        /*0010*/ 	.byte	0x02, 0x03, 0x00, 0x00, 0x02, 0x06, 0x01, 0x00, 0x04, 0x0b, 0x08, 0x00, 0x00, 0x00, 0x00, 0x00
        /*0020*/ 	.byte	0x00, 0x00, 0x00, 0x00


//--------------------- .nv.info.matmul_kernel    --------------------------
	.section	.nv.info.matmul_kernel,"",@"SHT_CUDA_INFO"
	.sectionflags	@""
	.align	4


	//----- nvinfo : EIATTR_CUDA_API_VERSION
	.align		4
        /*0000*/ 	.byte	0x04, 0x37
        /*0002*/ 	.short	(.L_7 - .L_6)
.L_6:
        /*0004*/ 	.word	0x00000082


	//----- nvinfo : EIATTR_KPARAM_INFO
	.align		4
.L_7:
        /*0008*/ 	.byte	0x04, 0x17
        /*000a*/ 	.short	(.L_9 - .L_8)
.L_8:
        /*000c*/ 	.word	0x00000000
        /*0010*/ 	.short	0x000d
        /*0012*/ 	.short	0x0048
        /*0014*/ 	.byte	0x00, 0xf4, 0x21, 0x00


	//----- nvinfo : EIATTR_KPARAM_INFO
	.align		4
.L_9:
        /*0018*/ 	.byte	0x04, 0x17
        /*001a*/ 	.short	(.L_11 - .L_10)
.L_10:
        /*001c*/ 	.word	0x00000000
        /*0020*/ 	.short	0x000c
        /*0022*/ 	.short	0x0040
        /*0024*/ 	.byte	0x00, 0xf4, 0x21, 0x00


	//----- nvinfo : EIATTR_KPARAM_INFO
	.align		4
.L_11:
        /*0028*/ 	.byte	0x04, 0x17
        /*002a*/ 	.short	(.L_13 - .L_12)
.L_12:
        /*002c*/ 	.word	0x00000000
        /*0030*/ 	.short	0x000b
        /*0032*/ 	.short	0x0038
        /*0034*/ 	.byte	0x00, 0xf0, 0x11, 0x00


	//----- nvinfo : EIATTR_KPARAM_INFO
	.align		4
.L_13:
        /*0038*/ 	.byte	0x04, 0x17
        /*003a*/ 	.short	(.L_15 - .L_14)
.L_14:
        /*003c*/ 	.word	0x00000000
        /*0040*/ 	.short	0x000a
        /*0042*/ 	.short	0x0034
        /*0044*/ 	.byte	0x00, 0xf0, 0x11, 0x00


	//----- nvinfo : EIATTR_KPARAM_INFO
	.align		4
.L_15:
        /*0048*/ 	.byte	0x04, 0x17
        /*004a*/ 	.short	(.L_17 - .L_16)
.L_16:
        /*004c*/ 	.word	0x00000000
        /*0050*/ 	.short	0x0009
        /*0052*/ 	.short	0x0030
        /*0054*/ 	.byte	0x00, 0xf0, 0x11, 0x00


	//----- nvinfo : EIATTR_KPARAM_INFO
	.align		4
.L_17:
        /*0058*/ 	.byte	0x04, 0x17
        /*005a*/ 	.short	(.L_19 - .L_18)
.L_18:
        /*005c*/ 	.word	0x00000000
        /*0060*/ 	.short	0x0008
        /*0062*/ 	.short	0x002c
        /*0064*/ 	.byte	0x00, 0xf0, 0x11, 0x00


	//----- nvinfo : EIATTR_KPARAM_INFO
	.align		4
.L_19:
        /*0068*/ 	.byte	0x04, 0x17
        /*006a*/ 	.short	(.L_21 - .L_20)
.L_20:
        /*006c*/ 	.word	0x00000000
        /*0070*/ 	.short	0x0007
        /*0072*/ 	.short	0x0028
        /*0074*/ 	.byte	0x00, 0xf0, 0x11, 0x00


	//----- nvinfo : EIATTR_KPARAM_INFO
	.align		4
.L_21:
        /*0078*/ 	.byte	0x04, 0x17
        /*007a*/ 	.short	(.L_23 - .L_22)
.L_22:
        /*007c*/ 	.word	0x00000000
        /*0080*/ 	.short	0x0006
        /*0082*/ 	.short	0x0024
        /*0084*/ 	.byte	0x00, 0xf0, 0x11, 0x00


	//----- nvinfo : EIATTR_KPARAM_INFO
	.align		4
.L_23:
        /*0088*/ 	.byte	0x04, 0x17
        /*008a*/ 	.short	(.L_25 - .L_24)
.L_24:
        /*008c*/ 	.word	0x00000000
        /*0090*/ 	.short	0x0005
        /*0092*/ 	.short	0x0020
        /*0094*/ 	.byte	0x00, 0xf0, 0x11, 0x00


	//----- nvinfo : EIATTR_KPARAM_INFO
	.align		4
.L_25:
        /*0098*/ 	.byte	0x04, 0x17
        /*009a*/ 	.short	(.L_27 - .L_26)
.L_26:
        /*009c*/ 	.word	0x00000000
        /*00a0*/ 	.short	0x0004
        /*00a2*/ 	.short	0x001c
        /*00a4*/ 	.byte	0x00, 0xf0, 0x11, 0x00


	//----- nvinfo : EIATTR_KPARAM_INFO
	.align		4
.L_27:
        /*00a8*/ 	.byte	0x04, 0x17
        /*00aa*/ 	.short	(.L_29 - .L_28)
.L_28:
        /*00ac*/ 	.word	0x00000000
        /*00b0*/ 	.short	0x0003
        /*00b2*/ 	.short	0x0018
        /*00b4*/ 	.byte	0x00, 0xf0, 0x11, 0x00


	//----- nvinfo : EIATTR_KPARAM_INFO
	.align		4
.L_29:
        /*00b8*/ 	.byte	0x04, 0x17
        /*00ba*/ 	.short	(.L_31 - .L_30)
.L_30:
        /*00bc*/ 	.word	0x00000000
        /*00c0*/ 	.short	0x0002
        /*00c2*/ 	.short	0x0010
        /*00c4*/ 	.byte	0x00, 0xf4, 0x21, 0x00


	//----- nvinfo : EIATTR_KPARAM_INFO
	.align		4
.L_31:
        /*00c8*/ 	.byte	0x04, 0x17
        /*00ca*/ 	.short	(.L_33 - .L_32)
.L_32:
        /*00cc*/ 	.word	0x00000000
        /*00d0*/ 	.short	0x0001
        /*00d2*/ 	.short	0x0008
        /*00d4*/ 	.byte	0x00, 0xf4, 0x21, 0x00


	//----- nvinfo : EIATTR_KPARAM_INFO
	.align		4
.L_33:
        /*00d8*/ 	.byte	0x04, 0x17
        /*00da*/ 	.short	(.L_35 - .L_34)
.L_34:
        /*00dc*/ 	.word	0x00000000
        /*00e0*/ 	.short	0x0000
        /*00e2*/ 	.short	0x0000
        /*00e4*/ 	.byte	0x00, 0xf4, 0x21, 0x00


	//----- nvinfo : EIATTR_SPARSE_MMA_MASK
	.align		4
.L_35:
        /*00e8*/ 	.byte	0x03, 0x50
        /*00ea*/ 	.short	0x0000


	//----- nvinfo : EIATTR_MAXREG_COUNT
	.align		4
        /*00ec*/ 	.byte	0x03, 0x1b
        /*00ee*/ 	.short	0x00ff


	//----- nvinfo : EIATTR_NUM_BARRIERS
	.align		4
        /*00f0*/ 	.byte	0x02, 0x4c
        /*00f2*/ 	.byte	0x01
	.zero		1


	//----- nvinfo : EIATTR_ANNOTATIONS
	.align		4
        /*00f4*/ 	.byte	0x04, 0x55
        /*00f6*/ 	.short	(.L_37 - .L_36)


	//   ....[0]....
.L_36:
        /*00f8*/ 	.word	0x00000001
        /*00fc*/ 	.byte	0x70, 0x00, 0x00, 0x00, 0x01, 0x00, 0x00, 0x00, 0xb0, 0x00, 0x00, 0x00, 0x01, 0x00, 0x00, 0x00
        /* <DEDUP_REMOVED lines=1923> */
        /*793c*/ 	.byte	0x30, 0x8e, 0x03, 0x00, 0x01, 0x00, 0x00, 0x00, 0xc0, 0x8f, 0x03, 0x00


	//----- nvinfo : EIATTR_MERCURY_ISA_VERSION
	.align		4
.L_37:
        /*7948*/ 	.byte	0x03, 0x5f
        /*794a*/ 	.short	0x0101


	//----- nvinfo : EIATTR_EXIT_INSTR_OFFSETS
	.align		4
        /*794c*/ 	.byte	0x04, 0x1c
        /*794e*/ 	.short	(.L_39 - .L_38)


	//   ....[0]....
.L_38:
        /*7950*/ 	.word	0x000393e0


	//   ....[1]....
        /*7954*/ 	.word	0x00039400


	//----- nvinfo : EIATTR_REQNTID
	.align		4
.L_39:
        /*7958*/ 	.byte	0x04, 0x10
        /*795a*/ 	.short	(.L_41 - .L_40)
.L_40:
        /*795c*/ 	.word	0x00000080
        /*7960*/ 	.word	0x00000001
        /*7964*/ 	.word	0x00000001


	//----- nvinfo : EIATTR_CBANK_PARAM_SIZE
	.align		4
.L_41:
        /*7968*/ 	.byte	0x03, 0x19
        /*796a*/ 	.short	0x0050


	//----- nvinfo : EIATTR_PARAM_CBANK
	.align		4
        /*796c*/ 	.byte	0x04, 0x0a
        /*796e*/ 	.short	(.L_43 - .L_42)
	.align		4
.L_42:
        /*7970*/ 	.word	index@(.nv.constant0.matmul_kernel)
        /*7974*/ 	.short	0x0210
        /*7976*/ 	.short	0x0050


	//----- nvinfo : EIATTR_SW_WAR
	.align		4
.L_43:
        /*7978*/ 	.byte	0x04, 0x36
        /*797a*/ 	.short	(.L_45 - .L_44)
.L_44:
        /*797c*/ 	.word	0x00000008
.L_45:


//--------------------- .nv.callgraph             --------------------------
	.section	.nv.callgraph,"",@"SHT_CUDA_CALLGRAPH"
	.align	4
	.sectionentsize	8
	.align		4
        /*0000*/ 	.word	0x00000000
	.align		4
        /*0004*/ 	.word	0xffffffff
	.align		4
        /*0008*/ 	.word	0x00000000
	.align		4
        /*000c*/ 	.word	0xfffffffe
	.align		4
        /*0010*/ 	.word	0x00000000
	.align		4
        /*0014*/ 	.word	0xfffffffd
	.align		4
        /*0018*/ 	.word	0x00000000
	.align		4
        /*001c*/ 	.word	0xfffffffc


//--------------------- .text.matmul_kernel       --------------------------
	.section	.text.matmul_kernel,"ax",@progbits
	.align	128
        .global         matmul_kernel
        .type           matmul_kernel,@function
        .size           matmul_kernel,(.L_x_3 - matmul_kernel)
        .other          matmul_kernel,@"STO_CUDA_ENTRY STV_DEFAULT"
matmul_kernel:
.text.matmul_kernel:
[----:B------:R-:W0:Y:S02]  /*0000*/  LDC R1, c[0x0][0x28] ;  /* 0x00000a00ff017b82 */ /* 0x000e240000000800 */
[----:B0-----:R-:W-:-:S06]  /*0010*/  VIADD R1, R1, 0xffffe9b8 ;  /* 0xffffe9b801017836 */ /* 0x001fcc0000000000 */
[----:B------:R-:W0:Y:S01]  /*0020*/  LDC.64 R2, c[0x0][0x228] ;  /* 0x00008a00ff027b82 */ /* 0x000e220000000a00 */
[----:B------:R-:W1:Y:S01]  /*0030*/  S2R R7, SR_CTAID.X ;  /* 0x0000000000077919 */ /* 0x000e620000002500 */
[----:B------:R-:W-:Y:S01]  /*0040*/  UMOV UR8, 0x400 ;  /* 0x0000040000087882 */ /* 0x000fe20000000000 */
[----:B------:R-:W-:Y:S01]  /*0050*/  ULDC.64 UR32, c[0x0][0x208] ;  /* 0x0000820000207ab9 */ /* 0x000fe20000000a00 */
[----:B------:R-:W-:Y:S01]  /*0060*/  CS2R R152, SRZ ;  /* 0x0000000000987805 */ /* 0x000fe2000001ff00 */
[----:B------:R2:W-:Y:S01]  /*0070*/  STL [R1+0x400], RZ ;  /* 0x000400ff01007387 */ /* 0x0005e20000100800 */
[----:B------:R-:W-:Y:S02]  /*0080*/  CS2R R154, SRZ ;  /* 0x00000000009a7805 */ /* 0x000fe4000001ff00 */
[----:B------:R-:W-:Y:S01]  /*0090*/  CS2R R156, SRZ ;  /* 0x00000000009c7805 */ /* 0x000fe2000001ff00 */
[----:B------:R-:W3:Y:S01]  /*00a0*/  S2UR UR4, SR_CgaCtaId ;  /* 0x00000000000479c3 */ /* 0x000ee20000008800 */
[----:B------:R2:W-:Y:S01]  /*00b0*/  STL [R1+0x404], RZ ;  /* 0x000404ff01007387 */ /* 0x0005e20000100800 */
[----:B------:R-:W-:-:S02]  /*00c0*/  CS2R R158, SRZ ;  /* 0x00000000009e7805 */ /* 0x000fc4000001ff00 */
[----:B------:R-:W-:Y:S02]  /*00d0*/  CS2R R160, SRZ ;  /* 0x0000000000a07805 */ /* 0x000fe4000001ff00 */
[----:B------:R-:W-:Y:S01]  /*00e0*/  CS2R R162, SRZ ;  /* 0x0000000000a27805 */ /* 0x000fe2000001ff00 */
[----:B------:R2:W-:Y:S01]  /*00f0*/  STL [R1+0x408], RZ ;  /* 0x000408ff01007387 */ /* 0x0005e20000100800 */
[----:B------:R-:W-:Y:S02]  /*0100*/  CS2R R164, SRZ ;  /* 0x0000000000a47805 */ /* 0x000fe4000001ff00 */
[----:B------:R-:W-:Y:S02]  /*0110*/  CS2R R166, SRZ ;  /* 0x0000000000a67805 */ /* 0x000fe4000001ff00 */
[----:B------:R-:W-:Y:S01]  /*0120*/  CS2R R168, SRZ ;  /* 0x0000000000a87805 */ /* 0x000fe2000001ff00 */
[----:B------:R2:W-:Y:S01]  /*0130*/  STL [R1+0x40c], RZ ;  /* 0x00040cff01007387 */ /* 0x0005e20000100800 */
[----:B------:R-:W-:-:S02]  /*0140*/  CS2R R170, SRZ ;  /* 0x0000000000aa7805 */ /* 0x000fc4000001ff00 */
[----:B------:R-:W-:Y:S02]  /*0150*/  CS2R R172, SRZ ;  /* 0x0000000000ac7805 */ /* 0x000fe4000001ff00 */
[----:B------:R-:W-:Y:S01]  /*0160*/  CS2R R174, SRZ ;  /* 0x0000000000ae7805 */ /* 0x000fe2000001ff00 */
[----:B------:R2:W-:Y:S01]  /*0170*/  STL [R1+0x410], RZ ;  /* 0x000410ff01007387 */ /* 0x0005e20000100800 */
[----:B------:R-:W-:Y:S02]  /*0180*/  CS2R R176, SRZ ;  /* 0x0000000000b07805 */ /* 0x000fe4000001ff00 */
[----:B------:R-:W-:Y:S01]  /*0190*/  CS2R R178, SRZ ;  /* 0x0000000000b27805 */ /* 0x000fe2000001ff00 */
[----:B0-----:R-:W-:Y:S01]  /*01a0*/  VIADD R0, R3, 0x7f ;  /* 0x0000007f03007836 */ /* 0x001fe20000000000 */
[----:B------:R2:W-:Y:S01]  /*01b0*/  STL [R1+0x414], RZ ;  /* 0x000414ff01007387 */ /* 0x0005e20000100800 */
[----:B------:R-:W-:Y:S02]  /*01c0*/  CS2R R180, SRZ ;  /* 0x0000000000b47805 */ /* 0x000fe4000001ff00 */
[----:B------:R-:W-:-:S02]  /*01d0*/  CS2R R182, SRZ ;  /* 0x0000000000b67805 */ /* 0x000fc4000001ff00 */
[----:B------:R-:W-:Y:S01]  /*01e0*/  CS2R R184, SRZ ;  /* 0x0000000000b87805 */ /* 0x000fe2000001ff00 */
[----:B------:R2:W-:Y:S01]  /*01f0*/  STL [R1+0x418], RZ ;  /* 0x000418ff01007387 */ /* 0x0005e20000100800 */
[----:B------:R-:W-:Y:S02]  /*0200*/  SHF.R.S32.HI R5, RZ, 0x1f, R0 ;  /* 0x0000001fff057819 */ /* 0x000fe40000011400 */
[----:B------:R-:W-:Y:S01]  /*0210*/  CS2R R186, SRZ ;  /* 0x0000000000ba7805 */ /* 0x000fe2000001ff00 */
[----:B---3--:R-:W-:Y:S01]  /*0220*/  ULEA UR8, UR4, UR8, 0x18 ;  /* 0x0000000804087291 */ /* 0x008fe2000f8ec03f */
[----:B------:R2:W-:Y:S01]  /*0230*/  STL [R1+0x41c], RZ ;  /* 0x00041cff01007387 */ /* 0x0005e20000100800 */
[----:B------:R-:W-:Y:S02]  /*0240*/  LEA.HI R5, R5, R0, RZ, 0x7 ;  /* 0x0000000005057211 */ /* 0x000fe400078f38ff */
[----:B------:R-:W-:Y:S02]  /*0250*/  CS2R R188, SRZ ;  /* 0x0000000000bc7805 */ /* 0x000fe4000001ff00 */
[----:B-1----:R-:W-:Y:S01]  /*0260*/  IABS R10, R7 ;  /* 0x00000007000a7213 */ /* 0x002fe20000000000 */
[----:B------:R2:W-:Y:S01]  /*0270*/  STL [R1+0x420], RZ ;  /* 0x000420ff01007387 */ /* 0x0005e20000100800 */
[----:B------:R-:W-:-:S02]  /*0280*/  SHF.R.S32.HI R5, RZ, 0x7, R5 ;  /* 0x00000007ff057819 */ /* 0x000fc40000011405 */
[----:B------:R-:W-:Y:S02]  /*0290*/  CS2R R190, SRZ ;  /* 0x0000000000be7805 */ /* 0x000fe4000001ff00 */
[----:B------:R-:W-:Y:S01]  /*02a0*/  CS2R R192, SRZ ;  /* 0x0000000000c07805 */ /* 0x000fe2000001ff00 */
[----:B------:R2:W-:Y:S01]  /*02b0*/  STL [R1+0x424], RZ ;  /* 0x000424ff01007387 */ /* 0x0005e20000100800 */
[----:B------:R-:W-:Y:S01]  /*02c0*/  CS2R R194, SRZ ;  /* 0x0000000000c27805 */ /* 0x000fe2000001ff00 */
[----:B------:R-:W-:Y:S01]  /*02d0*/  IMAD.SHL.U32 R6, R5, 0x4, RZ ;  /* 0x0000000405067824 */ /* 0x000fe200078e00ff */
[----:B------:R-:W-:Y:S01]  /*02e0*/  CS2R R196, SRZ ;  /* 0x0000000000c47805 */ /* 0x000fe2000001ff00 */
[----:B------:R2:W-:Y:S01]  /*02f0*/  STL [R1+0x428], RZ ;  /* 0x000428ff01007387 */ /* 0x0005e20000100800 */
[----:B------:R-:W-:Y:S02]  /*0300*/  CS2R R198, SRZ ;  /* 0x0000000000c67805 */ /* 0x000fe4000001ff00 */
[----:B------:R-:W-:-:S02]  /*0310*/  CS2R R200, SRZ ;  /* 0x0000000000c87805 */ /* 0x000fc4000001ff00 */
[-C--:B------:R-:W-:Y:S01]  /*0320*/  IABS R9, R6.reuse ;  /* 0x0000000600097213 */ /* 0x080fe20000000000 */
[----:B------:R2:W-:Y:S01]  /*0330*/  STL [R1+0x42c], RZ ;  /* 0x00042cff01007387 */ /* 0x0005e20000100800 */
[----:B------:R-:W-:Y:S02]  /*0340*/  IABS R12, R6 ;  /* 0x00000006000c7213 */ /* 0x000fe40000000000 */
[----:B------:R-:W-:Y:S01]  /*0350*/  CS2R R202, SRZ ;  /* 0x0000000000ca7805 */ /* 0x000fe2000001ff00 */
[----:B------:R-:W0:Y:S01]  /*0360*/  I2F.RP R0, R9 ;  /* 0x0000000900007306 */ /* 0x000e220000209400 */
        /* <DEDUP_REMOVED lines=13> */
[----:B------:R-:W-:Y:S01]  /*0440*/  CS2R R94, SRZ ;  /* 0x00000000005e7805 */ /* 0x000fe2000001ff00 */
[----:B0-----:R-:W0:Y:S01]  /*0450*/  MUFU.RCP R0, R0 ;  /* 0x0000000000007308 */ /* 0x001e220000001000 */
        /* <DEDUP_REMOVED lines=18> */
[----:B------:R-:W-:Y:S01]  /*0580*/  IMAD.MOV R0, RZ, RZ, -R12 ;  /* 0x000000ffff007224 */ /* 0x000fe200078e0a0c */
[----:B------:R-:W-:Y:S01]  /*0590*/  CS2R R120, SRZ ;  /* 0x0000000000787805 */ /* 0x000fe2000001ff00 */
[----:B------:R0:W1:Y:S01]  /*05a0*/  F2I.FTZ.U32.TRUNC.NTZ R5, R4 ;  /* 0x0000000400057305 */ /* 0x000062000021f000 */
        /* <DEDUP_REMOVED lines=9> */
[----:B0-----:R-:W-:Y:S01]  /*0640*/  IMAD.MOV.U32 R4, RZ, RZ, RZ ;  /* 0x000000ffff047224 */ /* 0x001fe200078e00ff */
[----:B------:R-:W-:-:S02]  /*0650*/  CS2R R134, SRZ ;  /* 0x0000000000867805 */ /* 0x000fc4000001ff00 */
[----:B------:R-:W-:Y:S01]  /*0660*/  CS2R R136, SRZ ;  /* 0x0000000000887805 */ /* 0x000fe2000001ff00 */
[----:B------:R2:W-:Y:S01]  /*0670*/  STL [R1+0x460], RZ ;  /* 0x000460ff01007387 */ /* 0x0005e20000100800 */
[----:B------:R-:W-:Y:S01]  /*0680*/  CS2R R138, SRZ ;  /* 0x00000000008a7805 */ /* 0x000fe2000001ff00 */
[--C-:B-1----:R-:W-:Y:S01]  /*0690*/  IMAD.MOV R8, RZ, RZ, -R5.reuse ;  /* 0x000000ffff087224 */ /* 0x102fe200078e0a05 */
[----:B------:R-:W-:Y:S01]  /*06a0*/  CS2R R140, SRZ ;  /* 0x00000000008c7805 */ /* 0x000fe2000001ff00 */
[----:B------:R2:W-:Y:S01]  /*06b0*/  STL [R1+0x464], RZ ;  /* 0x000464ff01007387 */ /* 0x0005e20000100800 */
[----:B------:R-:W-:Y:S01]  /*06c0*/  CS2R R142, SRZ ;  /* 0x00000000008e7805 */ /* 0x000fe2000001ff00 */
[----:B------:R-:W-:Y:S01]  /*06d0*/  IMAD R11, R8, R9, RZ ;  /* 0x00000009080b7224 */ /* 0x000fe200078e02ff */
[----:B------:R-:W-:Y:S01]  /*06e0*/  CS2R R144, SRZ ;  /* 0x0000000000907805 */ /* 0x000fe2000001ff00 */
[----:B------:R2:W-:Y:S01]  /*06f0*/  STL [R1+0x468], RZ ;  /* 0x000468ff01007387 */ /* 0x0005e20000100800 */
[----:B------:R-:W-:Y:S01]  /*0700*/  IMAD.MOV.U32 R8, RZ, RZ, R10 ;  /* 0x000000ffff087224 */ /* 0x000fe200078e000a */
[----:B------:R-:W-:Y:S01]  /*0710*/  CS2R R146, SRZ ;  /* 0x0000000000927805 */ /* 0x000fe2000001ff00 */
[----:B------:R-:W-:Y:S01]  /*0720*/  IMAD.HI.U32 R5, R5, R11, R4 ;  /* 0x0000000b05057227 */ /* 0x000fe200078e0004 */
[----:B------:R2:W-:Y:S01]  /*0730*/  STL [R1+0x46c], RZ ;  /* 0x00046cff01007387 */ /* 0x0005e20000100800 */
[----:B------:R-:W-:-:S02]  /*0740*/  CS2R R148, SRZ ;  /* 0x0000000000947805 */ /* 0x000fc4000001ff00 */
[----:B------:R-:W-:Y:S02]  /*0750*/  CS2R R150, SRZ ;  /* 0x0000000000967805 */ /* 0x000fe4000001ff00 */
[----:B------:R-:W-:Y:S01]  /*0760*/  CS2R R24, SRZ ;  /* 0x0000000000187805 */ /* 0x000fe2000001ff00 */
[----:B------:R2:W-:Y:S01]  /*0770*/  STL [R1+0x470], RZ ;  /* 0x000470ff01007387 */ /* 0x0005e20000100800 */
[----:B------:R-:W-:Y:S01]  /*0780*/  IMAD.HI.U32 R5, R5, R8, RZ ;  /* 0x0000000805057227 */ /* 0x000fe200078e00ff */
[----:B------:R-:W-:Y:S02]  /*0790*/  CS2R R26, SRZ ;  /* 0x00000000001a7805 */ /* 0x000fe4000001ff00 */
[----:B------:R-:W-:Y:S01]  /*07a0*/  CS2R R28, SRZ ;  /* 0x00000000001c7805 */ /* 0x000fe2000001ff00 */
[----:B------:R2:W-:Y:S01]  /*07b0*/  STL [R1+0x474], RZ ;  /* 0x000474ff01007387 */ /* 0x0005e20000100800 */
[----:B------:R-:W-:Y:S01]  /*07c0*/  IMAD R0, R5, R0, R8 ;  /* 0x0000000005007224 */ /* 0x000fe200078e0208 */
[----:B------:R-:W-:-:S02]  /*07d0*/  CS2R R30, SRZ ;  /* 0x00000000001e7805 */ /* 0x000fc4000001ff00 */
[----:B------:R-:W-:Y:S01]  /*07e0*/  CS2R R32, SRZ ;  /* 0x0000000000207805 */ /* 0x000fe2000001ff00 */
[----:B------:R2:W-:Y:S01]  /*07f0*/  STL [R1+0x478], RZ ;  /* 0x000478ff01007387 */ /* 0x0005e20000100800 */
[----:B------:R-:W-:Y:S02]  /*0800*/  CS2R R34, SRZ ;  /* 0x0000000000227805 */ /* 0x000fe4000001ff00 */
[----:B------:R-:W-:Y:S02]  /*0810*/  ISETP.GT.U32.AND P1, PT, R9, R0, PT ;  /* 0x000000000900720c */ /* 0x000fe40003f24070 */
[----:B------:R-:W-:Y:S01]  /*0820*/  CS2R R36, SRZ ;  /* 0x0000000000247805 */ /* 0x000fe2000001ff00 */
[----:B------:R2:W-:Y:S01]  /*0830*/  STL [R1+0x47c], RZ ;  /* 0x00047cff01007387 */ /* 0x0005e20000100800 */
[----:B------:R-:W-:Y:S02]  /*0840*/  CS2R R38, SRZ ;  /* 0x0000000000267805 */ /* 0x000fe4000001ff00 */
[----:B------:R-:W-:-:S02]  /*0850*/  CS2R R40, SRZ ;  /* 0x0000000000287805 */ /* 0x000fc4000001ff00 */
[----:B------:R-:W-:Y:S01]  /*0860*/  CS2R R42, SRZ ;  /* 0x00000000002a7805 */ /* 0x000fe2000001ff00 */
[----:B------:R2:W-:Y:S01]  /*0870*/  STL [R1+0x480], RZ ;  /* 0x000480ff01007387 */ /* 0x0005e20000100800 */
[----:B------:R-:W-:Y:S02]  /*0880*/  CS2R R44, SRZ ;  /* 0x00000000002c7805 */ /* 0x000fe4000001ff00 */
[----:B------:R-:W-:Y:S02]  /*0890*/  CS2R R46, SRZ ;  /* 0x00000000002e7805 */ /* 0x000fe4000001ff00 */
[----:B------:R-:W-:Y:S01]  /*08a0*/  CS2R R48, SRZ ;  /* 0x0000000000307805 */ /* 0x000fe2000001ff00 */
[----:B------:R2:W-:Y:S01]  /*08b0*/  STL [R1+0x484], RZ ;  /* 0x000484ff01007387 */ /* 0x0005e20000100800 */
[----:B------:R-:W-:Y:S02]  /*08c0*/  CS2R R50, SRZ ;  /* 0x0000000000327805 */ /* 0x000fe4000001ff00 */
[----:B------:R-:W-:Y:S01]  /*08d0*/  CS2R R52, SRZ ;  /* 0x0000000000347805 */ /* 0x000fe2000001ff00 */
[----:B------:R-:W-:Y:S01]  /*08e0*/  @!P1 IMAD.IADD R0, R0, 0x1, -R9 ;  /* 0x0000000100009824 */ /* 0x000fe200078e0a09 */
[----:B------:R2:W-:Y:S01]  /*08f0*/  STL [R1+0x488], RZ ;  /* 0x000488ff01007387 */ /* 0x0005e20000100800 */
[----:B------:R-:W-:Y:S01]  /*0900*/  @!P1 VIADD R5, R5, 0x1 ;  /* 0x0000000105059836 */ /* 0x000fe20000000000 */
[----:B------:R-:W-:-:S02]  /*0910*/  ISETP.NE.AND P1, PT, R6, RZ, PT ;  /* 0x000000ff0600720c */ /* 0x000fc40003f25270 */
[----:B------:R-:W-:Y:S01]  /*0920*/  CS2R R54, SRZ ;  /* 0x0000000000367805 */ /* 0x000fe2000001ff00 */
[----:B------:R2:W-:Y:S01]  /*0930*/  STL [R1+0x48c], RZ ;  /* 0x00048cff01007387 */ /* 0x0005e20000100800 */
[----:B------:R-:W-:Y:S02]  /*0940*/  ISETP.GE.U32.AND P0, PT, R0, R9, PT ;  /* 0x000000090000720c */ /* 0x000fe40003f06070 */
[----:B------:R-:W-:Y:S02]  /*0950*/  CS2R R56, SRZ ;  /* 0x0000000000387805 */ /* 0x000fe4000001ff00 */
[----:B------:R-:W-:Y:S01]  /*0960*/  LOP3.LUT R0, R7, R6, RZ, 0x3c, !PT ;  /* 0x0000000607007212 */ /* 0x000fe200078e3cff */
[----:B------:R2:W-:Y:S01]  /*0970*/  STL [R1+0x490], RZ ;  /* 0x000490ff01007387 */ /* 0x0005e20000100800 */
[----:B------:R-:W-:Y:S02]  /*0980*/  CS2R R58, SRZ ;  /* 0x00000000003a7805 */ /* 0x000fe4000001ff00 */
[----:B------:R-:W-:-:S02]  /*0990*/  CS2R R60, SRZ ;  /* 0x00000000003c7805 */ /* 0x000fc4000001ff00 */
[----:B------:R-:W-:Y:S01]  /*09a0*/  ISETP.GE.AND P2, PT, R0, RZ, PT ;  /* 0x000000ff0000720c */ /* 0x000fe20003f46270 */
[----:B------:R2:W-:Y:S01]  /*09b0*/  STL [R1+0x494], RZ ;  /* 0x000494ff01007387 */ /* 0x0005e20000100800 */
[----:B------:R-:W-:Y:S01]  /*09c0*/  VIADD R0, R2, 0x1ff ;  /* 0x000001ff02007836 */ /* 0x000fe20000000000 */
[----:B------:R-:W-:Y:S02]  /*09d0*/  CS2R R62, SRZ ;  /* 0x00000000003e7805 */ /* 0x000fe4000001ff00 */
[----:B------:R-:W-:Y:S01]  /*09e0*/  CS2R R64, SRZ ;  /* 0x0000000000407805 */ /* 0x000fe2000001ff00 */
[----:B------:R2:W-:Y:S01]  /*09f0*/  STL [R1+0x498], RZ ;  /* 0x000498ff01007387 */ /* 0x0005e20000100800 */
[----:B------:R-:W-:Y:S01]  /*0a00*/  CS2R R66, SRZ ;  /* 0x0000000000427805 */ /* 0x000fe2000001ff00 */
[----:B------:R-:W-:Y:S01]  /*0a10*/  @P0 VIADD R5, R5, 0x1 ;  /* 0x0000000105050836 */ /* 0x000fe20000000000 */
[----:B------:R-:W-:Y:S01]  /*0a20*/  CS2R R68, SRZ ;  /* 0x0000000000447805 */ /* 0x000fe2000001ff00 */
[----:B------:R2:W-:Y:S01]  /*0a30*/  STL [R1+0x49c], RZ ;  /* 0x00049cff01007387 */ /* 0x0005e20000100800 */
[----:B------:R-:W-:Y:S01]  /*0a40*/  CS2R R70, SRZ ;  /* 0x0000000000467805 */ /* 0x000fe2000001ff00 */
[----:B------:R-:W-:Y:S01]  /*0a50*/  IMAD.MOV.U32 R4, RZ, RZ, R5 ;  /* 0x000000ffff047224 */ /* 0x000fe200078e0005 */
[----:B------:R-:W-:Y:S01]  /*0a60*/  SHF.R.S32.HI R5, RZ, 0x1f, R0 ;  /* 0x0000001fff057819 */ /* 0x000fe20000011400 */
[----:B------:R2:W-:Y:S01]  /*0a70*/  STL [R1+0x4a0], RZ ;  /* 0x0004a0ff01007387 */ /* 0x0005e20000100800 */
[----:B------:R-:W-:Y:S01]  /*0a80*/  CS2R R72, SRZ ;  /* 0x0000000000487805 */ /* 0x000fe2000001ff00 */
[----:B------:R-:W-:Y:S01]  /*0a90*/  @!P2 IMAD.MOV R4, RZ, RZ, -R4 ;  /* 0x000000ffff04a224 */ /* 0x000fe200078e0a04 */
[----:B------:R-:W-:Y:S01]  /*0aa0*/  @!P1 LOP3.LUT R4, RZ, R6, RZ, 0x33, !PT ;  /* 0x00000006ff049212 */ /* 0x000fe200078e33ff */
[----:B------:R2:W-:Y:S01]  /*0ab0*/  STL [R1+0x4a4], RZ ;  /* 0x0004a4ff01007387 */ /* 0x0005e20000100800 */
[----:B------:R-:W-:-:S02]  /*0ac0*/  LEA.HI R5, R5, R0, RZ, 0x9 ;  /* 0x0000000005057211 */ /* 0x000fc400078f48ff */
[----:B------:R-:W-:Y:S02]  /*0ad0*/  CS2R R74, SRZ ;  /* 0x00000000004a7805 */ /* 0x000fe4000001ff00 */
[----:B------:R-:W-:Y:S01]  /*0ae0*/  CS2R R76, SRZ ;  /* 0x00000000004c7805 */ /* 0x000fe2000001ff00 */
[----:B------:R2:W-:Y:S01]  /*0af0*/  STL [R1+0x4a8], RZ ;  /* 0x0004a8ff01007387 */ /* 0x0005e20000100800 */
[----:B------:R-:W-:Y:S01]  /*0b00*/  IMAD.SHL.U32 R8, R4, 0x4, RZ ;  /* 0x0000000404087824 */ /* 0x000fe200078e00ff */
[----:B------:R-:W-:Y:S01]  /*0b10*/  CS2R R78, SRZ ;  /* 0x00000000004e7805 */ /* 0x000fe2000001ff00 */
[----:B------:R-:W-:Y:S01]  /*0b20*/  IMAD.MOV R4, RZ, RZ, -R4 ;  /* 0x000000ffff047224 */ /* 0x000fe200078e0a04 */
[----:B------:R2:W-:Y:S01]  /*0b30*/  STL [R1+0x4ac], RZ ;  /* 0x0004acff01007387 */ /* 0x0005e20000100800 */
[----:B------:R-:W-:Y:S02]  /*0b40*/  CS2R R80, SRZ ;  /* 0x0000000000507805 */ /* 0x000fe4000001ff00 */
[----:B------:R-:W-:Y:S01]  /*0b50*/  LEA.HI.SX32 R5, R5, -R8, 0x17 ;  /* 0x8000000805057211 */ /* 0x000fe200078fbaff */
[----:B------:R-:W-:Y:S01]  /*0b60*/  IMAD R13, R6, R4, R7 ;  /* 0x00000004060d7224 */ /* 0x000fe200078e0207 */
[----:B------:R2:W-:Y:S01]  /*0b70*/  STL [R1+0x4b0], RZ ;  /* 0x0004b0ff01007387 */ /* 0x0005e20000100800 */
[----:B------:R-:W-:-:S02]  /*0b80*/  CS2R R82, SRZ ;  /* 0x0000000000527805 */ /* 0x000fc4000001ff00 */
[----:B------:R-:W-:Y:S02]  /*0b90*/  VIMNMX R10, R5, 0x4, PT ;  /* 0x00000004050a7848 */ /* 0x000fe40003fe0100 */
[----:B------:R-:W-:Y:S01]  /*0ba0*/  CS2R R84, SRZ ;  /* 0x0000000000547805 */ /* 0x000fe2000001ff00 */
[----:B------:R2:W-:Y:S01]  /*0bb0*/  STL [R1+0x4b4], RZ ;  /* 0x0004b4ff01007387 */ /* 0x0005e20000100800 */
[----:B------:R-:W-:Y:S02]  /*0bc0*/  CS2R R86, SRZ ;  /* 0x0000000000567805 */ /* 0x000fe4000001ff00 */
[-C--:B------:R-:W-:Y:S01]  /*0bd0*/  IABS R9, R10.reuse ;  /* 0x0000000a00097213 */ /* 0x080fe20000000000 */
[----:B------:R2:W-:Y:S01]  /*0be0*/  STL [R1+0x4b8], RZ ;  /* 0x0004b8ff01007387 */ /* 0x0005e20000100800 */
[----:B------:R-:W-:Y:S02]  /*0bf0*/  IABS R6, R10 ;  /* 0x0000000a00067213 */ /* 0x000fe40000000000 */
[----:B------:R-:W0:Y:S01]  /*0c00*/  I2F.RP R0, R9 ;  /* 0x0000000900007306 */ /* 0x000e220000209400 */
[----:B------:R2:W-:Y:S04]  /*0c10*/  STL [R1+0x4bc], RZ ;  /* 0x0004bcff01007387 */ /* 0x0005e80000100800 */
[----:B------:R2:W-:Y:S04]  /*0c20*/  STL [R1+0x4c0], RZ ;  /* 0x0004c0ff01007387 */ /* 0x0005e80000100800 */
[----:B------:R2:W-:Y:S04]  /*0c30*/  STL [R1+0x4c4], RZ ;  /* 0x0004c4ff01007387 */ /* 0x0005e80000100800 */
[----:B------:R2:W-:Y:S01]  /*0c40*/  STL [R1+0x4c8], RZ ;  /* 0x0004c8ff01007387 */ /* 0x0005e20000100800 */
[----:B0-----:R-:W0:Y:S03]  /*0c50*/  MUFU.RCP R0, R0 ;  /* 0x0000000000007308 */ /* 0x001e260000001000 */
[----:B------:R2:W-:Y:S04]  /*0c60*/  STL [R1+0x4cc], RZ ;  /* 0x0004ccff01007387 */ /* 0x0005e80000100800 */
[----:B------:R2:W-:Y:S04]  /*0c70*/  STL [R1+0x4d0], RZ ;  /* 0x0004d0ff01007387 */ /* 0x0005e80000100800 */
[----:B------:R2:W-:Y:S04]  /*0c80*/  STL [R1+0x4d4], RZ ;  /* 0x0004d4ff01007387 */ /* 0x0005e80000100800 */
[----:B------:R2:W-:Y:S01]  /*0c90*/  STL [R1+0x4d8], RZ ;  /* 0x0004d8ff01007387 */ /* 0x0005e20000100800 */
[----:B0-----:R-:W-:-:S03]  /*0ca0*/  VIADD R5, R0, 0xffffffe ;  /* 0x0ffffffe00057836 */ /* 0x001fc60000000000 */
[----:B------:R2:W-:Y:S01]  /*0cb0*/  STL [R1+0x4dc], RZ ;  /* 0x0004dcff01007387 */ /* 0x0005e20000100800 */
[----:B------:R-:W-:-:S03]  /*0cc0*/  IMAD.MOV R0, RZ, RZ, -R6 ;  /* 0x000000ffff007224 */ /* 0x000fc600078e0a06 */
[----:B------:R2:W-:Y:S01]  /*0cd0*/  STL [R1+0x4e0], RZ ;  /* 0x0004e0ff01007387 */ /* 0x0005e20000100800 */
[----:B------:R-:W0:Y:S03]  /*0ce0*/  F2I.FTZ.U32.TRUNC.NTZ R5, R5 ;  /* 0x0000000500057305 */ /* 0x000e26000021f000 */
[----:B------:R2:W-:Y:S04]  /*0cf0*/  STL [R1+0x4e4], RZ ;  /* 0x0004e4ff01007387 */ /* 0x0005e80000100800 */
[----:B------:R2:W-:Y:S04]  /*0d00*/  STL [R1+0x4e8], RZ ;  /* 0x0004e8ff01007387 */ /* 0x0005e80000100800 */
[----:B------:R2:W-:Y:S04]  /*0d10*/  STL [R1+0x4ec], RZ ;  /* 0x0004ecff01007387 */ /* 0x0005e80000100800 */
[----:B------:R2:W-:Y:S01]  /*0d20*/  STL [R1+0x4f0], RZ ;  /* 0x0004f0ff01007387 */ /* 0x0005e20000100800 */
[----:B0-----:R-:W-:-:S03]  /*0d30*/  IMAD.MOV R11, RZ, RZ, -R5 ;  /* 0x000000ffff0b7224 */ /* 0x001fc600078e0a05 */
[----:B------:R2:W-:Y:S01]  /*0d40*/  STL [R1+0x4f4], RZ ;  /* 0x0004f4ff01007387 */ /* 0x0005e20000100800 */
[----:B------:R-:W-:Y:S01]  /*0d50*/  IMAD.MOV.U32 R4, RZ, RZ, R11 ;  /* 0x000000ffff047224 */ /* 0x000fe200078e000b */
[----:B------:R-:W-:Y:S02]  /*0d60*/  IABS R11, R13 ;  /* 0x0000000d000b7213 */ /* 0x000fe40000000000 */
[----:B------:R2:W-:Y:S01]  /*0d70*/  STL [R1+0x4f8], RZ ;  /* 0x0004f8ff01007387 */ /* 0x0005e20000100800 */
[----:B------:R-:W-:Y:S02]  /*0d80*/  IMAD R7, R4, R9, RZ ;  /* 0x0000000904077224 */ /* 0x000fe400078e02ff */
[----:B------:R-:W-:Y:S01]  /*0d90*/  IMAD.MOV.U32 R4, RZ, RZ, RZ ;  /* 0x000000ffff047224 */ /* 0x000fe200078e00ff */
[----:B------:R2:W-:Y:S03]  /*0da0*/  STL [R1+0x4fc], RZ ;  /* 0x0004fcff01007387 */ /* 0x0005e60000100800 */
[----:B------:R-:W-:Y:S01]  /*0db0*/  IMAD.HI.U32 R4, R5, R7, R4 ;  /* 0x0000000705047227 */ /* 0x000fe200078e0004 */
[----:B------:R2:W-:Y:S04]  /*0dc0*/  STL [R1+0x300], RZ ;  /* 0x000300ff01007387 */ /* 0x0005e80000100800 */
[----:B------:R2:W-:Y:S01]  /*0dd0*/  STL [R1+0x304], RZ ;  /* 0x000304ff01007387 */ /* 0x0005e20000100800 */
[----:B------:R-:W-:-:S03]  /*0de0*/  IMAD.HI.U32 R216, R4, R11, RZ ;  /* 0x0000000b04d87227 */ /* 0x000fc600078e00ff */
[----:B------:R2:W-:Y:S01]  /*0df0*/  STL [R1+0x308], RZ ;  /* 0x000308ff01007387 */ /* 0x0005e20000100800 */
[----:B------:R-:W-:-:S03]  /*0e00*/  IMAD R0, R216, R0, R11 ;  /* 0x00000000d8007224 */ /* 0x000fc600078e020b */
[----:B------:R2:W-:Y:S02]  /*0e10*/  STL [R1+0x30c], RZ ;  /* 0x00030cff01007387 */ /* 0x0005e40000100800 */
[----:B------:R-:W-:Y:S02]  /*0e20*/  ISETP.GT.U32.AND P1, PT, R9, R0, PT ;  /* 0x000000000900720c */ /* 0x000fe40003f24070 */
[----:B------:R2:W-:Y:S04]  /*0e30*/  STL [R1+0x310], RZ ;  /* 0x000310ff01007387 */ /* 0x0005e80000100800 */
[----:B------:R2:W-:Y:S04]  /*0e40*/  STL [R1+0x314], RZ ;  /* 0x000314ff01007387 */ /* 0x0005e80000100800 */
[----:B------:R2:W-:Y:S03]  /*0e50*/  STL [R1+0x318], RZ ;  /* 0x000318ff01007387 */ /* 0x0005e60000100800 */
[----:B------:R-:W-:Y:S01]  /*0e60*/  @!P1 IMAD.IADD R0, R0, 0x1, -R9 ;  /* 0x0000000100009824 */ /* 0x000fe200078e0a09 */
[----:B------:R2:W-:Y:S01]  /*0e70*/  STL [R1+0x31c], RZ ;  /* 0x00031cff01007387 */ /* 0x0005e20000100800 */
[----:B------:R-:W-:Y:S01]  /*0e80*/  @!P1 VIADD R216, R216, 0x1 ;  /* 0x00000001d8d89836 */ /* 0x000fe20000000000 */
[----:B------:R-:W-:-:S02]  /*0e90*/  ISETP.NE.AND P1, PT, R10, RZ, PT ;  /* 0x000000ff0a00720c */ /* 0x000fc40003f25270 */
[----:B------:R2:W-:Y:S01]  /*0ea0*/  STL [R1+0x320], RZ ;  /* 0x000320ff01007387 */ /* 0x0005e20000100800 */
[----:B------:R-:W-:Y:S02]  /*0eb0*/  ISETP.GE.U32.AND P0, PT, R0, R9, PT ;  /* 0x000000090000720c */ /* 0x000fe40003f06070 */
[----:B------:R-:W-:Y:S01]  /*0ec0*/  LOP3.LUT R0, R13, R10, RZ, 0x3c, !PT ;  /* 0x0000000a0d007212 */ /* 0x000fe200078e3cff */
[----:B------:R2:W-:Y:S03]  /*0ed0*/  STL [R1+0x324], RZ ;  /* 0x000324ff01007387 */ /* 0x0005e60000100800 */
[----:B------:R-:W-:Y:S01]  /*0ee0*/  ISETP.GE.AND P2, PT, R0, RZ, PT ;  /* 0x000000ff0000720c */ /* 0x000fe20003f46270 */
[----:B------:R2:W-:Y:S01]  /*0ef0*/  STL [R1+0x328], RZ ;  /* 0x000328ff01007387 */ /* 0x0005e20000100800 */
[----:B------:R-:W0:Y:S03]  /*0f00*/  LDC R0, c[0x0][0x230] ;  /* 0x00008c00ff007b82 */ /* 0x000e260000000800 */
[----:B------:R2:W-:Y:S02]  /*0f10*/  STL [R1+0x32c], RZ ;  /* 0x00032cff01007387 */ /* 0x0005e40000100800 */
[----:B------:R-:W-:-:S02]  /*0f20*/  @P0 VIADD R216, R216, 0x1 ;  /* 0x00000001d8d80836 */ /* 0x000fc40000000000 */
[----:B------:R2:W-:Y:S04]  /*0f30*/  STL [R1+0x330], RZ ;  /* 0x000330ff01007387 */ /* 0x0005e80000100800 */
[----:B------:R2:W-:Y:S01]  /*0f40*/  STL [R1+0x334], RZ ;  /* 0x000334ff01007387 */ /* 0x0005e20000100800 */
[----:B------:R-:W-:Y:S01]  /*0f50*/  @!P2 IMAD.MOV R216, RZ, RZ, -R216 ;  /* 0x000000ffffd8a224 */ /* 0x000fe200078e0ad8 */
[----:B------:R-:W-:Y:S02]  /*0f60*/  @!P1 LOP3.LUT R216, RZ, R10, RZ, 0x33, !PT ;  /* 0x0000000affd89212 */ /* 0x000fe400078e33ff */
[----:B------:R2:W-:Y:S03]  /*0f70*/  STL [R1+0x338], RZ ;  /* 0x000338ff01007387 */ /* 0x0005e60000100800 */
[----:B------:R-:W-:Y:S01]  /*0f80*/  IMAD.MOV R217, RZ, RZ, -R216 ;  /* 0x000000ffffd97224 */ /* 0x000fe200078e0ad8 */
[----:B------:R2:W-:Y:S01]  /*0f90*/  STL [R1+0x33c], RZ ;  /* 0x00033cff01007387 */ /* 0x0005e20000100800 */
[----:B------:R-:W-:-:S02]  /*0fa0*/  IMAD.SHL.U32 R216, R216, 0x80, RZ ;  /* 0x00000080d8d87824 */ /* 0x000fc400078e00ff */
[----:B------:R-:W-:Y:S01]  /*0fb0*/  IMAD R217, R10, R217, R13 ;  /* 0x000000d90ad97224 */ /* 0x000fe200078e020d */
[----:B------:R2:W-:Y:S01]  /*0fc0*/  STL [R1+0x340], RZ ;  /* 0x000340ff01007387 */ /* 0x0005e20000100800 */
[----:B0-----:R-:W-:Y:S02]  /*0fd0*/  VIADD R0, R0, 0x1f ;  /* 0x0000001f00007836 */ /* 0x001fe40000000000 */
[----:B------:R-:W-:Y:S01]  /*0fe0*/  IMAD.IADD R217, R8, 0x1, R217 ;  /* 0x0000000108d97824 */ /* 0x000fe200078e02d9 */
[----:B------:R2:W-:Y:S02]  /*0ff0*/  STL [R1+0x344], RZ ;  /* 0x000344ff01007387 */ /* 0x0005e40000100800 */
[----:B------:R-:W-:Y:S02]  /*1000*/  ISETP.GE.AND P0, PT, R0, 0x20, PT ;  /* 0x000000200000780c */ /* 0x000fe40003f06270 */
[----:B------:R2:W-:Y:S04]  /*1010*/  STL [R1+0x348], RZ ;  /* 0x000348ff01007387 */ /* 0x0005e80000100800 */
        /* <DEDUP_REMOVED lines=173> */
[----:B------:R2:W-:Y:S04]  /*1af0*/  STL [R1], RZ ;  /* 0x000000ff01007387 */ /* 0x0005e80000100800 */
        /* <DEDUP_REMOVED lines=40> */
[----:B------:R2:W-:Y:S01]  /*1d80*/  STL [R1+0xa4], RZ ;  /* 0x0000a4ff01007387 */ /* 0x0005e20000100800 */
[----:B------:R-:W0:Y:S03]  /*1d90*/  S2R R246, SR_TID.X ;  /* 0x0000000000f67919 */ /* 0x000e260000002100 */
        /* <DEDUP_REMOVED lines=8> */
[----:B0-----:R-:W-:-:S02]  /*1e20*/  LOP3.LUT R4, R246, 0x7f, RZ, 0xc0, !PT ;  /* 0x0000007ff6047812 */ /* 0x001fc400078ec0ff */
[----:B------:R-:W-:Y:S01]  /*1e30*/  LOP3.LUT R13, R246, 0x60, RZ, 0xc0, !PT ;  /* 0x00000060f60d7812 */ /* 0x000fe200078ec0ff */
[----:B------:R2:W-:Y:S02]  /*1e40*/  STL [R1+0xc8], RZ ;  /* 0x0000c8ff01007387 */ /* 0x0005e40000100800 */
[----:B------:R-:W-:Y:S02]  /*1e50*/  IMAD R217, R217, 0x200, R4 ;  /* 0x00000200d9d97824 */ /* 0x000fe400078e0204 */
[----:B------:R2:W-:Y:S02]  /*1e60*/  STL [R1+0xcc], RZ ;  /* 0x0000ccff01007387 */ /* 0x0005e40000100800 */
[C---:B------:R-:W-:Y:S02]  /*1e70*/  VIADD R220, R217.reuse, 0x80 ;  /* 0x00000080d9dc7836 */ /* 0x040fe40000000000 */
[----:B------:R2:W-:Y:S01]  /*1e80*/  STL [R1+0xd0], RZ ;  /* 0x0000d0ff01007387 */ /* 0x0005e20000100800 */
[----:B------:R-:W-:-:S02]  /*1e90*/  VIADD R219, R217, 0x100 ;  /* 0x00000100d9db7836 */ /* 0x000fc40000000000 */
[----:B------:R-:W-:Y:S01]  /*1ea0*/  VIADD R218, R217, 0x180 ;  /* 0x00000180d9da7836 */ /* 0x000fe20000000000 */
        /* <DEDUP_REMOVED lines=11> */
[----:B------:R-:W-:Y:S05]  /*1f60*/  @!P0 BRA `(.L_x_0) ;  /* 0x000000ec00f88947 */ /* 0x000fea0003800000 */
[----:B------:R-:W-:Y:S01]  /*1f70*/  IABS R17, R2 ;  /* 0x0000000200117213 */ /* 0x000fe20000000000 */
[----:B------:R-:W-:Y:S01]  /*1f80*/  ULDC UR4, c[0x0][0x240] ;  /* 0x0000900000047ab9 */ /* 0x000fe20000000800 */
[----:B------:R-:W-:Y:S01]  /*1f90*/  IABS R8, R3 ;  /* 0x0000000300087213 */ /* 0x000fe20000000000 */
[----:B------:R-:W-:Y:S01]  /*1fa0*/  IMAD.SHL.U32 R222, R246, 0x20, RZ ;  /* 0x00000020f6de7824 */ /* 0x000fe200078e00ff */
[----:B------:R-:W0:Y:S01]  /*1fb0*/  I2F.RP R10, R17 ;  /* 0x00000011000a7306 */ /* 0x000e220000209400 */
[----:B------:R-:W-:Y:S01]  /*1fc0*/  IABS R14, R219 ;  /* 0x000000db000e7213 */ /* 0x000fe20000000000 */
[----:B------:R-:W-:Y:S01]  /*1fd0*/  ULDC.64 UR14, c[0x0][0x218] ;  /* 0x00008600000e7ab9 */ /* 0x000fe20000000a00 */
[----:B------:R-:W-:Y:S01]  /*1fe0*/  IABS R16, R220 ;  /* 0x000000dc00107213 */ /* 0x000fe20000000000 */
[----:B------:R-:W-:Y:S01]  /*1ff0*/  ULDC UR11, c[0x0][0x234] ;  /* 0x00008d00000b7ab9 */ /* 0x000fe20000000800 */
[----:B------:R-:W-:Y:S01]  /*2000*/  IABS R18, R217 ;  /* 0x000000d900127213 */ /* 0x000fe20000000000 */
[----:B------:R-:W-:Y:S01]  /*2010*/  ULDC UR19, c[0x0][0x238] ;  /* 0x00008e0000137ab9 */ /* 0x000fe20000000800 */
[----:B------:R-:W-:Y:S01]  /*2020*/  LEA.HI R20, R13, R216, RZ, 0x1b ;  /* 0x000000d80d147211 */ /* 0x000fe200078fd8ff */
[----:B------:R-:W1:Y:S01]  /*2030*/  I2F.RP R9, R8 ;  /* 0x0000000800097306 */ /* 0x000e620000209400 */
[----:B------:R-:W-:Y:S01]  /*2040*/  ULDC UR22, c[0x0][0x238] ;  /* 0x00008e0000167ab9 */ /* 0x000fe20000000800 */
[----:B------:R-:W-:Y:S01]  /*2050*/  ULDC UR23, c[0x0][0x238] ;  /* 0x00008e0000177ab9 */ /* 0x000fe20000000800 */
[----:B------:R-:W-:Y:S01]  /*2060*/  IABS R73, R20 ;  /* 0x0000001400497213 */ /* 0x000fe20000000000 */
[C---:B------:R-:W-:Y:S01]  /*2070*/  VIADD R21, R20.reuse, 0x6c ;  /* 0x0000006c14157836 */ /* 0x040fe20000000000 */
[----:B------:R-:W-:Y:S01]  /*2080*/  USHF.R.U32.HI UR12, URZ, 0x4, UR8 ;  /* 0x000000043f0c7899 */ /* 0x000fe20008011608 */
[C---:B------:R-:W-:Y:S01]  /*2090*/  VIADD R24, R20.reuse, 0x44 ;  /* 0x0000004414187836 */ /* 0x040fe20000000000 */
[----:B------:R-:W-:Y:S01]  /*20a0*/  UIADD3 UR5, UR8, 0x4000, URZ ;  /* 0x0000400008057890 */ /* 0x000fe2000fffe03f */
[----:B0-----:R-:W0:Y:S01]  /*20b0*/  MUFU.RCP R10, R10 ;  /* 0x0000000a000a7308 */ /* 0x001e220000001000 */
[----:B------:R-:W-:Y:S01]  /*20c0*/  IABS R19, R21 ;  /* 0x0000001500137213 */ /* 0x000fe20000000000 */
[C---:B------:R-:W-:Y:S01]  /*20d0*/  VIADD R22, R20.reuse, 0x48 ;  /* 0x0000004814167836 */ /* 0x040fe20000000000 */
[----:B------:R-:W-:Y:S01]  /*20e0*/  IABS R39, R24 ;  /* 0x0000001800277213 */ /* 0x000fe20000000000 */
[C---:B------:R-:W-:Y:S01]  /*20f0*/  VIADD R26, R20.reuse, 0x18 ;  /* 0x00000018141a7836 */ /* 0x040fe20000000000 */
[----:B------:R-:W-:Y:S01]  /*2100*/  USGXT.U32 UR12, UR12, 0xe ;  /* 0x0000000e0c0c789a */ /* 0x000fe20008000000 */
[C---:B------:R-:W-:Y:S01]  /*2110*/  VIADD R28, R20.reuse, 0x14 ;  /* 0x00000014141c7836 */ /* 0x040fe20000000000 */
[----:B------:R-:W-:Y:S01]  /*2120*/  IABS R37, R22 ;  /* 0x0000001600257213 */ /* 0x000fe20000000000 */
[----:B-1----:R-:W1:Y:S01]  /*2130*/  MUFU.RCP R9, R9 ;  /* 0x0000000900097308 */ /* 0x002e620000001000 */
[----:B------:R-:W-:Y:S01]  /*2140*/  IABS R61, R26 ;  /* 0x0000001a003d7213 */ /* 0x000fe20000000000 */
[C---:B------:R-:W-:Y:S01]  /*2150*/  VIADD R30, R20.reuse, 0x10 ;  /* 0x00000010141e7836 */ /* 0x040fe20000000000 */
[----:B------:R-:W-:Y:S01]  /*2160*/  IABS R63, R28 ;  /* 0x0000001c003f7213 */ /* 0x000fe20000000000 */
[C---:B------:R-:W-:Y:S01]  /*2170*/  VIADD R34, R20.reuse, 0x8 ;  /* 0x0000000814227836 */ /* 0x040fe20000000000 */
[----:B------:R-:W-:Y:S01]  /*2180*/  ULDC UR7, c[0x0][0x23c] ;  /* 0x00008f0000077ab9 */ /* 0x000fe20000000800 */
[C---:B------:R-:W-:Y:S01]  /*2190*/  VIADD R36, R20.reuse, 0x4 ;  /* 0x0000000414247836 */ /* 0x040fe20000000000 */
[----:B------:R-:W-:Y:S01]  /*21a0*/  IABS R65, R30 ;  /* 0x0000001e00417213 */ /* 0x000fe20000000000 */
[----:B------:R-:W-:Y:S01]  /*21b0*/  VIADD R32, R20, 0xc ;  /* 0x0000000c14207836 */ /* 0x000fe20000000000 */
[----:B------:R-:W-:Y:S01]  /*21c0*/  IABS R69, R34 ;  /* 0x0000002200457213 */ /* 0x000fe20000000000 */
[----:B0-----:R-:W-:Y:S01]  /*21d0*/  VIADD R6, R10, 0xffffffe ;  /* 0x0ffffffe0a067836 */ /* 0x001fe20000000000 */
[----:B------:R-:W-:Y:S01]  /*21e0*/  IABS R71, R36 ;  /* 0x0000002400477213 */ /* 0x000fe20000000000 */
[----:B------:R-:W-:Y:S01]  /*21f0*/  USHF.R.U32.HI UR5, URZ, 0x4, UR5 ;  /* 0x000000043f057899 */ /* 0x000fe20008011605 */
[----:B------:R-:W-:Y:S01]  /*2200*/  IABS R67, R32 ;  /* 0x0000002000437213 */ /* 0x000fe20000000000 */
[----:B------:R0:W3:Y:S01]  /*2210*/  F2I.FTZ.U32.TRUNC.NTZ R7, R6 ;  /* 0x0000000600077305 */ /* 0x0000e2000021f000 */
[----:B------:R-:W-:Y:S01]  /*2220*/  UIADD3 UR6, UP0, UR12, 0x80, URZ ;  /* 0x000000800c067890 */ /* 0x000fe2000ff1e03f */
[----:B------:R-:W-:Y:S01]  /*2230*/  CS2R R152, SRZ ;  /* 0x0000000000987805 */ /* 0x000fe2000001ff00 */
[----:B-1----:R-:W-:Y:S01]  /*2240*/  VIADD R4, R9, 0xffffffe ;  /* 0x0ffffffe09047836 */ /* 0x002fe20000000000 */
[----:B------:R-:W-:Y:S01]  /*2250*/  ULDC UR13, c[0x0][0x230] ;  /* 0x00008c00000d7ab9 */ /* 0x000fe20000000800 */
[----:B------:R-:W-:Y:S01]  /*2260*/  ULDC UR18, c[0x0][0x210] ;  /* 0x0000840000127ab9 */ /* 0x000fe20000000800 */
[----:B------:R-:W-:Y:S01]  /*2270*/  USHF.L.U32 UR9, UR7, 0x5, URZ ;  /* 0x0000000507097899 */ /* 0x000fe2000800063f */
[----:B------:R-:W-:Y:S01]  /*2280*/  CS2R R154, SRZ ;  /* 0x00000000009a7805 */ /* 0x000fe2000001ff00 */
[----:B------:R1:W4:Y:S01]  /*2290*/  F2I.FTZ.U32.TRUNC.NTZ R5, R4 ;  /* 0x0000000400057305 */ /* 0x000322000021f000 */
[----:B0-----:R-:W-:Y:S01]  /*22a0*/  IMAD.MOV.U32 R6, RZ, RZ, RZ ;  /* 0x000000ffff067224 */ /* 0x001fe200078e00ff */
[----:B------:R-:W-:-:S02]  /*22b0*/  CS2R R156, SRZ ;  /* 0x00000000009c7805 */ /* 0x000fc4000001ff00 */
[----:B------:R-:W-:Y:S02]  /*22c0*/  CS2R R158, SRZ ;  /* 0x00000000009e7805 */ /* 0x000fe4000001ff00 */
[----:B------:R-:W-:Y:S02]  /*22d0*/  CS2R R160, SRZ ;  /* 0x0000000000a07805 */ /* 0x000fe4000001ff00 */
[----:B------:R-:W-:Y:S02]  /*22e0*/  CS2R R162, SRZ ;  /* 0x0000000000a27805 */ /* 0x000fe4000001ff00 */
[----:B------:R-:W-:Y:S01]  /*22f0*/  CS2R R164, SRZ ;  /* 0x0000000000a47805 */ /* 0x000fe2000001ff00 */
[----:B---3--:R-:W-:Y:S01]  /*2300*/  IMAD.MOV R12, RZ, RZ, -R7 ;  /* 0x000000ffff0c7224 */ /* 0x008fe200078e0a07 */
[----:B------:R-:W-:Y:S01]  /*2310*/  CS2R R166, SRZ ;  /* 0x0000000000a67805 */ /* 0x000fe2000001ff00 */
[----:B-1----:R-:W-:Y:S01]  /*2320*/  IMAD.MOV.U32 R4, RZ, RZ, RZ ;  /* 0x000000ffff047224 */ /* 0x002fe200078e00ff */
[----:B------:R-:W-:Y:S01]  /*2330*/  CS2R R168, SRZ ;  /* 0x0000000000a87805 */ /* 0x000fe2000001ff00 */
[----:B------:R-:W-:Y:S01]  /*2340*/  IMAD R11, R12, R17, RZ ;  /* 0x000000110c0b7224 */ /* 0x000fe200078e02ff */
[----:B------:R-:W-:-:S02]  /*2350*/  IABS R12, R218 ;  /* 0x000000da000c7213 */ /* 0x000fc40000000000 */
[----:B------:R-:W-:Y:S02]  /*2360*/  CS2R R170, SRZ ;  /* 0x0000000000aa7805 */ /* 0x000fe4000001ff00 */
[----:B------:R-:W-:Y:S01]  /*2370*/  CS2R R172, SRZ ;  /* 0x0000000000ac7805 */ /* 0x000fe2000001ff00 */
[----:B------:R-:W-:Y:S01]  /*2380*/  IMAD.HI.U32 R7, R7, R11, R6 ;  /* 0x0000000b07077227 */ /* 0x000fe200078e0006 */
[----:B------:R-:W-:Y:S02]  /*2390*/  CS2R R174, SRZ ;  /* 0x0000000000ae7805 */ /* 0x000fe4000001ff00 */
[----:B------:R-:W-:Y:S02]  /*23a0*/  CS2R R176, SRZ ;  /* 0x0000000000b07805 */ /* 0x000fe4000001ff00 */
[----:B------:R-:W-:Y:S01]  /*23b0*/  CS2R R178, SRZ ;  /* 0x0000000000b27805 */ /* 0x000fe2000001ff00 */
[----:B----4-:R-:W-:Y:S01]  /*23c0*/  IMAD.MOV R9, RZ, RZ, -R5 ;  /* 0x000000ffff097224 */ /* 0x010fe200078e0a05 */
[----:B------:R-:W-:Y:S01]  /*23d0*/  CS2R R180, SRZ ;  /* 0x0000000000b47805 */ /* 0x000fe2000001ff00 */
[----:B------:R-:W-:Y:S01]  /*23e0*/  IMAD.HI.U32 R10, R7, R14, RZ ;  /* 0x0000000e070a7227 */ /* 0x000fe200078e00ff */
[----:B------:R-:W-:-:S02]  /*23f0*/  CS2R R182, SRZ ;  /* 0x0000000000b67805 */ /* 0x000fc4000001ff00 */
[----:B------:R-:W-:Y:S02]  /*2400*/  CS2R R184, SRZ ;  /* 0x0000000000b87805 */ /* 0x000fe4000001ff00 */
[----:B------:R-:W-:Y:S01]  /*2410*/  CS2R R186, SRZ ;  /* 0x0000000000ba7805 */ /* 0x000fe2000001ff00 */
[----:B------:R-:W-:Y:S01]  /*2420*/  IMAD.HI.U32 R6, R7, R12, RZ ;  /* 0x0000000c07067227 */ /* 0x000fe200078e00ff */
[----:B------:R-:W-:Y:S02]  /*2430*/  CS2R R188, SRZ ;  /* 0x0000000000bc7805 */ /* 0x000fe4000001ff00 */
[----:B------:R-:W-:Y:S02]  /*2440*/  CS2R R190, SRZ ;  /* 0x0000000000be7805 */ /* 0x000fe4000001ff00 */
[----:B------:R-:W-:Y:S01]  /*2450*/  CS2R R192, SRZ ;  /* 0x0000000000c07805 */ /* 0x000fe2000001ff00 */
[----:B------:R-:W-:Y:S01]  /*2460*/  IMAD R9, R9, R8, RZ ;  /* 0x0000000809097224 */ /* 0x000fe200078e02ff */
[----:B------:R-:W-:Y:S01]  /*2470*/  CS2R R194, SRZ ;  /* 0x0000000000c27805 */ /* 0x000fe2000001ff00 */
[----:B------:R-:W-:Y:S01]  /*2480*/  IMAD.MOV R10, RZ, RZ, -R10 ;  /* 0x000000ffff0a7224 */ /* 0x000fe200078e0a0a */
[----:B------:R-:W-:Y:S01]  /*2490*/  CS2R R196, SRZ ;  /* 0x0000000000c47805 */ /* 0x000fe2000001ff00 */
[----:B------:R-:W-:Y:S01]  /*24a0*/  IMAD.MOV R6, RZ, RZ, -R6 ;  /* 0x000000ffff067224 */ /* 0x000fe200078e0a06 */
[----:B------:R-:W-:Y:S01]  /*24b0*/  CS2R R198, SRZ ;  /* 0x0000000000c67805 */ /* 0x000fe2000001ff00 */
[----:B------:R-:W-:Y:S01]  /*24c0*/  IMAD.HI.U32 R9, R5, R9, R4 ;  /* 0x0000000905097227 */ /* 0x000fe200078e0004 */
[----:B------:R-:W-:-:S02]  /*24d0*/  CS2R R200, SRZ ;  /* 0x0000000000c87805 */ /* 0x000fc4000001ff00 */
[----:B------:R-:W-:Y:S02]  /*24e0*/  CS2R R202, SRZ ;  /* 0x0000000000ca7805 */ /* 0x000fe4000001ff00 */
[----:B------:R-:W-:Y:S01]  /*24f0*/  CS2R R204, SRZ ;  /* 0x0000000000cc7805 */ /* 0x000fe2000001ff00 */
[----:B------:R-:W-:Y:S01]  /*2500*/  IMAD R10, R17, R10, R14 ;  /* 0x0000000a110a7224 */ /* 0x000fe200078e020e */
[----:B------:R-:W-:Y:S01]  /*2510*/  CS2R R206, SRZ ;  /* 0x0000000000ce7805 */ /* 0x000fe2000001ff00 */
[----:B------:R-:W-:Y:S01]  /*2520*/  IMAD.HI.U32 R11, R7, R16, RZ ;  /* 0x00000010070b7227 */ /* 0x000fe200078e00ff */
[----:B------:R-:W-:Y:S02]  /*2530*/  CS2R R208, SRZ ;  /* 0x0000000000d07805 */ /* 0x000fe4000001ff00 */
[----:B------:R-:W-:Y:S02]  /*2540*/  CS2R R210, SRZ ;  /* 0x0000000000d27805 */ /* 0x000fe4000001ff00 */
[----:B------:R-:W-:Y:S01]  /*2550*/  ISETP.GT.U32.AND P4, PT, R17, R10, PT ;  /* 0x0000000a1100720c */ /* 0x000fe20003f84070 */
[----:B------:R-:W-:Y:S01]  /*2560*/  IMAD.HI.U32 R4, R7, R18, RZ ;  /* 0x0000001207047227 */ /* 0x000fe200078e00ff */
[----:B------:R-:W-:-:S02]  /*2570*/  CS2R R212, SRZ ;  /* 0x0000000000d47805 */ /* 0x000fc4000001ff00 */
[----:B------:R-:W-:Y:S02]  /*2580*/  CS2R R214, SRZ ;  /* 0x0000000000d67805 */ /* 0x000fe4000001ff00 */
[----:B------:R-:W-:Y:S01]  /*2590*/  CS2R R88, SRZ ;  /* 0x0000000000587805 */ /* 0x000fe2000001ff00 */
[C---:B------:R-:W-:Y:S01]  /*25a0*/  IMAD R7, R17.reuse, R6, R12 ;  /* 0x0000000611077224 */ /* 0x040fe200078e020c */
[----:B------:R-:W-:Y:S01]  /*25b0*/  CS2R R90, SRZ ;  /* 0x00000000005a7805 */ /* 0x000fe2000001ff00 */
[----:B------:R-:W-:Y:S01]  /*25c0*/  IMAD.MOV R5, RZ, RZ, -R4 ;  /* 0x000000ffff057224 */ /* 0x000fe200078e0a04 */
[----:B------:R-:W-:Y:S01]  /*25d0*/  CS2R R92, SRZ ;  /* 0x00000000005c7805 */ /* 0x000fe2000001ff00 */
[----:B------:R-:W-:Y:S01]  /*25e0*/  IMAD.MOV R11, RZ, RZ, -R11 ;  /* 0x000000ffff0b7224 */ /* 0x000fe200078e0a0b */
[C---:B------:R-:W-:Y:S01]  /*25f0*/  ISETP.GT.U32.AND P0, PT, R17.reuse, R7, PT ;  /* 0x000000071100720c */ /* 0x040fe20003f04070 */
[C---:B------:R-:W-:Y:S01]  /*2600*/  IMAD R14, R17.reuse, R5, R18 ;  /* 0x00000005110e7224 */ /* 0x040fe200078e0212 */
[----:B------:R-:W-:Y:S01]  /*2610*/  CS2R R94, SRZ ;  /* 0x00000000005e7805 */ /* 0x000fe2000001ff00 */
[C---:B------:R-:W-:Y:S01]  /*2620*/  IMAD R12, R17.reuse, R11, R16 ;  /* 0x0000000b110c7224 */ /* 0x040fe200078e0210 */
[----:B------:R-:W-:Y:S01]  /*2630*/  CS2R R96, SRZ ;  /* 0x0000000000607805 */ /* 0x000fe2000001ff00 */
[--C-:B------:R-:W-:Y:S01]  /*2640*/  @!P4 IMAD.IADD R10, R10, 0x1, -R17.reuse ;  /* 0x000000010a0ac824 */ /* 0x100fe200078e0a11 */
[C---:B------:R-:W-:Y:S01]  /*2650*/  ISETP.GT.U32.AND P2, PT, R17.reuse, R14, PT ;  /* 0x0000000e1100720c */ /* 0x040fe20003f44070 */
[C---:B------:R-:W-:Y:S01]  /*2660*/  VIADD R5, R20.reuse, 0x78 ;  /* 0x0000007814057836 */ /* 0x040fe20000000000 */
[----:B------:R-:W-:Y:S01]  /*2670*/  ISETP.GT.U32.AND P5, PT, R17, R12, PT ;  /* 0x0000000c1100720c */ /* 0x000fe20003fa4070 */
[C---:B------:R-:W-:Y:S01]  /*2680*/  VIADD R16, R20.reuse, 0x74 ;  /* 0x0000007414107836 */ /* 0x040fe20000000000 */
[----:B------:R-:W-:Y:S01]  /*2690*/  CS2R R98, SRZ ;  /* 0x0000000000627805 */ /* 0x000fe2000001ff00 */
[C---:B------:R-:W-:Y:S01]  /*26a0*/  VIADD R4, R20.reuse, 0x7c ;  /* 0x0000007c14047836 */ /* 0x040fe20000000000 */
[----:B------:R-:W-:Y:S01]  /*26b0*/  IABS R13, R5 ;  /* 0x00000005000d7213 */ /* 0x000fe20000000000 */
[----:B------:R-:W-:Y:S01]  /*26c0*/  @!P0 IMAD.IADD R7, R7, 0x1, -R17 ;  /* 0x0000000107078824 */ /* 0x000fe200078e0a11 */
[----:B------:R-:W-:Y:S01]  /*26d0*/  ISETP.GT.U32.AND P0, PT, R17, R10, PT ;  /* 0x0000000a1100720c */ /* 0x000fe20003f04070 */
[----:B------:R-:W-:Y:S01]  /*26e0*/  VIADD R18, R20, 0x70 ;  /* 0x0000007014127836 */ /* 0x000fe20000000000 */
[----:B------:R-:W-:Y:S01]  /*26f0*/  ISETP.GE.AND P3, PT, R5, RZ, PT ;  /* 0x000000ff0500720c */ /* 0x000fe20003f66270 */
[----:B------:R-:W-:Y:S01]  /*2700*/  IMAD.HI.U32 R5, R9, R13, RZ ;  /* 0x0000000d09057227 */ /* 0x000fe200078e00ff */
[----:B------:R-:W-:-:S02]  /*2710*/  ISETP.GT.U32.AND P6, PT, R17, R7, PT ;  /* 0x000000071100720c */ /* 0x000fc40003fc4070 */
[----:B------:R-:W-:Y:S02]  /*2720*/  CS2R R100, SRZ ;  /* 0x0000000000647805 */ /* 0x000fe4000001ff00 */
[----:B------:R-:W-:Y:S01]  /*2730*/  IABS R15, R16 ;  /* 0x00000010000f7213 */ /* 0x000fe20000000000 */
[--C-:B------:R-:W-:Y:S01]  /*2740*/  @!P2 IMAD.IADD R14, R14, 0x1, -R17.reuse ;  /* 0x000000010e0ea824 */ /* 0x100fe200078e0a11 */
[----:B------:R-:W-:Y:S01]  /*2750*/  ISETP.GE.AND P2, PT, R218, RZ, PT ;  /* 0x000000ffda00720c */ /* 0x000fe20003f46270 */
[----:B------:R-:W-:Y:S01]  /*2760*/  @!P5 IMAD.IADD R12, R12, 0x1, -R17 ;  /* 0x000000010c0cd824 */ /* 0x000fe200078e0a11 */
[----:B------:R-:W-:Y:S01]  /*2770*/  IABS R11, R4 ;  /* 0x00000004000b7213 */ /* 0x000fe20000000000 */
[----:B------:R-:W-:Y:S01]  /*2780*/  IMAD.MOV R5, RZ, RZ, -R5 ;  /* 0x000000ffff057224 */ /* 0x000fe200078e0a05 */
[----:B------:R-:W-:Y:S01]  /*2790*/  ISETP.GT.U32.AND P4, PT, R17, R14, PT ;  /* 0x0000000e1100720c */ /* 0x000fe20003f84070 */
[----:B------:R-:W-:Y:S01]  /*27a0*/  @!P0 IMAD.IADD R10, R10, 0x1, -R17 ;  /* 0x000000010a0a8824 */ /* 0x000fe200078e0a11 */
[----:B------:R-:W-:Y:S01]  /*27b0*/  ISETP.GE.AND P0, PT, R219, RZ, PT ;  /* 0x000000ffdb00720c */ /* 0x000fe20003f06270 */
[----:B------:R-:W-:Y:S01]  /*27c0*/  IMAD.HI.U32 R6, R9, R15, RZ ;  /* 0x0000000f09067227 */ /* 0x000fe200078e00ff */
[----:B------:R-:W-:-:S02]  /*27d0*/  ISETP.GT.U32.AND P5, PT, R17, R12, PT ;  /* 0x0000000c1100720c */ /* 0x000fc40003fa4070 */
[----:B------:R-:W-:Y:S02]  /*27e0*/  CS2R R102, SRZ ;  /* 0x0000000000667805 */ /* 0x000fe4000001ff00 */
[----:B------:R-:W-:Y:S01]  /*27f0*/  ISETP.GE.AND P1, PT, R4, RZ, PT ;  /* 0x000000ff0400720c */ /* 0x000fe20003f26270 */
[----:B------:R-:W-:Y:S01]  /*2800*/  @!P6 IMAD.IADD R7, R7, 0x1, -R17 ;  /* 0x000000010707e824 */ /* 0x000fe200078e0a11 */
[----:B------:R-:W-:Y:S01]  /*2810*/  ISETP.GE.AND P6, PT, R16, RZ, PT ;  /* 0x000000ff1000720c */ /* 0x000fe20003fc6270 */
[C---:B------:R-:W-:Y:S01]  /*2820*/  IMAD R13, R8.reuse, R5, R13 ;  /* 0x00000005080d7224 */ /* 0x040fe200078e020d */
[----:B------:R-:W-:Y:S01]  /*2830*/  IABS R16, R18 ;  /* 0x0000001200107213 */ /* 0x000fe20000000000 */
[----:B------:R-:W-:Y:S01]  /*2840*/  @!P2 IMAD.MOV R7, RZ, RZ, -R7 ;  /* 0x000000ffff07a224 */ /* 0x000fe200078e0a07 */
[----:B------:R-:W-:Y:S01]  /*2850*/  ISETP.GE.AND P2, PT, R217, RZ, PT ;  /* 0x000000ffd900720c */ /* 0x000fe20003f46270 */
[----:B------:R-:W-:Y:S01]  /*2860*/  IMAD.MOV.U32 R5, RZ, RZ, R10 ;  /* 0x000000ffff057224 */ /* 0x000fe200078e000a */
[----:B------:R-:W-:Y:S01]  /*2870*/  CS2R R104, SRZ ;  /* 0x0000000000687805 */ /* 0x000fe2000001ff00 */
[----:B------:R-:W-:Y:S01]  /*2880*/  IMAD.MOV R6, RZ, RZ, -R6 ;  /* 0x000000ffff067224 */ /* 0x000fe200078e0a06 */
[----:B------:R-:W-:Y:S01]  /*2890*/  CS2R R106, SRZ ;  /* 0x00000000006a7805 */ /* 0x000fe2000001ff00 */
[----:B------:R-:W-:Y:S01]  /*28a0*/  @!P0 IMAD.MOV R5, RZ, RZ, -R5 ;  /* 0x000000ffff058224 */ /* 0x000fe200078e0a05 */
[----:B------:R-:W-:Y:S01]  /*28b0*/  ISETP.GT.U32.AND P0, PT, R8, R13, PT ;  /* 0x0000000d0800720c */ /* 0x000fe20003f04070 */
[----:B------:R-:W-:Y:S01]  /*28c0*/  IMAD.HI.U32 R4, R9, R11, RZ ;  /* 0x0000000b09047227 */ /* 0x000fe200078e00ff */
[----:B------:R-:W-:-:S02]  /*28d0*/  CS2R R108, SRZ ;  /* 0x00000000006c7805 */ /* 0x000fc4000001ff00 */
[----:B------:R-:W-:Y:S02]  /*28e0*/  CS2R R110, SRZ ;  /* 0x00000000006e7805 */ /* 0x000fe4000001ff00 */
[----:B------:R-:W-:Y:S01]  /*28f0*/  CS2R R112, SRZ ;  /* 0x0000000000707805 */ /* 0x000fe2000001ff00 */
[----:B------:R-:W-:Y:S01]  /*2900*/  IMAD R15, R8, R6, R15 ;  /* 0x00000006080f7224 */ /* 0x000fe200078e020f */
[----:B------:R-:W-:Y:S01]  /*2910*/  CS2R R114, SRZ ;  /* 0x0000000000727805 */ /* 0x000fe2000001ff00 */
[--C-:B------:R-:W-:Y:S01]  /*2920*/  @!P4 IMAD.IADD R14, R14, 0x1, -R17.reuse ;  /* 0x000000010e0ec824 */ /* 0x100fe200078e0a11 */
[----:B------:R-:W-:Y:S01]  /*2930*/  CS2R R116, SRZ ;  /* 0x0000000000747805 */ /* 0x000fe2000001ff00 */
[----:B------:R-:W-:Y:S01]  /*2940*/  @!P5 IMAD.IADD R12, R12, 0x1, -R17 ;  /* 0x000000010c0cd824 */ /* 0x000fe200078e0a11 */
[----:B------:R-:W-:Y:S01]  /*2950*/  ISETP.GE.AND P5, PT, R220, RZ, PT ;  /* 0x000000ffdc00720c */ /* 0x000fe20003fa6270 */
[----:B------:R-:W-:Y:S01]  /*2960*/  IMAD.MOV R4, RZ, RZ, -R4 ;  /* 0x000000ffff047224 */ /* 0x000fe200078e0a04 */
[----:B------:R-:W-:Y:S01]  /*2970*/  CS2R R118, SRZ ;  /* 0x0000000000767805 */ /* 0x000fe2000001ff00 */
[----:B------:R-:W-:Y:S01]  /*2980*/  @!P2 IMAD.MOV R14, RZ, RZ, -R14 ;  /* 0x000000ffff0ea224 */ /* 0x000fe200078e0a0e */
[C---:B------:R-:W-:Y:S01]  /*2990*/  ISETP.GT.U32.AND P2, PT, R8.reuse, R15, PT ;  /* 0x0000000f0800720c */ /* 0x040fe20003f44070 */
[C---:B------:R-:W-:Y:S01]  /*29a0*/  IMAD R11, R8.reuse, R4, R11 ;  /* 0x00000004080b7224 */ /* 0x040fe200078e020b */
[----:B------:R-:W-:Y:S01]  /*29b0*/  CS2R R120, SRZ ;  /* 0x0000000000787805 */ /* 0x000fe2000001ff00 */
[----:B------:R-:W-:Y:S01]  /*29c0*/  IMAD.MOV.U32 R17, RZ, RZ, R12 ;  /* 0x000000ffff117224 */ /* 0x000fe200078e000c */
[----:B------:R-:W-:Y:S01]  /*29d0*/  LOP3.LUT R12, RZ, R2, RZ, 0x33, !PT ;  /* 0x00000002ff0c7212 */ /* 0x000fe200078e33ff */
[----:B------:R-:W-:Y:S01]  /*29e0*/  @!P0 IMAD.IADD R13, R13, 0x1, -R8 ;  /* 0x000000010d0d8824 */ /* 0x000fe200078e0a08 */
[----:B------:R-:W-:Y:S01]  /*29f0*/  ISETP.GT.U32.AND P4, PT, R8, R11, PT ;  /* 0x0000000b0800720c */ /* 0x000fe20003f84070 */
[----:B------:R-:W-:Y:S01]  /*2a00*/  IMAD.HI.U32 R10, R9, R19, RZ ;  /* 0x00000013090a7227 */ /* 0x000fe200078e00ff */
[----:B------:R-:W-:-:S02]  /*2a10*/  CS2R R122, SRZ ;  /* 0x00000000007a7805 */ /* 0x000fc4000001ff00 */
[----:B------:R-:W-:Y:S02]  /*2a20*/  CS2R R124, SRZ ;  /* 0x00000000007c7805 */ /* 0x000fe4000001ff00 */
[----:B------:R-:W-:Y:S01]  /*2a30*/  ISETP.GT.U32.AND P0, PT, R8, R13, PT ;  /* 0x0000000d0800720c */ /* 0x000fe20003f04070 */
[----:B------:R-:W-:Y:S01]  /*2a40*/  @!P5 IMAD.MOV R17, RZ, RZ, -R17 ;  /* 0x000000ffff11d224 */ /* 0x000fe200078e0a11 */
[----:B------:R-:W-:Y:S01]  /*2a50*/  ISETP.NE.AND P5, PT, R2, RZ, PT ;  /* 0x000000ff0200720c */ /* 0x000fe20003fa5270 */
[----:B------:R-:W-:Y:S01]  /*2a60*/  IMAD.HI.U32 R2, R9, R16, RZ ;  /* 0x0000001009027227 */ /* 0x000fe200078e00ff */
[----:B------:R-:W-:Y:S02]  /*2a70*/  CS2R R126, SRZ ;  /* 0x00000000007e7805 */ /* 0x000fe4000001ff00 */
[----:B------:R-:W-:Y:S02]  /*2a80*/  CS2R R128, SRZ ;  /* 0x0000000000807805 */ /* 0x000fe4000001ff00 */
[C---:B------:R-:W-:Y:S01]  /*2a90*/  SEL R6, R12.reuse, R17, !P5 ;  /* 0x000000110c067207 */ /* 0x040fe20006800000 */
[----:B------:R-:W-:Y:S01]  /*2aa0*/  @!P2 IMAD.IADD R15, R15, 0x1, -R8 ;  /* 0x000000010f0fa824 */ /* 0x000fe200078e0a08 */
[C---:B------:R-:W-:Y:S01]  /*2ab0*/  SEL R4, R12.reuse, R7, !P5 ;  /* 0x000000070c047207 */ /* 0x040fe20006800000 */
[----:B------:R-:W-:Y:S01]  /*2ac0*/  IMAD.MOV R17, RZ, RZ, -R2 ;  /* 0x000000ffff117224 */ /* 0x000fe200078e0a02 */
[----:B------:R-:W-:Y:S01]  /*2ad0*/  SEL R5, R12, R5, !P5 ;  /* 0x000000050c057207 */ /* 0x000fe20006800000 */
[----:B------:R-:W-:Y:S01]  /*2ae0*/  @!P4 IMAD.IADD R11, R11, 0x1, -R8 ;  /* 0x000000010b0bc824 */ /* 0x000fe200078e0a08 */
[C---:B------:R-:W-:Y:S01]  /*2af0*/  ISETP.GT.U32.AND P2, PT, R8.reuse, R15, PT ;  /* 0x0000000f0800720c */ /* 0x040fe20003f44070 */
[----:B------:R-:W-:Y:S01]  /*2b00*/  IMAD R17, R8, R17, R16 ;  /* 0x0000001108117224 */ /* 0x000fe200078e0210 */
[----:B------:R-:W-:Y:S01]  /*2b10*/  SEL R7, R12, R14, !P5 ;  /* 0x0000000e0c077207 */ /* 0x000fe20006800000 */
[----:B------:R-:W-:Y:S01]  /*2b20*/  @!P0 IMAD.IADD R13, R13, 0x1, -R8 ;  /* 0x000000010d0d8824 */ /* 0x000fe200078e0a08 */
[C---:B------:R-:W-:Y:S01]  /*2b30*/  ISETP.GT.U32.AND P4, PT, R8.reuse, R11, PT ;  /* 0x0000000b0800720c */ /* 0x040fe20003f84070 */
[----:B------:R-:W-:Y:S01]  /*2b40*/  IMAD.MOV R10, RZ, RZ, -R10 ;  /* 0x000000ffff0a7224 */ /* 0x000fe200078e0a0a */
[----:B------:R-:W-:Y:S01]  /*2b50*/  ISETP.GT.U32.AND P0, PT, R8, R17, PT ;  /* 0x000000110800720c */ /* 0x000fe20003f04070 */
[----:B------:R-:W-:Y:S01]  /*2b60*/  VIADD R2, R20, 0x68 ;  /* 0x0000006814027836 */ /* 0x000fe20000000000 */
[----:B------:R-:W-:Y:S01]  /*2b70*/  ISETP.GE.AND P5, PT, R18, RZ, PT ;  /* 0x000000ff1200720c */ /* 0x000fe20003fa6270 */
[----:B------:R-:W-:Y:S01]  /*2b80*/  IMAD R19, R8, R10, R19 ;  /* 0x0000000a08137224 */ /* 0x000fe200078e0213 */
[----:B------:R-:W-:Y:S01]  /*2b90*/  CS2R R130, SRZ ;  /* 0x0000000000827805 */ /* 0x000fe2000001ff00 */
[C---:B------:R-:W-:Y:S01]  /*2ba0*/  VIADD R12, R20.reuse, 0x60 ;  /* 0x00000060140c7836 */ /* 0x040fe20000000000 */
[----:B------:R-:W-:Y:S01]  /*2bb0*/  CS2R R132, SRZ ;  /* 0x0000000000847805 */ /* 0x000fe2000001ff00 */
[--C-:B------:R-:W-:Y:S01]  /*2bc0*/  @!P2 IMAD.IADD R15, R15, 0x1, -R8.reuse ;  /* 0x000000010f0fa824 */ /* 0x100fe200078e0a08 */
[----:B------:R-:W-:Y:S01]  /*2bd0*/  CS2R R134, SRZ ;  /* 0x0000000000867805 */ /* 0x000fe2000001ff00 */
[----:B------:R-:W-:Y:S01]  /*2be0*/  VIADD R10, R20, 0x64 ;  /* 0x00000064140a7836 */ /* 0x000fe20000000000 */
[----:B------:R-:W-:Y:S01]  /*2bf0*/  ISETP.GE.AND P2, PT, R12, RZ, PT ;  /* 0x000000ff0c00720c */ /* 0x000fe20003f46270 */
[----:B------:R-:W-:Y:S01]  /*2c00*/  @!P6 IMAD.MOV R15, RZ, RZ, -R15 ;  /* 0x000000ffff0fe224 */ /* 0x000fe200078e0a0f */
[----:B------:R-:W-:Y:S01]  /*2c10*/  ISETP.GT.U32.AND P6, PT, R8, R19, PT ;  /* 0x000000130800720c */ /* 0x000fe20003fc4070 */
[--C-:B------:R-:W-:Y:S01]  /*2c20*/  @!P4 IMAD.IADD R11, R11, 0x1, -R8.reuse ;  /* 0x000000010b0bc824 */ /* 0x100fe200078e0a08 */
[----:B------:R-:W-:Y:S01]  /*2c30*/  ISETP.GE.AND P4, PT, R21, RZ, PT ;  /* 0x000000ff1500720c */ /* 0x000fe20003f86270 */
[----:B------:R-:W-:Y:S01]  /*2c40*/  @!P0 IMAD.IADD R17, R17, 0x1, -R8 ;  /* 0x0000000111118824 */ /* 0x000fe200078e0a08 */
[----:B------:R-:W-:Y:S01]  /*2c50*/  IABS R21, R2 ;  /* 0x0000000200157213 */ /* 0x000fe20000000000 */
[----:B------:R-:W-:Y:S01]  /*2c60*/  @!P1 IMAD.MOV R11, RZ, RZ, -R11 ;  /* 0x000000ffff0b9224 */ /* 0x000fe200078e0a0b */
[----:B------:R-:W-:Y:S01]  /*2c70*/  ISETP.GE.AND P1, PT, R2, RZ, PT ;  /* 0x000000ff0200720c */ /* 0x000fe20003f26270 */
[----:B------:R-:W-:Y:S01]  /*2c80*/  @!P3 IMAD.MOV R13, RZ, RZ, -R13 ;  /* 0x000000ffff0db224 */ /* 0x000fe200078e0a0d */
[----:B------:R-:W-:Y:S01]  /*2c90*/  ISETP.GT.U32.AND P0, PT, R8, R17, PT ;  /* 0x000000110800720c */ /* 0x000fe20003f04070 */
[----:B------:R-:W-:Y:S01]  /*2ca0*/  IMAD.HI.U32 R2, R9, R21, RZ ;  /* 0x0000001509027227 */ /* 0x000fe200078e00ff */
[----:B------:R-:W-:-:S02]  /*2cb0*/  IABS R25, R12 ;  /* 0x0000000c00197213 */ /* 0x000fc40000000000 */
[----:B------:R-:W-:Y:S02]  /*2cc0*/  CS2R R136, SRZ ;  /* 0x0000000000887805 */ /* 0x000fe4000001ff00 */
[----:B------:R-:W-:Y:S01]  /*2cd0*/  IABS R23, R10 ;  /* 0x0000000a00177213 */ /* 0x000fe20000000000 */
[----:B------:R-:W-:Y:S01]  /*2ce0*/  IMAD.MOV R12, RZ, RZ, -R2 ;  /* 0x000000ffff0c7224 */ /* 0x000fe200078e0a02 */
[----:B------:R-:W-:Y:S01]  /*2cf0*/  ISETP.GE.AND P3, PT, R10, RZ, PT ;  /* 0x000000ff0a00720c */ /* 0x000fe20003f66270 */
[----:B------:R-:W-:Y:S01]  /*2d00*/  @!P6 IMAD.IADD R19, R19, 0x1, -R8 ;  /* 0x000000011313e824 */ /* 0x000fe200078e0a08 */
[----:B------:R-:W-:Y:S01]  /*2d10*/  CS2R R138, SRZ ;  /* 0x00000000008a7805 */ /* 0x000fe2000001ff00 */
[C---:B------:R-:W-:Y:S01]  /*2d20*/  IMAD R21, R8.reuse, R12, R21 ;  /* 0x0000000c08157224 */ /* 0x040fe200078e0215 */
[----:B------:R-:W-:Y:S01]  /*2d30*/  CS2R R140, SRZ ;  /* 0x00000000008c7805 */ /* 0x000fe2000001ff00 */
[----:B------:R-:W-:Y:S01]  /*2d40*/  IMAD.HI.U32 R10, R9, R23, RZ ;  /* 0x00000017090a7227 */ /* 0x000fe200078e00ff */
[----:B------:R-:W-:-:S02]  /*2d50*/  ISETP.GT.U32.AND P6, PT, R8, R19, PT ;  /* 0x000000130800720c */ /* 0x000fc40003fc4070 */
[----:B------:R-:W-:Y:S02]  /*2d60*/  CS2R R142, SRZ ;  /* 0x00000000008e7805 */ /* 0x000fe4000001ff00 */
[----:B------:R-:W-:Y:S01]  /*2d70*/  CS2R R144, SRZ ;  /* 0x0000000000907805 */ /* 0x000fe2000001ff00 */
[----:B------:R-:W-:Y:S01]  /*2d80*/  @!P0 IMAD.IADD R17, R17, 0x1, -R8 ;  /* 0x0000000111118824 */ /* 0x000fe200078e0a08 */
[----:B------:R-:W-:Y:S01]  /*2d90*/  ISETP.GT.U32.AND P0, PT, R8, R21, PT ;  /* 0x000000150800720c */ /* 0x000fe20003f04070 */
[----:B------:R-:W-:Y:S01]  /*2da0*/  VIADD R16, R20, 0x58 ;  /* 0x0000005814107836 */ /* 0x000fe20000000000 */
[----:B------:R-:W-:Y:S01]  /*2db0*/  CS2R R146, SRZ ;  /* 0x0000000000927805 */ /* 0x000fe2000001ff00 */
[----:B------:R-:W-:Y:S01]  /*2dc0*/  IMAD.MOV R10, RZ, RZ, -R10 ;  /* 0x000000ffff0a7224 */ /* 0x000fe200078e0a0a */
[----:B------:R-:W-:Y:S01]  /*2dd0*/  CS2R R148, SRZ ;  /* 0x0000000000947805 */ /* 0x000fe2000001ff00 */
[----:B------:R-:W-:Y:S01]  /*2de0*/  IMAD.HI.U32 R2, R9, R25, RZ ;  /* 0x0000001909027227 */ /* 0x000fe200078e00ff */
[----:B------:R-:W-:-:S02]  /*2df0*/  IABS R29, R16 ;  /* 0x00000010001d7213 */ /* 0x000fc40000000000 */
[----:B------:R-:W-:Y:S01]  /*2e00*/  CS2R R150, SRZ ;  /* 0x0000000000967805 */ /* 0x000fe2000001ff00 */
[----:B------:R-:W-:Y:S01]  /*2e10*/  USHF.R.S32.HI UR10, URZ, 0x1f, UR9 ;  /* 0x0000001f3f0a7899 */ /* 0x000fe20008011409 */
[C---:B------:R-:W-:Y:S02]  /*2e20*/  IMAD R23, R8.reuse, R10, R23 ;  /* 0x0000000a08177224 */ /* 0x040fe400078e0217 */
[----:B------:R-:W-:Y:S02]  /*2e30*/  @!P6 IMAD.IADD R19, R19, 0x1, -R8 ;  /* 0x000000011313e824 */ /* 0x000fe400078e0a08 */
[----:B------:R-:W-:Y:S01]  /*2e40*/  IMAD.HI.U32 R10, R9, R29, RZ ;  /* 0x0000001d090a7227 */ /* 0x000fe200078e00ff */
[----:B------:R-:W-:-:S03]  /*2e50*/  ISETP.GT.U32.AND P6, PT, R8, R23, PT ;  /* 0x000000170800720c */ /* 0x000fc60003fc4070 */
[----:B------:R-:W-:Y:S02]  /*2e60*/  @!P0 IMAD.IADD R21, R21, 0x1, -R8 ;  /* 0x0000000115158824 */ /* 0x000fe400078e0a08 */
[----:B------:R-:W-:Y:S02]  /*2e70*/  VIADD R14, R20, 0x5c ;  /* 0x0000005c140e7836 */ /* 0x000fe40000000000 */
[----:B------:R-:W-:Y:S01]  /*2e80*/  IMAD.MOV R2, RZ, RZ, -R2 ;  /* 0x000000ffff027224 */ /* 0x000fe200078e0a02 */
[C---:B------:R-:W-:Y:S01]  /*2e90*/  ISETP.GT.U32.AND P0, PT, R8.reuse, R21, PT ;  /* 0x000000150800720c */ /* 0x040fe20003f04070 */
[----:B------:R-:W-:Y:S01]  /*2ea0*/  IMAD.MOV R10, RZ, RZ, -R10 ;  /* 0x000000ffff0a7224 */ /* 0x000fe200078e0a0a */
[----:B------:R-:W-:Y:S01]  /*2eb0*/  IABS R27, R14 ;  /* 0x0000000e001b7213 */ /* 0x000fe20000000000 */
[C---:B------:R-:W-:Y:S02]  /*2ec0*/  IMAD R25, R8.reuse, R2, R25 ;  /* 0x0000000208197224 */ /* 0x040fe400078e0219 */
[----:B------:R-:W-:-:S02]  /*2ed0*/  IMAD R29, R8, R10, R29 ;  /* 0x0000000a081d7224 */ /* 0x000fc400078e021d */
[----:B------:R-:W-:Y:S01]  /*2ee0*/  @!P5 IMAD.MOV R17, RZ, RZ, -R17 ;  /* 0x000000ffff11d224 */ /* 0x000fe200078e0a11 */
[C---:B------:R-:W-:Y:S01]  /*2ef0*/  ISETP.GT.U32.AND P5, PT, R8.reuse, R25, PT ;  /* 0x000000190800720c */ /* 0x040fe20003fa4070 */
[----:B------:R-:W-:Y:S01]  /*2f00*/  @!P6 IMAD.IADD R23, R23, 0x1, -R8 ;  /* 0x000000011717e824 */ /* 0x000fe200078e0a08 */
[----:B------:R-:W-:Y:S01]  /*2f10*/  ISETP.GT.U32.AND P6, PT, R8, R29, PT ;  /* 0x0000001d0800720c */ /* 0x000fe20003fc4070 */
[----:B------:R-:W-:Y:S02]  /*2f20*/  VIADD R12, R20, 0x54 ;  /* 0x00000054140c7836 */ /* 0x000fe40000000000 */
[----:B------:R-:W-:-:S03]  /*2f30*/  IMAD.HI.U32 R2, R9, R27, RZ ;  /* 0x0000001b09027227 */ /* 0x000fc600078e00ff */
[----:B------:R-:W-:Y:S01]  /*2f40*/  IABS R31, R12 ;  /* 0x0000000c001f7213 */ /* 0x000fe20000000000 */
[----:B------:R-:W-:Y:S02]  /*2f50*/  VIADD R18, R20, 0x50 ;  /* 0x0000005014127836 */ /* 0x000fe40000000000 */
[----:B------:R-:W-:Y:S02]  /*2f60*/  IMAD.MOV R2, RZ, RZ, -R2 ;  /* 0x000000ffff027224 */ /* 0x000fe400078e0a02 */
[----:B------:R-:W-:Y:S01]  /*2f70*/  @!P0 IMAD.IADD R21, R21, 0x1, -R8 ;  /* 0x0000000115158824 */ /* 0x000fe200078e0a08 */
[----:B------:R-:W-:Y:S01]  /*2f80*/  ISETP.GE.AND P0, PT, R14, RZ, PT ;  /* 0x000000ff0e00720c */ /* 0x000fe20003f06270 */
[----:B------:R-:W-:Y:S01]  /*2f90*/  IMAD R27, R8, R2, R27 ;  /* 0x00000002081b7224 */ /* 0x000fe200078e021b */
[----:B------:R-:W-:Y:S01]  /*2fa0*/  IABS R33, R18 ;  /* 0x0000001200217213 */ /* 0x000fe20000000000 */
[----:B------:R-:W-:Y:S02]  /*2fb0*/  VIADD R14, R20, 0x4c ;  /* 0x0000004c140e7836 */ /* 0x000fe40000000000 */
[----:B------:R-:W-:-:S03]  /*2fc0*/  IMAD.HI.U32 R2, R9, R31, RZ ;  /* 0x0000001f09027227 */ /* 0x000fc600078e00ff */
[----:B------:R-:W-:Y:S01]  /*2fd0*/  IABS R35, R14 ;  /* 0x0000000e00237213 */ /* 0x000fe20000000000 */
[--C-:B------:R-:W-:Y:S01]  /*2fe0*/  @!P5 IMAD.IADD R25, R25, 0x1, -R8.reuse ;  /* 0x000000011919d824 */ /* 0x100fe200078e0a08 */
[----:B------:R-:W-:Y:S01]  /*2ff0*/  ISETP.GT.U32.AND P5, PT, R8, R23, PT ;  /* 0x000000170800720c */ /* 0x000fe20003fa4070 */
[----:B------:R-:W-:Y:S02]  /*3000*/  @!P6 IMAD.IADD R29, R29, 0x1, -R8 ;  /* 0x000000011d1de824 */ /* 0x000fe400078e0a08 */
[----:B------:R-:W-:-:S03]  /*3010*/  IMAD.HI.U32 R10, R9, R33, RZ ;  /* 0x00000021090a7227 */ /* 0x000fc600078e00ff */
[C---:B------:R-:W-:Y:S01]  /*3020*/  ISETP.GT.U32.AND P6, PT, R8.reuse, R29, PT ;  /* 0x0000001d0800720c */ /* 0x040fe20003fc4070 */
[----:B------:R-:W-:Y:S02]  /*3030*/  IMAD.MOV R2, RZ, RZ, -R2 ;  /* 0x000000ffff027224 */ /* 0x000fe400078e0a02 */
[----:B------:R-:W-:Y:S02]  /*3040*/  IMAD.MOV R10, RZ, RZ, -R10 ;  /* 0x000000ffff0a7224 */ /* 0x000fe400078e0a0a */
[----:B------:R-:W-:Y:S02]  /*3050*/  IMAD R31, R8, R2, R31 ;  /* 0x00000002081f7224 */ /* 0x000fe400078e021f */
[----:B------:R-:W-:-:S04]  /*3060*/  IMAD.HI.U32 R2, R9, R35, RZ ;  /* 0x0000002309027227 */ /* 0x000fc800078e00ff */
[C---:B------:R-:W-:Y:S02]  /*3070*/  IMAD R33, R8.reuse, R10, R33 ;  /* 0x0000000a08217224 */ /* 0x040fe400078e0221 */
[----:B------:R-:W-:Y:S02]  /*3080*/  IMAD.MOV R10, RZ, RZ, -R2 ;  /* 0x000000ffff0a7224 */ /* 0x000fe400078e0a02 */
[--C-:B------:R-:W-:Y:S01]  /*3090*/  @!P5 IMAD.IADD R23, R23, 0x1, -R8.reuse ;  /* 0x000000011717d824 */ /* 0x100fe200078e0a08 */
[C---:B------:R-:W-:Y:S01]  /*30a0*/  ISETP.GT.U32.AND P5, PT, R8.reuse, R31, PT ;  /* 0x0000001f0800720c */ /* 0x040fe20003fa4070 */
[C---:B------:R-:W-:Y:S02]  /*30b0*/  IMAD R35, R8.reuse, R10, R35 ;  /* 0x0000000a08237224 */ /* 0x040fe400078e0223 */
[----:B------:R-:W-:Y:S02]  /*30c0*/  @!P6 IMAD.IADD R29, R29, 0x1, -R8 ;  /* 0x000000011d1de824 */ /* 0x000fe400078e0a08 */
[----:B------:R-:W-:Y:S01]  /*30d0*/  IMAD.HI.U32 R10, R9, R39, RZ ;  /* 0x00000027090a7227 */ /* 0x000fe200078e00ff */
[----:B------:R-:W-:-:S03]  /*30e0*/  ISETP.GT.U32.AND P6, PT, R8, R35, PT ;  /* 0x000000230800720c */ /* 0x000fc60003fc4070 */
[----:B------:R-:W-:Y:S02]  /*30f0*/  IMAD.MOV R10, RZ, RZ, -R10 ;  /* 0x000000ffff0a7224 */ /* 0x000fe400078e0a0a */
[----:B------:R-:W-:Y:S01]  /*3100*/  @!P4 IMAD.MOV R19, RZ, RZ, -R19 ;  /* 0x000000ffff13c224 */ /* 0x000fe200078e0a13 */
[----:B------:R-:W-:Y:S01]  /*3110*/  ISETP.GT.U32.AND P4, PT, R8, R27, PT ;  /* 0x0000001b0800720c */ /* 0x000fe20003f84070 */
[--C-:B------:R-:W-:Y:S01]  /*3120*/  @!P5 IMAD.IADD R31, R31, 0x1, -R8.reuse ;  /* 0x000000011f1fd824 */ /* 0x100fe200078e0a08 */
[----:B------:R-:W-:Y:S01]  /*3130*/  ISETP.GE.AND P5, PT, R12, RZ, PT ;  /* 0x000000ff0c00720c */ /* 0x000fe20003fa6270 */
[----:B------:R-:W-:Y:S02]  /*3140*/  IMAD R39, R8, R10, R39 ;  /* 0x0000000a08277224 */ /* 0x000fe400078e0227 */
[----:B------:R-:W-:Y:S02]  /*3150*/  VIADD R12, R20, 0x40 ;  /* 0x00000040140c7836 */ /* 0x000fe40000000000 */
[----:B------:R-:W-:Y:S01]  /*3160*/  @!P6 IMAD.IADD R35, R35, 0x1, -R8 ;  /* 0x000000012323e824 */ /* 0x000fe200078e0a08 */
[----:B------:R-:W-:Y:S01]  /*3170*/  ISETP.GT.U32.AND P6, PT, R8, R31, PT ;  /* 0x0000001f0800720c */ /* 0x000fe20003fc4070 */
[----:B------:R-:W-:Y:S01]  /*3180*/  IMAD.HI.U32 R2, R9, R37, RZ ;  /* 0x0000002509027227 */ /* 0x000fe200078e00ff */
[----:B------:R-:W-:-:S03]  /*3190*/  IABS R41, R12 ;  /* 0x0000000c00297213 */ /* 0x000fc60000000000 */
[----:B------:R-:W-:Y:S02]  /*31a0*/  IMAD.MOV R2, RZ, RZ, -R2 ;  /* 0x000000ffff027224 */ /* 0x000fe400078e0a02 */
[----:B------:R-:W-:Y:S01]  /*31b0*/  @!P4 IMAD.IADD R27, R27, 0x1, -R8 ;  /* 0x000000011b1bc824 */ /* 0x000fe200078e0a08 */
[C---:B------:R-:W-:Y:S01]  /*31c0*/  ISETP.GT.U32.AND P4, PT, R8.reuse, R25, PT ;  /* 0x000000190800720c */ /* 0x040fe20003f84070 */
[----:B------:R-:W-:Y:S02]  /*31d0*/  IMAD R37, R8, R2, R37 ;  /* 0x0000000208257224 */ /* 0x000fe400078e0225 */
[----:B------:R-:W-:-:S04]  /*31e0*/  IMAD.HI.U32 R2, R9, R41, RZ ;  /* 0x0000002909027227 */ /* 0x000fc800078e00ff */
[----:B------:R-:W-:Y:S01]  /*31f0*/  @!P6 IMAD.IADD R31, R31, 0x1, -R8 ;  /* 0x000000011f1fe824 */ /* 0x000fe200078e0a08 */
[C---:B------:R-:W-:Y:S01]  /*3200*/  ISETP.GT.U32.AND P6, PT, R8.reuse, R39, PT ;  /* 0x000000270800720c */ /* 0x040fe20003fc4070 */
[----:B------:R-:W-:Y:S02]  /*3210*/  IMAD.MOV R2, RZ, RZ, -R2 ;  /* 0x000000ffff027224 */ /* 0x000fe400078e0a02 */
[----:B------:R-:W-:Y:S01]  /*3220*/  @!P1 IMAD.MOV R21, RZ, RZ, -R21 ;  /* 0x000000ffff159224 */ /* 0x000fe200078e0a15 */
[C---:B------:R-:W-:Y:S01]  /*3230*/  ISETP.GT.U32.AND P1, PT, R8.reuse, R27, PT ;  /* 0x0000001b0800720c */ /* 0x040fe20003f24070 */
[C---:B------:R-:W-:Y:S02]  /*3240*/  IMAD R41, R8.reuse, R2, R41 ;  /* 0x0000000208297224 */ /* 0x040fe400078e0229 */
[----:B------:R-:W-:Y:S01]  /*3250*/  @!P4 IMAD.IADD R25, R25, 0x1, -R8 ;  /* 0x000000011919c824 */ /* 0x000fe200078e0a08 */
[----:B------:R-:W-:Y:S01]  /*3260*/  ISETP.GT.U32.AND P4, PT, R8, R33, PT ;  /* 0x000000210800720c */ /* 0x000fe20003f84070 */
[----:B------:R-:W-:-:S02]  /*3270*/  @!P3 IMAD.MOV R23, RZ, RZ, -R23 ;  /* 0x000000ffff17b224 */ /* 0x000fc400078e0a17 */
[----:B------:R-:W-:Y:S01]  /*3280*/  @!P2 IMAD.MOV R25, RZ, RZ, -R25 ;  /* 0x000000ffff19a224 */ /* 0x000fe200078e0a19 */
[C---:B------:R-:W-:Y:S01]  /*3290*/  ISETP.GT.U32.AND P2, PT, R8.reuse, R35, PT ;  /* 0x000000230800720c */ /* 0x040fe20003f44070 */
[--C-:B------:R-:W-:Y:S02]  /*32a0*/  @!P6 IMAD.IADD R39, R39, 0x1, -R8.reuse ;  /* 0x000000012727e824 */ /* 0x100fe400078e0a08 */
[----:B------:R-:W-:Y:S02]  /*32b0*/  @!P5 IMAD.MOV R31, RZ, RZ, -R31 ;  /* 0x000000ffff1fd224 */ /* 0x000fe400078e0a1f */
[----:B------:R-:W-:Y:S01]  /*32c0*/  @!P1 IMAD.IADD R27, R27, 0x1, -R8 ;  /* 0x000000011b1b9824 */ /* 0x000fe200078e0a08 */
[----:B------:R-:W-:Y:S01]  /*32d0*/  ISETP.GT.U32.AND P6, PT, R8, R39, PT ;  /* 0x000000270800720c */ /* 0x000fe20003fc4070 */
[----:B------:R-:W-:Y:S01]  /*32e0*/  VIADD R2, R20, 0x38 ;  /* 0x0000003814027836 */ /* 0x000fe20000000000 */
[----:B------:R-:W-:Y:S01]  /*32f0*/  ISETP.GE.AND P1, PT, R16, RZ, PT ;  /* 0x000000ff1000720c */ /* 0x000fe20003f26270 */
[----:B------:R-:W-:-:S02]  /*3300*/  VIADD R16, R20, 0x3c ;  /* 0x0000003c14107836 */ /* 0x000fc40000000000 */
[----:B------:R-:W-:Y:S01]  /*3310*/  @!P0 IMAD.MOV R27, RZ, RZ, -R27 ;  /* 0x000000ffff1b8224 */ /* 0x000fe200078e0a1b */
[----:B------:R-:W-:Y:S01]  /*3320*/  ISETP.GT.U32.AND P0, PT, R8, R37, PT ;  /* 0x000000250800720c */ /* 0x000fe20003f04070 */
[--C-:B------:R-:W-:Y:S01]  /*3330*/  @!P4 IMAD.IADD R33, R33, 0x1, -R8.reuse ;  /* 0x000000012121c824 */ /* 0x100fe200078e0a08 */
[----:B------:R-:W-:Y:S01]  /*3340*/  IABS R43, R16 ;  /* 0x00000010002b7213 */ /* 0x000fe20000000000 */
[--C-:B------:R-:W-:Y:S01]  /*3350*/  @!P2 IMAD.IADD R35, R35, 0x1, -R8.reuse ;  /* 0x000000012323a824 */ /* 0x100fe200078e0a08 */
[----:B------:R-:W-:Y:S01]  /*3360*/  ISETP.GE.AND P4, PT, R18, RZ, PT ;  /* 0x000000ff1200720c */ /* 0x000fe20003f86270 */
[----:B------:R-:W-:Y:S01]  /*3370*/  VIADD R18, R20, 0x28 ;  /* 0x0000002814127836 */ /* 0x000fe20000000000 */
[C---:B------:R-:W-:Y:S01]  /*3380*/  ISETP.GT.U32.AND P3, PT, R8.reuse, R33, PT ;  /* 0x000000210800720c */ /* 0x040fe20003f64070 */
[----:B------:R-:W-:Y:S01]  /*3390*/  @!P6 IMAD.IADD R39, R39, 0x1, -R8 ;  /* 0x000000012727e824 */ /* 0x000fe200078e0a08 */
[----:B------:R-:W-:Y:S01]  /*33a0*/  ISETP.GT.U32.AND P6, PT, R8, R41, PT ;  /* 0x000000290800720c */ /* 0x000fe20003fc4070 */
[----:B------:R-:W-:Y:S01]  /*33b0*/  IMAD.HI.U32 R10, R9, R43, RZ ;  /* 0x0000002b090a7227 */ /* 0x000fe200078e00ff */
[----:B------:R-:W-:-:S02]  /*33c0*/  IABS R45, R2 ;  /* 0x00000002002d7213 */ /* 0x000fc40000000000 */
[----:B------:R-:W-:Y:S01]  /*33d0*/  ISETP.GE.AND P2, PT, R24, RZ, PT ;  /* 0x000000ff1800720c */ /* 0x000fe20003f46270 */
[----:B------:R-:W-:Y:S01]  /*33e0*/  IMAD.MOV R10, RZ, RZ, -R10 ;  /* 0x000000ffff0a7224 */ /* 0x000fe200078e0a0a */
[----:B------:R-:W-:Y:S01]  /*33f0*/  IABS R53, R18 ;  /* 0x0000001200357213 */ /* 0x000fe20000000000 */
[----:B------:R-:W-:Y:S01]  /*3400*/  @!P1 IMAD.MOV R29, RZ, RZ, -R29 ;  /* 0x000000ffff1d9224 */ /* 0x000fe200078e0a1d */
[----:B------:R-:W-:Y:S01]  /*3410*/  ISETP.GE.AND P1, PT, R14, RZ, PT ;  /* 0x000000ff0e00720c */ /* 0x000fe20003f26270 */
[----:B------:R-:W-:Y:S02]  /*3420*/  IMAD R43, R8, R10, R43 ;  /* 0x0000000a082b7224 */ /* 0x000fe400078e022b */
[--C-:B------:R-:W-:Y:S01]  /*3430*/  @!P0 IMAD.IADD R37, R37, 0x1, -R8.reuse ;  /* 0x0000000125258824 */ /* 0x100fe200078e0a08 */
[----:B------:R-:W-:Y:S01]  /*3440*/  ISETP.GE.AND P0, PT, R12, RZ, PT ;  /* 0x000000ff0c00720c */ /* 0x000fe20003f06270 */
[--C-:B------:R-:W-:Y:S02]  /*3450*/  @!P6 IMAD.IADD R41, R41, 0x1, -R8.reuse ;  /* 0x000000012929e824 */ /* 0x100fe400078e0a08 */
[----:B------:R-:W-:Y:S01]  /*3460*/  VIADD R10, R20, 0x34 ;  /* 0x00000034140a7836 */ /* 0x000fe20000000000 */
[C---:B------:R-:W-:Y:S01]  /*3470*/  ISETP.GT.U32.AND P5, PT, R8.reuse, R37, PT ;  /* 0x000000250800720c */ /* 0x040fe20003fa4070 */
[----:B------:R-:W-:Y:S01]  /*3480*/  @!P3 IMAD.IADD R33, R33, 0x1, -R8 ;  /* 0x000000012121b824 */ /* 0x000fe200078e0a08 */
[----:B------:R-:W-:Y:S01]  /*3490*/  ISETP.GT.U32.AND P6, PT, R8, R41, PT ;  /* 0x000000290800720c */ /* 0x000fe20003fc4070 */
[----:B------:R-:W-:Y:S01]  /*34a0*/  VIADD R12, R20, 0x30 ;  /* 0x00000030140c7836 */ /* 0x000fe20000000000 */
[----:B------:R-:W-:Y:S01]  /*34b0*/  ISETP.GE.AND P3, PT, R22, RZ, PT ;  /* 0x000000ff1600720c */ /* 0x000fe20003f66270 */
[----:B------:R-:W-:Y:S01]  /*34c0*/  @!P1 IMAD.MOV R35, RZ, RZ, -R35 ;  /* 0x000000ffff239224 */ /* 0x000fe200078e0a23 */
[----:B------:R-:W-:Y:S01]  /*34d0*/  ISETP.GE.AND P1, PT, R2, RZ, PT ;  /* 0x000000ff0200720c */ /* 0x000fe20003f26270 */
[----:B------:R-:W-:Y:S01]  /*34e0*/  IMAD.HI.U32 R2, R9, R45, RZ ;  /* 0x0000002d09027227 */ /* 0x000fe200078e00ff */
[----:B------:R-:W-:-:S02]  /*34f0*/  IABS R47, R10 ;  /* 0x0000000a002f7213 */ /* 0x000fc40000000000 */
[----:B------:R-:W-:Y:S01]  /*3500*/  IABS R49, R12 ;  /* 0x0000000c00317213 */ /* 0x000fe20000000000 */
[----:B------:R-:W-:Y:S01]  /*3510*/  @!P4 IMAD.MOV R33, RZ, RZ, -R33 ;  /* 0x000000ffff21c224 */ /* 0x000fe200078e0a21 */
[----:B------:R-:W-:Y:S01]  /*3520*/  ISETP.GE.AND P4, PT, R16, RZ, PT ;  /* 0x000000ff1000720c */ /* 0x000fe20003f86270 */
[--C-:B------:R-:W-:Y:S01]  /*3530*/  @!P5 IMAD.IADD R37, R37, 0x1, -R8.reuse ;  /* 0x000000012525d824 */ /* 0x100fe200078e0a08 */
[----:B------:R-:W-:Y:S01]  /*3540*/  ISETP.GE.AND P5, PT, R10, RZ, PT ;  /* 0x000000ff0a00720c */ /* 0x000fe20003fa6270 */
[----:B------:R-:W-:Y:S01]  /*3550*/  @!P6 IMAD.IADD R41, R41, 0x1, -R8 ;  /* 0x000000012929e824 */ /* 0x000fe200078e0a08 */
[----:B------:R-:W-:Y:S01]  /*3560*/  ISETP.GT.U32.AND P6, PT, R8, R43, PT ;  /* 0x0000002b0800720c */ /* 0x000fe20003fc4070 */
[----:B------:R-:W-:-:S04]  /*3570*/  IMAD.HI.U32 R10, R9, R47, RZ ;  /* 0x0000002f090a7227 */ /* 0x000fc800078e00ff */
[----:B------:R-:W-:Y:S02]  /*3580*/  IMAD.MOV R16, RZ, RZ, -R2 ;  /* 0x000000ffff107224 */ /* 0x000fe400078e0a02 */
[----:B------:R-:W-:Y:S02]  /*3590*/  VIADD R14, R20, 0x2c ;  /* 0x0000002c140e7836 */ /* 0x000fe40000000000 */
[----:B------:R-:W-:Y:S02]  /*35a0*/  IMAD.MOV R10, RZ, RZ, -R10 ;  /* 0x000000ffff0a7224 */ /* 0x000fe400078e0a0a */
[----:B------:R-:W-:Y:S01]  /*35b0*/  IMAD R45, R8, R16, R45 ;  /* 0x00000010082d7224 */ /* 0x000fe200078e022d */
[----:B------:R-:W-:Y:S01]  /*35c0*/  IABS R51, R14 ;  /* 0x0000000e00337213 */ /* 0x000fe20000000000 */
[----:B------:R-:W-:Y:S02]  /*35d0*/  @!P6 IMAD.IADD R43, R43, 0x1, -R8 ;  /* 0x000000012b2be824 */ /* 0x000fe400078e0a08 */
[----:B------:R-:W-:Y:S01]  /*35e0*/  @!P3 IMAD.MOV R37, RZ, RZ, -R37 ;  /* 0x000000ffff25b224 */ /* 0x000fe200078e0a25 */
[----:B------:R-:W-:Y:S01]  /*35f0*/  ISETP.GE.AND P3, PT, R12, RZ, PT ;  /* 0x000000ff0c00720c */ /* 0x000fe20003f66270 */
[----:B------:R-:W-:Y:S01]  /*3600*/  IMAD.HI.U32 R12, R9, R49, RZ ;  /* 0x00000031090c7227 */ /* 0x000fe200078e00ff */
[----:B------:R-:W-:-:S03]  /*3610*/  ISETP.GT.U32.AND P6, PT, R8, R43, PT ;  /* 0x0000002b0800720c */ /* 0x000fc60003fc4070 */
[C---:B------:R-:W-:Y:S02]  /*3620*/  IMAD R47, R8.reuse, R10, R47 ;  /* 0x0000000a082f7224 */ /* 0x040fe400078e022f */
[----:B------:R-:W-:Y:S01]  /*3630*/  @!P0 IMAD.MOV R41, RZ, RZ, -R41 ;  /* 0x000000ffff298224 */ /* 0x000fe200078e0a29 */
[----:B------:R-:W-:Y:S01]  /*3640*/  ISETP.GT.U32.AND P0, PT, R8, R45, PT ;  /* 0x0000002d0800720c */ /* 0x000fe20003f04070 */
[----:B------:R-:W-:Y:S01]  /*3650*/  @!P2 IMAD.MOV R39, RZ, RZ, -R39 ;  /* 0x000000ffff27a224 */ /* 0x000fe200078e0a27 */
[----:B------:R-:W-:Y:S01]  /*3660*/  ISETP.GE.AND P2, PT, R14, RZ, PT ;  /* 0x000000ff0e00720c */ /* 0x000fe20003f46270 */
[----:B------:R-:W-:Y:S02]  /*3670*/  IMAD.MOV R12, RZ, RZ, -R12 ;  /* 0x000000ffff0c7224 */ /* 0x000fe400078e0a0c */
[----:B------:R-:W-:-:S04]  /*3680*/  IMAD.HI.U32 R14, R9, R51, RZ ;  /* 0x00000033090e7227 */ /* 0x000fc800078e00ff */
[----:B------:R-:W-:Y:S01]  /*3690*/  @!P6 IMAD.IADD R43, R43, 0x1, -R8 ;  /* 0x000000012b2be824 */ /* 0x000fe200078e0a08 */
[C---:B------:R-:W-:Y:S01]  /*36a0*/  ISETP.GT.U32.AND P6, PT, R8.reuse, R47, PT ;  /* 0x0000002f0800720c */ /* 0x040fe20003fc4070 */
[C---:B------:R-:W-:Y:S02]  /*36b0*/  IMAD R49, R8.reuse, R12, R49 ;  /* 0x0000000c08317224 */ /* 0x040fe400078e0231 */
[----:B------:R-:W-:Y:S02]  /*36c0*/  IMAD.MOV R14, RZ, RZ, -R14 ;  /* 0x000000ffff0e7224 */ /* 0x000fe400078e0a0e */
[----:B------:R-:W-:Y:S01]  /*36d0*/  @!P4 IMAD.MOV R43, RZ, RZ, -R43 ;  /* 0x000000ffff2bc224 */ /* 0x000fe200078e0a2b */
[C---:B------:R-:W-:Y:S01]  /*36e0*/  ISETP.GT.U32.AND P4, PT, R8.reuse, R49, PT ;  /* 0x000000310800720c */ /* 0x040fe20003f84070 */
[----:B------:R-:W-:Y:S02]  /*36f0*/  IMAD R51, R8, R14, R51 ;  /* 0x0000000e08337224 */ /* 0x000fe400078e0233 */
[----:B------:R-:W-:-:S02]  /*3700*/  @!P0 IMAD.IADD R45, R45, 0x1, -R8 ;  /* 0x000000012d2d8824 */ /* 0x000fc400078e0a08 */
[----:B------:R-:W-:Y:S02]  /*3710*/  VIADD R16, R20, 0x24 ;  /* 0x0000002414107836 */ /* 0x000fe40000000000 */
[----:B------:R-:W-:Y:S01]  /*3720*/  @!P6 IMAD.IADD R47, R47, 0x1, -R8 ;  /* 0x000000012f2fe824 */ /* 0x000fe200078e0a08 */
[C---:B------:R-:W-:Y:S01]  /*3730*/  ISETP.GT.U32.AND P0, PT, R8.reuse, R45, PT ;  /* 0x0000002d0800720c */ /* 0x040fe20003f04070 */
[----:B------:R-:W-:Y:S01]  /*3740*/  IMAD.HI.U32 R2, R9, R53, RZ ;  /* 0x0000003509027227 */ /* 0x000fe200078e00ff */
[C---:B------:R-:W-:Y:S02]  /*3750*/  ISETP.GT.U32.AND P6, PT, R8.reuse, R51, PT ;  /* 0x000000330800720c */ /* 0x040fe40003fc4070 */
[----:B------:R-:W-:Y:S01]  /*3760*/  IABS R55, R16 ;  /* 0x0000001000377213 */ /* 0x000fe20000000000 */
[----:B------:R-:W-:Y:S02]  /*3770*/  IMAD.MOV R2, RZ, RZ, -R2 ;  /* 0x000000ffff027224 */ /* 0x000fe400078e0a02 */
[----:B------:R-:W-:Y:S01]  /*3780*/  @!P4 IMAD.IADD R49, R49, 0x1, -R8 ;  /* 0x000000013131c824 */ /* 0x000fe200078e0a08 */
[C---:B------:R-:W-:Y:S01]  /*3790*/  ISETP.GT.U32.AND P4, PT, R8.reuse, R47, PT ;  /* 0x0000002f0800720c */ /* 0x040fe20003f84070 */
[----:B------:R-:W-:-:S02]  /*37a0*/  IMAD R53, R8, R2, R53 ;  /* 0x0000000208357224 */ /* 0x000fc400078e0235 */
[----:B------:R-:W-:Y:S02]  /*37b0*/  VIADD R22, R20, 0x20 ;  /* 0x0000002014167836 */ /* 0x000fe40000000000 */
[----:B------:R-:W-:-:S03]  /*37c0*/  IMAD.HI.U32 R2, R9, R55, RZ ;  /* 0x0000003709027227 */ /* 0x000fc600078e00ff */
[----:B------:R-:W-:Y:S01]  /*37d0*/  IABS R57, R22 ;  /* 0x0000001600397213 */ /* 0x000fe20000000000 */
[C---:B------:R-:W-:Y:S02]  /*37e0*/  VIADD R24, R20.reuse, 0x1c ;  /* 0x0000001c14187836 */ /* 0x040fe40000000000 */
[--C-:B------:R-:W-:Y:S01]  /*37f0*/  @!P0 IMAD.IADD R45, R45, 0x1, -R8.reuse ;  /* 0x000000012d2d8824 */ /* 0x100fe200078e0a08 */
[----:B------:R-:W-:Y:S01]  /*3800*/  ISETP.GE.AND P0, PT, R20, RZ, PT ;  /* 0x000000ff1400720c */ /* 0x000fe20003f06270 */
[----:B------:R-:W-:Y:S01]  /*3810*/  @!P6 IMAD.IADD R51, R51, 0x1, -R8 ;  /* 0x000000013333e824 */ /* 0x000fe200078e0a08 */
[C---:B------:R-:W-:Y:S01]  /*3820*/  ISETP.GT.U32.AND P6, PT, R8.reuse, R49, PT ;  /* 0x000000310800720c */ /* 0x040fe20003fc4070 */
[----:B------:R-:W-:Y:S01]  /*3830*/  IMAD.MOV R2, RZ, RZ, -R2 ;  /* 0x000000ffff027224 */ /* 0x000fe200078e0a02 */
[----:B------:R-:W-:Y:S01]  /*3840*/  IABS R59, R24 ;  /* 0x00000018003b7213 */ /* 0x000fe20000000000 */
[----:B------:R-:W-:Y:S01]  /*3850*/  @!P1 IMAD.MOV R45, RZ, RZ, -R45 ;  /* 0x000000ffff2d9224 */ /* 0x000fe200078e0a2d */
[C---:B------:R-:W-:Y:S01]  /*3860*/  ISETP.GT.U32.AND P1, PT, R8.reuse, R51, PT ;  /* 0x000000330800720c */ /* 0x040fe20003f24070 */
[----:B------:R-:W-:-:S02]  /*3870*/  IMAD R55, R8, R2, R55 ;  /* 0x0000000208377224 */ /* 0x000fc400078e0237 */
[----:B------:R-:W-:-:S04]  /*3880*/  IMAD.HI.U32 R2, R9, R57, RZ ;  /* 0x0000003909027227 */ /* 0x000fc800078e00ff */
[----:B------:R-:W-:Y:S01]  /*3890*/  @!P4 IMAD.IADD R47, R47, 0x1, -R8 ;  /* 0x000000012f2fc824 */ /* 0x000fe200078e0a08 */
[----:B------:R-:W-:Y:S01]  /*38a0*/  ISETP.GT.U32.AND P4, PT, R8, R53, PT ;  /* 0x000000350800720c */ /* 0x000fe20003f84070 */
[----:B------:R-:W-:-:S04]  /*38b0*/  IMAD.HI.U32 R10, R9, R59, RZ ;  /* 0x0000003b090a7227 */ /* 0x000fc800078e00ff */
[----:B------:R-:W-:Y:S02]  /*38c0*/  IMAD.MOV R2, RZ, RZ, -R2 ;  /* 0x000000ffff027224 */ /* 0x000fe400078e0a02 */
[----:B------:R-:W-:Y:S02]  /*38d0*/  IMAD.MOV R10, RZ, RZ, -R10 ;  /* 0x000000ffff0a7224 */ /* 0x000fe400078e0a0a */
[C---:B------:R-:W-:Y:S02]  /*38e0*/  IMAD R57, R8.reuse, R2, R57 ;  /* 0x0000000208397224 */ /* 0x040fe400078e0239 */
[--C-:B------:R-:W-:Y:S01]  /*38f0*/  @!P6 IMAD.IADD R49, R49, 0x1, -R8.reuse ;  /* 0x000000013131e824 */ /* 0x100fe200078e0a08 */
[C---:B------:R-:W-:Y:S01]  /*3900*/  ISETP.GT.U32.AND P6, PT, R8.reuse, R55, PT ;  /* 0x000000370800720c */ /* 0x040fe20003fc4070 */
[C---:B------:R-:W-:Y:S02]  /*3910*/  IMAD R59, R8.reuse, R10, R59 ;  /* 0x0000000a083b7224 */ /* 0x040fe400078e023b */
[----:B------:R-:W-:Y:S01]  /*3920*/  @!P1 IMAD.IADD R51, R51, 0x1, -R8 ;  /* 0x0000000133339824 */ /* 0x000fe200078e0a08 */
[----:B------:R-:W-:Y:S01]  /*3930*/  ISETP.GT.U32.AND P1, PT, R8, R57, PT ;  /* 0x000000390800720c */ /* 0x000fe20003f24070 */
[----:B------:R-:W-:-:S04]  /*3940*/  IMAD.HI.U32 R12, R9, R61, RZ ;  /* 0x0000003d090c7227 */ /* 0x000fc800078e00ff */
[----:B------:R-:W-:-:S04]  /*3950*/  IMAD.HI.U32 R14, R9, R63, RZ ;  /* 0x0000003f090e7227 */ /* 0x000fc800078e00ff */
[----:B------:R-:W-:Y:S01]  /*3960*/  @!P4 IMAD.IADD R53, R53, 0x1, -R8 ;  /* 0x000000013535c824 */ /* 0x000fe200078e0a08 */
[C---:B------:R-:W-:Y:S01]  /*3970*/  ISETP.GT.U32.AND P4, PT, R8.reuse, R59, PT ;  /* 0x0000003b0800720c */ /* 0x040fe20003f84070 */
[----:B------:R-:W-:Y:S02]  /*3980*/  IMAD.MOV R12, RZ, RZ, -R12 ;  /* 0x000000ffff0c7224 */ /* 0x000fe400078e0a0c */
[----:B------:R-:W-:Y:S02]  /*3990*/  IMAD.MOV R14, RZ, RZ, -R14 ;  /* 0x000000ffff0e7224 */ /* 0x000fe400078e0a0e */
[C---:B------:R-:W-:Y:S02]  /*39a0*/  IMAD R61, R8.reuse, R12, R61 ;  /* 0x0000000c083d7224 */ /* 0x040fe400078e023d */
[C---:B------:R-:W-:Y:S02]  /*39b0*/  IMAD R63, R8.reuse, R14, R63 ;  /* 0x0000000e083f7224 */ /* 0x040fe400078e023f */
[--C-:B------:R-:W-:Y:S01]  /*39c0*/  @!P6 IMAD.IADD R55, R55, 0x1, -R8.reuse ;  /* 0x000000013737e824 */ /* 0x100fe200078e0a08 */
[C---:B------:R-:W-:Y:S01]  /*39d0*/  ISETP.GT.U32.AND P6, PT, R8.reuse, R61, PT ;  /* 0x0000003d0800720c */ /* 0x040fe20003fc4070 */
[--C-:B------:R-:W-:Y:S01]  /*39e0*/  @!P1 IMAD.IADD R57, R57, 0x1, -R8.reuse ;  /* 0x0000000139399824 */ /* 0x100fe200078e0a08 */
[C---:B------:R-:W-:Y:S01]  /*39f0*/  ISETP.GT.U32.AND P1, PT, R8.reuse, R63, PT ;  /* 0x0000003f0800720c */ /* 0x040fe20003f24070 */
[----:B------:R-:W-:Y:S01]  /*3a00*/  @!P4 IMAD.IADD R59, R59, 0x1, -R8 ;  /* 0x000000013b3bc824 */ /* 0x000fe200078e0a08 */
[C---:B------:R-:W-:Y:S01]  /*3a10*/  ISETP.GT.U32.AND P4, PT, R8.reuse, R53, PT ;  /* 0x000000350800720c */ /* 0x040fe20003f84070 */
[----:B------:R-:W-:Y:S01]  /*3a20*/  @!P3 IMAD.MOV R49, RZ, RZ, -R49 ;  /* 0x000000ffff31b224 */ /* 0x000fe200078e0a31 */
[----:B------:R-:W-:Y:S01]  /*3a30*/  ISETP.GT.U32.AND P3, PT, R8, R57, PT ;  /* 0x000000390800720c */ /* 0x000fe20003f64070 */
[----:B------:R-:W-:-:S04]  /*3a40*/  IMAD.HI.U32 R2, R9, R65, RZ ;  /* 0x0000004109027227 */ /* 0x000fc800078e00ff */
[----:B------:R-:W-:-:S04]  /*3a50*/  IMAD.HI.U32 R12, R9, R69, RZ ;  /* 0x00000045090c7227 */ /* 0x000fc800078e00ff */
[----:B------:R-:W-:Y:S02]  /*3a60*/  IMAD.MOV R2, RZ, RZ, -R2 ;  /* 0x000000ffff027224 */ /* 0x000fe400078e0a02 */
[----:B------:R-:W-:Y:S02]  /*3a70*/  IMAD.MOV R12, RZ, RZ, -R12 ;  /* 0x000000ffff0c7224 */ /* 0x000fe400078e0a0c */
[--C-:B------:R-:W-:Y:S01]  /*3a80*/  @!P6 IMAD.IADD R61, R61, 0x1, -R8.reuse ;  /* 0x000000013d3de824 */ /* 0x100fe200078e0a08 */
[C---:B------:R-:W-:Y:S01]  /*3a90*/  ISETP.GT.U32.AND P6, PT, R8.reuse, R59, PT ;  /* 0x0000003b0800720c */ /* 0x040fe20003fc4070 */
[C---:B------:R-:W-:Y:S02]  /*3aa0*/  IMAD R65, R8.reuse, R2, R65 ;  /* 0x0000000208417224 */ /* 0x040fe400078e0241 */
[C---:B------:R-:W-:Y:S02]  /*3ab0*/  IMAD R69, R8.reuse, R12, R69 ;  /* 0x0000000c08457224 */ /* 0x040fe400078e0245 */
[----:B------:R-:W-:Y:S01]  /*3ac0*/  @!P5 IMAD.MOV R47, RZ, RZ, -R47 ;  /* 0x000000ffff2fd224 */ /* 0x000fe200078e0a2f */
[----:B------:R-:W-:Y:S01]  /*3ad0*/  ISETP.GT.U32.AND P5, PT, R8, R55, PT ;  /* 0x000000370800720c */ /* 0x000fe20003fa4070 */
[----:B------:R-:W-:-:S02]  /*3ae0*/  @!P1 IMAD.IADD R63, R63, 0x1, -R8 ;  /* 0x000000013f3f9824 */ /* 0x000fc400078e0a08 */
[----:B------:R-:W-:-:S03]  /*3af0*/  IMAD.HI.U32 R14, R9, R71, RZ ;  /* 0x00000047090e7227 */ /* 0x000fc600078e00ff */
[----:B------:R-:W-:Y:S01]  /*3b00*/  ISETP.GT.U32.AND P1, PT, R8, R63, PT ;  /* 0x0000003f0800720c */ /* 0x000fe20003f24070 */
[----:B------:R-:W-:-:S04]  /*3b10*/  IMAD.HI.U32 R10, R9, R67, RZ ;  /* 0x00000043090a7227 */ /* 0x000fc800078e00ff */
[----:B------:R-:W-:Y:S01]  /*3b20*/  @!P2 IMAD.MOV R51, RZ, RZ, -R51 ;  /* 0x000000ffff33a224 */ /* 0x000fe200078e0a33 */
[C---:B------:R-:W-:Y:S01]  /*3b30*/  ISETP.GT.U32.AND P2, PT, R8.reuse, R61, PT ;  /* 0x0000003d0800720c */ /* 0x040fe20003f44070 */
[--C-:B------:R-:W-:Y:S01]  /*3b40*/  @!P4 IMAD.IADD R53, R53, 0x1, -R8.reuse ;  /* 0x000000013535c824 */ /* 0x100fe200078e0a08 */
[C---:B------:R-:W-:Y:S01]  /*3b50*/  ISETP.GT.U32.AND P4, PT, R8.reuse, R65, PT ;  /* 0x000000410800720c */ /* 0x040fe20003f84070 */
[----:B------:R-:W-:Y:S01]  /*3b60*/  @!P3 IMAD.IADD R57, R57, 0x1, -R8 ;  /* 0x000000013939b824 */ /* 0x000fe200078e0a08 */
[----:B------:R-:W-:Y:S01]  /*3b70*/  ISETP.GT.U32.AND P3, PT, R8, R69, PT ;  /* 0x000000450800720c */ /* 0x000fe20003f64070 */
[----:B------:R-:W-:Y:S02]  /*3b80*/  IMAD.MOV R14, RZ, RZ, -R14 ;  /* 0x000000ffff0e7224 */ /* 0x000fe400078e0a0e */
[----:B------:R-:W-:Y:S02]  /*3b90*/  IMAD.MOV R10, RZ, RZ, -R10 ;  /* 0x000000ffff0a7224 */ /* 0x000fe400078e0a0a */
[----:B------:R-:W-:-:S04]  /*3ba0*/  IMAD.HI.U32 R9, R9, R73, RZ ;  /* 0x0000004909097227 */ /* 0x000fc800078e00ff */
[C---:B------:R-:W-:Y:S02]  /*3bb0*/  IMAD R71, R8.reuse, R14, R71 ;  /* 0x0000000e08477224 */ /* 0x040fe400078e0247 */
[C---:B------:R-:W-:Y:S02]  /*3bc0*/  IMAD R67, R8.reuse, R10, R67 ;  /* 0x0000000a08437224 */ /* 0x040fe400078e0243 */
[----:B------:R-:W-:Y:S02]  /*3bd0*/  IMAD.MOV R9, RZ, RZ, -R9 ;  /* 0x000000ffff097224 */ /* 0x000fe400078e0a09 */
[----:B------:R-:W-:Y:S01]  /*3be0*/  @!P6 IMAD.IADD R59, R59, 0x1, -R8 ;  /* 0x000000013b3be824 */ /* 0x000fe200078e0a08 */
[C---:B------:R-:W-:Y:S01]  /*3bf0*/  ISETP.GT.U32.AND P6, PT, R8.reuse, R71, PT ;  /* 0x000000470800720c */ /* 0x040fe20003fc4070 */
[C---:B------:R-:W-:Y:S01]  /*3c00*/  IMAD R73, R8.reuse, R9, R73 ;  /* 0x0000000908497224 */ /* 0x040fe200078e0249 */
[----:B------:R-:W-:Y:S01]  /*3c10*/  SHF.R.S32.HI R9, RZ, 0x1f, R0 ;  /* 0x0000001fff097819 */ /* 0x000fe20000011400 */
[--C-:B------:R-:W-:Y:S01]  /*3c20*/  @!P5 IMAD.IADD R55, R55, 0x1, -R8.reuse ;  /* 0x000000013737d824 */ /* 0x100fe200078e0a08 */
[C---:B------:R-:W-:Y:S01]  /*3c30*/  ISETP.GT.U32.AND P5, PT, R8.reuse, R67, PT ;  /* 0x000000430800720c */ /* 0x040fe20003fa4070 */
[--C-:B------:R-:W-:Y:S01]  /*3c40*/  @!P2 IMAD.IADD R61, R61, 0x1, -R8.reuse ;  /* 0x000000013d3da824 */ /* 0x100fe200078e0a08 */
[----:B------:R-:W-:Y:S01]  /*3c50*/  ISETP.GT.U32.AND P2, PT, R8, R73, PT ;  /* 0x000000490800720c */ /* 0x000fe20003f44070 */
[--C-:B------:R-:W-:Y:S01]  /*3c60*/  @!P1 IMAD.IADD R63, R63, 0x1, -R8.reuse ;  /* 0x000000013f3f9824 */ /* 0x100fe200078e0a08 */
[----:B------:R-:W-:Y:S01]  /*3c70*/  ISETP.GE.AND P1, PT, R18, RZ, PT ;  /* 0x000000ff1200720c */ /* 0x000fe20003f26270 */
[--C-:B------:R-:W-:Y:S01]  /*3c80*/  @!P4 IMAD.IADD R65, R65, 0x1, -R8.reuse ;  /* 0x000000014141c824 */ /* 0x100fe200078e0a08 */
[----:B------:R-:W-:Y:S01]  /*3c90*/  ISETP.GE.AND P4, PT, R16, RZ, PT ;  /* 0x000000ff1000720c */ /* 0x000fe20003f86270 */
[--C-:B------:R-:W-:Y:S01]  /*3ca0*/  @!P3 IMAD.IADD R69, R69, 0x1, -R8.reuse ;  /* 0x000000014545b824 */ /* 0x100fe200078e0a08 */
[----:B------:R-:W-:Y:S01]  /*3cb0*/  ISETP.GE.AND P3, PT, R24, RZ, PT ;  /* 0x000000ff1800720c */ /* 0x000fe20003f66270 */
[--C-:B------:R-:W-:Y:S01]  /*3cc0*/  @!P6 IMAD.IADD R71, R71, 0x1, -R8.reuse ;  /* 0x000000014747e824 */ /* 0x100fe200078e0a08 */
[----:B------:R-:W-:Y:S01]  /*3cd0*/  ISETP.GE.AND P6, PT, R26, RZ, PT ;  /* 0x000000ff1a00720c */ /* 0x000fe20003fc6270 */
[----:B------:R-:W-:Y:S01]  /*3ce0*/  IMAD R4, R4, UR11, RZ ;  /* 0x0000000b04047c24 */ /* 0x000fe2000f8e02ff */
[----:B------:R-:W-:Y:S01]  /*3cf0*/  LEA.HI R2, R9, R0, RZ, 0x5 ;  /* 0x0000000009027211 */ /* 0x000fe200078f28ff */
[--C-:B------:R-:W-:Y:S01]  /*3d00*/  @!P5 IMAD.IADD R67, R67, 0x1, -R8.reuse ;  /* 0x000000014343d824 */ /* 0x100fe200078e0a08 */
[----:B------:R-:W-:Y:S01]  /*3d10*/  ISETP.GE.AND P5, PT, R22, RZ, PT ;  /* 0x000000ff1600720c */ /* 0x000fe20003fa6270 */
[----:B------:R-:W-:Y:S01]  /*3d20*/  @!P2 IMAD.IADD R73, R73, 0x1, -R8 ;  /* 0x000000014949a824 */ /* 0x000fe200078e0a08 */
[----:B------:R-:W-:Y:S01]  /*3d30*/  SHF.R.S32.HI R0, RZ, 0x2, R246 ;  /* 0x00000002ff007819 */ /* 0x000fe200000114f6 */
[----:B------:R-:W-:Y:S01]  /*3d40*/  @!P1 IMAD.MOV R53, RZ, RZ, -R53 ;  /* 0x000000ffff359224 */ /* 0x000fe200078e0a35 */
[C---:B------:R-:W-:Y:S01]  /*3d50*/  ISETP.GT.U32.AND P1, PT, R8.reuse, R65, PT ;  /* 0x000000410800720c */ /* 0x040fe20003f24070 */
[----:B------:R-:W-:Y:S01]  /*3d60*/  @!P4 IMAD.MOV R55, RZ, RZ, -R55 ;  /* 0x000000ffff37c224 */ /* 0x000fe200078e0a37 */
[C---:B------:R-:W-:Y:S01]  /*3d70*/  ISETP.GT.U32.AND P2, PT, R8.reuse, R67, PT ;  /* 0x000000430800720c */ /* 0x040fe20003f44070 */
[----:B------:R-:W-:Y:S01]  /*3d80*/  @!P3 IMAD.MOV R59, RZ, RZ, -R59 ;  /* 0x000000ffff3bb224 */ /* 0x000fe200078e0a3b */
[C---:B------:R-:W-:Y:S01]  /*3d90*/  ISETP.GT.U32.AND P4, PT, R8.reuse, R69, PT ;  /* 0x000000450800720c */ /* 0x040fe20003f84070 */
[----:B------:R-:W-:Y:S01]  /*3da0*/  @!P6 IMAD.MOV R61, RZ, RZ, -R61 ;  /* 0x000000ffff3de224 */ /* 0x000fe200078e0a3d */
[C---:B------:R-:W-:Y:S01]  /*3db0*/  ISETP.GT.U32.AND P3, PT, R8.reuse, R71, PT ;  /* 0x000000470800720c */ /* 0x040fe20003f64070 */
[----:B------:R-:W-:Y:S01]  /*3dc0*/  IMAD R5, R5, UR11, RZ ;  /* 0x0000000b05057c24 */ /* 0x000fe2000f8e02ff */
[----:B------:R-:W-:Y:S01]  /*3dd0*/  ISETP.GT.U32.AND P6, PT, R8, R73, PT ;  /* 0x000000490800720c */ /* 0x000fe20003fc4070 */
[----:B------:R-:W-:Y:S01]  /*3de0*/  @!P5 IMAD.MOV R57, RZ, RZ, -R57 ;  /* 0x000000ffff39d224 */ /* 0x000fe200078e0a39 */
[----:B------:R-:W-:Y:S01]  /*3df0*/  ISETP.GE.AND P5, PT, R28, RZ, PT ;  /* 0x000000ff1c00720c */ /* 0x000fe20003fa6270 */
[----:B------:R-:W-:Y:S01]  /*3e00*/  IMAD R6, R6, UR11, RZ ;  /* 0x0000000b06067c24 */ /* 0x000fe2000f8e02ff */
[----:B------:R-:W-:Y:S01]  /*3e10*/  SGXT R0, R0, 0x1 ;  /* 0x000000010000781a */ /* 0x000fe20000000200 */
        /* <DEDUP_REMOVED lines=8> */
[----:B------:R-:W-:Y:S01]  /*3ea0*/  @!P6 IMAD.IADD R73, R73, 0x1, -R8 ;  /* 0x000000014949e824 */ /* 0x000fe200078e0a08 */
[----:B------:R-:W-:Y:S01]  /*3eb0*/  LOP3.LUT R9, R0, 0x90, RZ, 0xc0, !PT ;  /* 0x0000009000097812 */ /* 0x000fe200078ec0ff */
[----:B------:R-:W-:Y:S01]  /*3ec0*/  @!P5 IMAD.MOV R63, RZ, RZ, -R63 ;  /* 0x000000ffff3fd224 */ /* 0x000fe200078e0a3f */
[----:B------:R-:W-:Y:S01]  /*3ed0*/  ISETP.NE.AND P6, PT, R3, RZ, PT ;  /* 0x000000ff0300720c */ /* 0x000fe20003fc5270 */
[----:B------:R-:W-:Y:S01]  /*3ee0*/  @!P0 IMAD.MOV R73, RZ, RZ, -R73 ;  /* 0x000000ffff498224 */ /* 0x000fe200078e0a49 */
[----:B------:R-:W-:Y:S01]  /*3ef0*/  LOP3.LUT R0, RZ, R3, RZ, 0x33, !PT ;  /* 0x00000003ff007212 */ /* 0x000fe200078e33ff */
[----:B------:R-:W-:Y:S01]  /*3f00*/  @!P1 IMAD.MOV R65, RZ, RZ, -R65 ;  /* 0x000000ffff419224 */ /* 0x000fe200078e0a41 */
[----:B------:R-:W-:Y:S01]  /*3f10*/  LOP3.LUT R222, R9, 0xf60, R222, 0xf8, !PT ;  /* 0x00000f6009de7812 */ /* 0x000fe200078ef8de */
[----:B------:R-:W-:Y:S01]  /*3f20*/  @!P2 IMAD.MOV R67, RZ, RZ, -R67 ;  /* 0x000000ffff43a224 */ /* 0x000fe200078e0a43 */
[C---:B------:R-:W-:Y:S01]  /*3f30*/  SEL R11, R0.reuse, R11, !P6 ;  /* 0x0000000b000b7207 */ /* 0x040fe20007000000 */
[----:B------:R-:W-:Y:S01]  /*3f40*/  @!P4 IMAD.MOV R69, RZ, RZ, -R69 ;  /* 0x000000ffff45c224 */ /* 0x000fe200078e0a45 */
[C---:B------:R-:W-:Y:S01]  /*3f50*/  SEL R13, R0.reuse, R13, !P6 ;  /* 0x0000000d000d7207 */ /* 0x040fe20007000000 */
[----:B------:R-:W-:Y:S01]  /*3f60*/  @!P3 IMAD.MOV R71, RZ, RZ, -R71 ;  /* 0x000000ffff47b224 */ /* 0x000fe200078e0a47 */
[C---:B------:R-:W-:Y:S01]  /*3f70*/  SEL R15, R0.reuse, R15, !P6 ;  /* 0x0000000f000f7207 */ /* 0x040fe20007000000 */
[----:B------:R-:W-:Y:S01]  /*3f80*/  IMAD R11, R11, UR4, RZ ;  /* 0x000000040b0b7c24 */ /* 0x000fe2000f8e02ff */
        /* <DEDUP_REMOVED lines=56> */
[----:B------:R-:W-:Y:S01]  /*4310*/  SEL R0, R0, R73, !P6 ;  /* 0x0000004900007207 */ /* 0x000fe20007000000 */
[----:B------:R-:W-:Y:S01]  /*4320*/  IMAD R69, R69, UR4, RZ ;  /* 0x0000000445457c24 */ /* 0x000fe2000f8e02ff */
[----:B------:R-:W-:Y:S01]  /*4330*/  IADD3 R8, P4, R11, UR14, RZ ;  /* 0x0000000e0b087c10 */ /* 0x000fe2000ff9e0ff */
[----:B------:R-:W-:Y:S01]  /*4340*/  IMAD R71, R71, UR4, RZ ;  /* 0x0000000447477c24 */ /* 0x000fe2000f8e02ff */
[----:B------:R-:W-:Y:S01]  /*4350*/  IADD3 R9, P3, R13, UR14, RZ ;  /* 0x0000000e0d097c10 */ /* 0x000fe2000ff7e0ff */
[----:B------:R-:W-:Y:S01]  /*4360*/  IMAD R14, R0, UR4, RZ ;  /* 0x00000004000e7c24 */ /* 0x000fe2000f8e02ff */
[----:B------:R-:W-:Y:S01]  /*4370*/  SHF.R.S32.HI R0, RZ, 0x1f, R11 ;  /* 0x0000001fff007819 */ /* 0x000fe2000001140b */
[----:B------:R0:W-:Y:S01]  /*4380*/  STL [R1+0x6ac], R8 ;  /* 0x0006ac0801007387 */ /* 0x0001e20000100800 */
[----:B------:R-:W-:Y:S01]  /*4390*/  IADD3 R10, P2, R15, UR14, RZ ;  /* 0x0000000e0f0a7c10 */ /* 0x000fe2000ff5e0ff */
[----:B------:R-:W-:Y:S01]  /*43a0*/  IMAD R7, R7, UR11, RZ ;  /* 0x0000000b07077c24 */ /* 0x000fe2000f8e02ff */
[----:B------:R-:W-:Y:S01]  /*43b0*/  IADD3 R11, P1, R17, UR14, RZ ;  /* 0x0000000e110b7c10 */ /* 0x000fe2000ff3e0ff */
[----:B------:R1:W-:Y:S01]  /*43c0*/  STL [R1+0x6b4], R9 ;  /* 0x0006b40901007387 */ /* 0x0003e20000100800 */
[----:B------:R-:W-:Y:S01]  /*43d0*/  SHF.R.S32.HI R3, RZ, 0x1f, R13 ;  /* 0x0000001fff037819 */ /* 0x000fe2000001140d */
[----:B------:R-:W-:Y:S01]  /*43e0*/  UMOV UR4, URZ ;  /* 0x0000003f00047c82 */ /* 0x000fe20008000000 */
[----:B------:R-:W-:Y:S01]  /*43f0*/  IADD3 R12, P0, R19, UR14, RZ ;  /* 0x0000000e130c7c10 */ /* 0x000fe2000ff1e0ff */
[----:B------:R3:W-:Y:S01]  /*4400*/  STL [R1+0x6bc], R10 ;  /* 0x0006bc0a01007387 */ /* 0x0007e20000100800 */
[----:B------:R-:W-:-:S02]  /*4410*/  IADD3 R13, P6, R21, UR14, RZ ;  /* 0x0000000e150d7c10 */ /* 0x000fc4000ffde0ff */
[----:B0-----:R-:W-:Y:S01]  /*4420*/  SHF.R.S32.HI R8, RZ, 0x1f, R15 ;  /* 0x0000001fff087819 */ /* 0x001fe2000001140f */
[----:B------:R0:W-:Y:S01]  /*4430*/  STL [R1+0x6c4], R11 ;  /* 0x0006c40b01007387 */ /* 0x0001e20000100800 */
[----:B------:R-:W-:Y:S02]  /*4440*/  IADD3 R16, P5, R23, UR14, RZ ;  /* 0x0000000e17107c10 */ /* 0x000fe4000ffbe0ff */
[----:B------:R-:W-:Y:S01]  /*4450*/  IADD3.X R15, R0, UR15, RZ, P4, !PT ;  /* 0x0000000f000f7c10 */ /* 0x000fe2000a7fe4ff */
[----:B------:R4:W-:Y:S01]  /*4460*/  STL [R1+0x6cc], R12 ;  /* 0x0006cc0c01007387 */ /* 0x0009e20000100800 */
[----:B-1----:R-:W-:Y:S02]  /*4470*/  SHF.R.S32.HI R9, RZ, 0x1f, R17 ;  /* 0x0000001fff097819 */ /* 0x002fe40000011411 */
[----:B---3--:R-:W-:Y:S01]  /*4480*/  SHF.R.S32.HI R10, RZ, 0x1f, R19 ;  /* 0x0000001fff0a7819 */ /* 0x008fe20000011413 */
[----:B------:R1:W-:Y:S01]  /*4490*/  STL [R1+0x6d4], R13 ;  /* 0x0006d40d01007387 */ /* 0x0003e20000100800 */
[----:B------:R-:W-:-:S02]  /*44a0*/  SHF.R.S32.HI R0, RZ, 0x1f, R27 ;  /* 0x0000001fff007819 */ /* 0x000fc4000001141b */
[----:B0-----:R-:W-:Y:S01]  /*44b0*/  SHF.R.S32.HI R11, RZ, 0x1f, R21 ;  /* 0x0000001fff0b7819 */ /* 0x001fe20000011415 */
[----:B------:R0:W-:Y:S01]  /*44c0*/  STL [R1+0x6dc], R16 ;  /* 0x0006dc1001007387 */ /* 0x0001e20000100800 */
[----:B------:R-:W-:Y:S02]  /*44d0*/  SHF.R.S32.HI R225, RZ, 0x1f, R4 ;  /* 0x0000001fffe17819 */ /* 0x000fe40000011404 */
[----:B----4-:R-:W-:Y:S01]  /*44e0*/  SHF.R.S32.HI R12, RZ, 0x1f, R23 ;  /* 0x0000001fff0c7819 */ /* 0x010fe20000011417 */
[----:B------:R3:W-:Y:S01]  /*44f0*/  STL [R1+0x6a8], R15 ;  /* 0x0006a80f01007387 */ /* 0x0007e20000100800 */
[----:B------:R-:W-:Y:S02]  /*4500*/  SHF.R.S32.HI R224, RZ, 0x1f, R5 ;  /* 0x0000001fffe07819 */ /* 0x000fe40000011405 */
[----:B-1----:R-:W-:Y:S02]  /*4510*/  SHF.R.S32.HI R13, RZ, 0x1f, R25 ;  /* 0x0000001fff0d7819 */ /* 0x002fe40000011419 */
[----:B------:R-:W-:-:S02]  /*4520*/  SHF.R.S32.HI R223, RZ, 0x1f, R6 ;  /* 0x0000001fffdf7819 */ /* 0x000fc40000011406 */
[----:B0-----:R-:W-:Y:S02]  /*4530*/  IADD3 R16, P4, R25, UR14, RZ ;  /* 0x0000000e19107c10 */ /* 0x001fe4000ff9e0ff */
[----:B------:R-:W-:Y:S02]  /*4540*/  CS2R R24, SRZ ;  /* 0x0000000000187805 */ /* 0x000fe4000001ff00 */
[----:B------:R-:W-:Y:S02]  /*4550*/  SHF.R.S32.HI R221, RZ, 0x1f, R7 ;  /* 0x0000001fffdd7819 */ /* 0x000fe40000011407 */
[----:B---3--:R-:W-:Y:S01]  /*4560*/  IADD3.X R15, R3, UR15, RZ, P3, !PT ;  /* 0x0000000f030f7c10 */ /* 0x008fe20009ffe4ff */
[----:B------:R0:W-:Y:S01]  /*4570*/  STL [R1+0x6e4], R16 ;  /* 0x0006e41001007387 */ /* 0x0001e20000100800 */
[----:B------:R-:W-:Y:S02]  /*4580*/  SHF.R.S32.HI R3, RZ, 0x1f, R29 ;  /* 0x0000001fff037819 */ /* 0x000fe4000001141d */
[----:B------:R-:W-:Y:S01]  /*4590*/  LOP3.LUT R246, R246, 0x1f, RZ, 0xc0, !PT ;  /* 0x0000001ff6f67812 */ /* 0x000fe200078ec0ff */
[----:B------:R1:W-:Y:S01]  /*45a0*/  STL [R1+0x6b0], R15 ;  /* 0x0006b00f01007387 */ /* 0x0003e20000100800 */
[----:B0-----:R-:W-:-:S02]  /*45b0*/  IADD3 R16, P3, R27, UR14, RZ ;  /* 0x0000000e1b107c10 */ /* 0x001fc4000ff7e0ff */
[----:B------:R-:W-:Y:S02]  /*45c0*/  CS2R R26, SRZ ;  /* 0x00000000001a7805 */ /* 0x000fe4000001ff00 */
[----:B-1----:R-:W-:Y:S01]  /*45d0*/  IADD3.X R15, R8, UR15, RZ, P2, !PT ;  /* 0x0000000f080f7c10 */ /* 0x002fe200097fe4ff */
[----:B------:R0:W-:Y:S01]  /*45e0*/  STL [R1+0x6ec], R16 ;  /* 0x0006ec1001007387 */ /* 0x0001e20000100800 */
[----:B------:R-:W-:-:S03]  /*45f0*/  SHF.R.S32.HI R8, RZ, 0x1f, R31 ;  /* 0x0000001fff087819 */ /* 0x000fc6000001141f */
[----:B------:R1:W-:Y:S01]  /*4600*/  STL [R1+0x6b8], R15 ;  /* 0x0006b80f01007387 */ /* 0x0003e20000100800 */
[----:B0-----:R-:W-:Y:S02]  /*4610*/  IADD3 R16, P2, R29, UR14, RZ ;  /* 0x0000000e1d107c10 */ /* 0x001fe4000ff5e0ff */
        /* <DEDUP_REMOVED lines=48> */
[----:B-1----:R-:W-:-:S03]  /*4920*/  IADD3.X R15, R9, UR15, RZ, P0, !PT ;  /* 0x0000000f090f7c10 */ /* 0x002fc600087fe4ff */
        /* <DEDUP_REMOVED lines=46> */
[----:B------:R-:W-:Y:S02]  /*4c10*/  SHF.R.S32.HI R10, RZ, 0x1f, R67 ;  /* 0x0000001fff0a7819 */ /* 0x000fe40000011443 */
[----:B------:R-:W-:Y:S01]  /*4c20*/  IADD3.X R8, R8, UR15, RZ, P6, !PT ;  /* 0x0000000f08087c10 */ /* 0x000fe2000b7fe4ff */
        /* <DEDUP_REMOVED lines=18> */
[----:B------:R-:W-:Y:S01]  /*4d50*/  STL [R1+0x79c], R16 ;  /* 0x00079c1001007387 */ /* 0x000fe20000100800 */
[----:B------:R-:W-:Y:S01]  /*4d60*/  IADD3 R14, P1, R14, UR14, RZ ;  /* 0x0000000e0e0e7c10 */ /* 0x000fe2000ff3e0ff */
[----:B------:R-:W-:Y:S01]  /*4d70*/  USGXT.U32 UR14, UR5, 0xe ;  /* 0x0000000e050e789a */ /* 0x000fe20008000000 */
[----:B------:R-:W-:Y:S01]  /*4d80*/  IADD3.X R0, R3, UR15, RZ, P0, !PT ;  /* 0x0000000f03007c10 */ /* 0x000fe200087fe4ff */
[----:B------:R-:W-:Y:S01]  /*4d90*/  STL [R1+0x768], R15 ;  /* 0x0007680f01007387 */ /* 0x000fe20000100800 */
[----:B------:R-:W-:Y:S01]  /*4da0*/  IADD3.X R3, R9, UR15, RZ, P5, !PT ;  /* 0x0000000f09037c10 */ /* 0x000fe2000affe4ff */
[----:B------:R-:W-:Y:S02]  /*4db0*/  UIADD3.X UR5, UR4, -0x3ffffff0, URZ, UP0, !UPT ;  /* 0xc000001004057890 */ /* 0x000fe400087fe43f */
[----:B------:R-:W-:Y:S01]  /*4dc0*/  STL [R1+0x7a4], R14 ;  /* 0x0007a40e01007387 */ /* 0x000fe20000100800 */
[----:B------:R-:W-:Y:S02]  /*4dd0*/  UMOV UR4, UR6 ;  /* 0x0000000600047c82 */ /* 0x000fe40008000000 */
[----:B------:R-:W-:Y:S01]  /*4de0*/  UIADD3.64 UR40, UR4, 0x80, URZ ;  /* 0x0000008004287897 */ /* 0x000fe2000fffe03f */
[----:B------:R0:W-:Y:S01]  /*4df0*/  STL [R1+0x770], R0 ;  /* 0x0007700001007387 */ /* 0x0001e20000100800 */
[----:B------:R-:W-:-:S02]  /*4e00*/  UIADD3.64 UR36, UR4, 0x100, URZ ;  /* 0x0000010004247897 */ /* 0x000fc4000fffe03f */
[----:B------:R-:W-:Y:S01]  /*4e10*/  UIADD3.64 UR28, UR4, 0x180, URZ ;  /* 0x00000180041c7897 */ /* 0x000fe2000fffe03f */
[----:B------:R1:W-:Y:S01]  /*4e20*/  STL [R1+0x778], R8 ;  /* 0x0007780801007387 */ /* 0x0003e20000100800 */
[----:B------:R-:W-:Y:S02]  /*4e30*/  UIADD3.64 UR24, UR4, 0x200, URZ ;  /* 0x0000020004187897 */ /* 0x000fe4000fffe03f */
[----:B------:R-:W-:Y:S01]  /*4e40*/  UIADD3.64 UR20, UR4, 0x280, URZ ;  /* 0x0000028004147897 */ /* 0x000fe2000fffe03f */
[----:B------:R3:W-:Y:S01]  /*4e50*/  STL [R1+0x780], R3 ;  /* 0x0007800301007387 */ /* 0x0007e20000100800 */
[----:B------:R-:W-:Y:S01]  /*4e60*/  UIADD3.64 UR16, UR4, 0x300, URZ ;  /* 0x0000030004107897 */ /* 0x000fe2000fffe03f */
[----:B0-----:R-:W-:Y:S02]  /*4e70*/  IADD3.X R0, R10, UR15, RZ, P4, !PT ;  /* 0x0000000f0a007c10 */ /* 0x001fe4000a7fe4ff */
[----:B-1----:R-:W-:-:S03]  /*4e80*/  IADD3.X R8, R11, UR15, RZ, P3, !PT ;  /* 0x0000000f0b087c10 */ /* 0x002fc60009ffe4ff */
[----:B------:R0:W-:Y:S01]  /*4e90*/  STL [R1+0x788], R0 ;  /* 0x0007880001007387 */ /* 0x0001e20000100800 */
[----:B---3--:R-:W-:-:S03]  /*4ea0*/  IADD3.X R3, R12, UR15, RZ, P2, !PT ;  /* 0x0000000f0c037c10 */ /* 0x008fc600097fe4ff */
[----:B------:R1:W-:Y:S01]  /*4eb0*/  STL [R1+0x790], R8 ;  /* 0x0007900801007387 */ /* 0x0003e20000100800 */
[----:B------:R-:W-:-:S03]  /*4ec0*/  IADD3 R226, P2, R5, UR19, RZ ;  /* 0x0000001305e27c10 */ /* 0x000fc6000ff5e0ff */
[----:B------:R3:W-:Y:S01]  /*4ed0*/  STL [R1+0x798], R3 ;  /* 0x0007980301007387 */ /* 0x0007e20000100800 */
[----:B0-----:R-:W-:Y:S01]  /*4ee0*/  IADD3.X R0, R13, UR15, RZ, P1, !PT ;  /* 0x0000000f0d007c10 */ /* 0x001fe20008ffe4ff */
[----:B------:R-:W-:Y:S02]  /*4ef0*/  ULDC UR15, c[0x0][0x238] ;  /* 0x00008e00000f7ab9 */ /* 0x000fe40000000800 */
[----:B------:R-:W-:Y:S01]  /*4f00*/  IADD3 R227, P3, R4, UR15, RZ ;  /* 0x0000000f04e37c10 */ /* 0x000fe2000ff7e0ff */
[----:B------:R-:W-:Y:S01]  /*4f10*/  UMOV UR15, 0xc0000010 ;  /* 0xc0000010000f7882 */ /* 0x000fe20000000000 */
[----:B------:R0:W-:Y:S01]  /*4f20*/  STL [R1+0x7a0], R0 ;  /* 0x0007a00001007387 */ /* 0x0001e20000100800 */
[----:B-1----:R-:W-:Y:S01]  /*4f30*/  SHF.R.S32.HI R8, RZ, 0x5, R2 ;  /* 0x00000005ff087819 */ /* 0x002fe20000011402 */
[----:B---3--:R-:W1:Y:S02]  /*4f40*/  LDC R3, c[0x0][0x238] ;  /* 0x00008e00ff037b82 */ /* 0x008e640000000800 */
[----:B------:R-:W-:Y:S04]  /*4f50*/  STL [R1+0x400], RZ ;  /* 0x000400ff01007387 */ /* 0x000fe80000100800 */
[----:B------:R-:W-:Y:S02]  /*4f60*/  STL [R1+0x404], RZ ;  /* 0x000404ff01007387 */ /* 0x000fe40000100800 */
[----:B0-----:R-:W0:Y:S02]  /*4f70*/  LDC R0, c[0x0][0x214] ;  /* 0x00008500ff007b82 */ /* 0x001e240000000800 */
[----:B------:R-:W-:Y:S04]  /*4f80*/  STL [R1+0x408], RZ ;  /* 0x000408ff01007387 */ /* 0x000fe80000100800 */
[----:B------:R-:W-:Y:S04]  /*4f90*/  STL [R1+0x40c], RZ ;  /* 0x00040cff01007387 */ /* 0x000fe80000100800 */
[----:B------:R-:W-:Y:S04]  /*4fa0*/  STL [R1+0x410], RZ ;  /* 0x000410ff01007387 */ /* 0x000fe80000100800 */
[----:B------:R-:W-:Y:S01]  /*4fb0*/  STL [R1+0x414], RZ ;  /* 0x000414ff01007387 */ /* 0x000fe20000100800 */
[----:B-1----:R-:W-:-:S03]  /*4fc0*/  IMAD R20, R3, 0x1f, RZ ;  /* 0x0000001f03147824 */ /* 0x002fc600078e02ff */
[----:B------:R-:W-:Y:S01]  /*4fd0*/  STL [R1+0x418], RZ ;  /* 0x000418ff01007387 */ /* 0x000fe20000100800 */
[C---:B------:R-:W-:Y:S01]  /*4fe0*/  IMAD R23, R3.reuse, 0x1e, RZ ;  /* 0x0000001e03177824 */ /* 0x040fe200078e02ff */
[----:B------:R-:W-:Y:S01]  /*4ff0*/  SHF.R.S32.HI R87, RZ, 0x1f, R3 ;  /* 0x0000001fff577819 */ /* 0x000fe20000011403 */
[C---:B------:R-:W-:Y:S01]  /*5000*/  IMAD R46, R3.reuse, 0x1d, RZ ;  /* 0x0000001d032e7824 */ /* 0x040fe200078e02ff */
[----:B------:R-:W-:Y:S01]  /*5010*/  STL [R1+0x41c], RZ ;  /* 0x00041cff01007387 */ /* 0x000fe20000100800 */
[----:B------:R-:W-:Y:S01]  /*5020*/  SHF.R.S32.HI R2, RZ, 0x1f, R20 ;  /* 0x0000001fff027819 */ /* 0x000fe20000011414 */
[C---:B------:R-:W-:Y:S01]  /*5030*/  IMAD R48, R3.reuse, 0x1c, RZ ;  /* 0x0000001c03307824 */ /* 0x040fe200078e02ff */
[----:B------:R-:W-:Y:S01]  /*5040*/  IADD3 R228, P6, R6, R20, RZ ;  /* 0x0000001406e47210 */ /* 0x000fe20007fde0ff */
[----:B------:R-:W-:Y:S01]  /*5050*/  STL [R1+0x420], RZ ;  /* 0x000420ff01007387 */ /* 0x000fe20000100800 */
[C---:B------:R-:W-:Y:S02]  /*5060*/  IMAD R50, R3.reuse, 0x1b, RZ ;  /* 0x0000001b03327824 */ /* 0x040fe400078e02ff */
[C---:B------:R-:W-:Y:S01]  /*5070*/  IMAD R53, R3.reuse, 0x1a, RZ ;  /* 0x0000001a03357824 */ /* 0x040fe200078e02ff */
[----:B------:R-:W-:Y:S01]  /*5080*/  STL [R1+0x424], RZ ;  /* 0x000424ff01007387 */ /* 0x000fe20000100800 */
[C---:B------:R-:W-:Y:S01]  /*5090*/  IMAD R55, R3.reuse, 0x19, RZ ;  /* 0x0000001903377824 */ /* 0x040fe200078e02ff */
[----:B------:R-:W-:Y:S01]  /*50a0*/  SHF.R.S32.HI R9, RZ, 0x1f, R48 ;  /* 0x0000001fff097819 */ /* 0x000fe20000011430 */
        /* <DEDUP_REMOVED lines=16> */
[C---:B------:R-:W-:Y:S01]  /*51b0*/  IMAD.SHL.U32 R72, R3.reuse, 0x10, RZ ;  /* 0x0000001003487824 */ /* 0x040fe200078e00ff */
        /* <DEDUP_REMOVED lines=27> */
[----:B------:R-:W-:Y:S01]  /*5370*/  IMAD.SHL.U32 R86, R3, 0x2, RZ ;  /* 0x0000000203567824 */ /* 0x000fe200078e00ff */
[----:B------:R-:W-:Y:S01]  /*5380*/  STL [R1+0x454], RZ ;  /* 0x000454ff01007387 */ /* 0x000fe20000100800 */
[----:B------:R-:W-:-:S02]  /*5390*/  SHF.R.S32.HI R3, RZ, 0x1f, R23 ;  /* 0x0000001fff037819 */ /* 0x000fc40000011417 */
[----:B------:R-:W-:Y:S01]  /*53a0*/  SHF.R.S32.HI R22, RZ, 0x1f, R72 ;  /* 0x0000001fff167819 */ /* 0x000fe20000011448 */
[----:B------:R-:W-:Y:S01]  /*53b0*/  STL [R1+0x458], RZ ;  /* 0x000458ff01007387 */ /* 0x000fe20000100800 */
[----:B------:R-:W-:Y:S02]  /*53c0*/  SHF.R.S32.HI R45, RZ, 0x1f, R73 ;  /* 0x0000001fff2d7819 */ /* 0x000fe40000011449 */
[----:B------:R-:W-:Y:S01]  /*53d0*/  SHF.R.S32.HI R47, RZ, 0x1f, R74 ;  /* 0x0000001fff2f7819 */ /* 0x000fe2000001144a */
[----:B------:R-:W-:Y:S01]  /*53e0*/  STL [R1+0x45c], RZ ;  /* 0x00045cff01007387 */ /* 0x000fe20000100800 */
[----:B------:R-:W-:Y:S02]  /*53f0*/  SHF.R.S32.HI R49, RZ, 0x1f, R75 ;  /* 0x0000001fff317819 */ /* 0x000fe4000001144b */
[----:B------:R-:W-:Y:S01]  /*5400*/  SHF.R.S32.HI R51, RZ, 0x1f, R76 ;  /* 0x0000001fff337819 */ /* 0x000fe2000001144c */
        /* <DEDUP_REMOVED lines=15> */
[----:B------:R-:W-:Y:S04]  /*5500*/  STL [R1+0x474], RZ ;  /* 0x000474ff01007387 */ /* 0x000fe80000100800 */
        /* <DEDUP_REMOVED lines=226> */
[----:B------:R-:W-:Y:S04]  /*6330*/  STL [R1], RZ ;  /* 0x000000ff01007387 */ /* 0x000fe80000100800 */
        /* <DEDUP_REMOVED lines=63> */
[----:B------:R1:W-:Y:S04]  /*6730*/  STL [R1+0x694], R8 ;  /* 0x0006940801007387 */ /* 0x0003e80000100800 */
[----:B------:R-:W-:Y:S04]  /*6740*/  STL [R1+0x6a4], R4 ;  /* 0x0006a40401007387 */ /* 0x000fe80000100800 */
[----:B------:R-:W-:Y:S01]  /*6750*/  STL [R1+0x6a0], R5 ;  /* 0x0006a00501007387 */ /* 0x000fe20000100800 */
[----:B-1----:R-:W-:-:S03]  /*6760*/  SHF.R.S32.HI R8, RZ, 0x1f, R46 ;  /* 0x0000001fff087819 */ /* 0x002fc6000001142e */
[----:B------:R-:W-:Y:S04]  /*6770*/  STL [R1+0x69c], R6 ;  /* 0x00069c0601007387 */ /* 0x000fe80000100800 */
[----:B------:R-:W-:Y:S04]  /*6780*/  STL [R1+0x698], R7 ;  /* 0x0006980701007387 */ /* 0x000fe80000100800 */
[----:B------:R-:W-:Y:S04]  /*6790*/  STL [R1+0x7b4], R225 ;  /* 0x0007b4e101007387 */ /* 0x000fe80000100800 */
[----:B------:R-:W-:Y:S04]  /*67a0*/  STL [R1+0x7b0], R224 ;  /* 0x0007b0e001007387 */ /* 0x000fe80000100800 */
[----:B------:R1:W-:Y:S04]  /*67b0*/  STL [R1+0x7e0], R227 ;  /* 0x0007e0e301007387 */ /* 0x0003e80000100800 */
[----:B------:R-:W-:Y:S04]  /*67c0*/  STL [R1+0x7ac], R223 ;  /* 0x0007acdf01007387 */ /* 0x000fe80000100800 */
[----:B------:R3:W-:Y:S01]  /*67d0*/  STL [R1+0x7d8], R226 ;  /* 0x0007d8e201007387 */ /* 0x0007e20000100800 */
[----:B-1----:R-:W-:-:S03]  /*67e0*/  IADD3 R227, P1, R6, UR22, RZ ;  /* 0x0000001606e37c10 */ /* 0x002fc6000ff3e0ff */
[----:B------:R-:W-:Y:S04]  /*67f0*/  STL [R1+0x7a8], R221 ;  /* 0x0007a8dd01007387 */ /* 0x000fe80000100800 */
[----:B------:R1:W-:Y:S01]  /*6800*/  STL [R1+0x7d0], R227 ;  /* 0x0007d0e301007387 */ /* 0x0003e20000100800 */
[----:B---3--:R-:W-:-:S05]  /*6810*/  IADD3 R226, P0, R4, R20, RZ ;  /* 0x0000001404e27210 */ /* 0x008fca0007f1e0ff */
[----:B------:R3:W-:Y:S01]  /*6820*/  STL [R1+0xba0], R226 ;  /* 0x000ba0e201007387 */ /* 0x0007e20000100800 */
[----:B-1----:R-:W-:-:S05]  /*6830*/  IADD3 R227, P4, R5, R20, RZ ;  /* 0x0000001405e37210 */ /* 0x002fca0007f9e0ff */
[----:B------:R1:W-:Y:S01]  /*6840*/  STL [R1+0xb98], R227 ;  /* 0x000b98e301007387 */ /* 0x0003e20000100800 */
[----:B---3--:R-:W-:-:S03]  /*6850*/  IADD3 R226, P5, R7, R20, RZ ;  /* 0x0000001407e27210 */ /* 0x008fc60007fbe0ff */
[----:B------:R-:W-:Y:S04]  /*6860*/  STL [R1+0xb90], R228 ;  /* 0x000b90e401007387 */ /* 0x000fe80000100800 */
[----:B------:R3:W-:Y:S01]  /*6870*/  STL [R1+0xb88], R226 ;  /* 0x000b88e201007387 */ /* 0x0007e20000100800 */
[----:B-1----:R-:W-:Y:S01]  /*6880*/  IMAD.X R227, R225, 0x1, R2, P0 ;  /* 0x00000001e1e37824 */ /* 0x002fe200000e0602 */
[----:B------:R-:W-:-:S04]  /*6890*/  IADD3 R20, P0, R4, R23, RZ ;  /* 0x0000001704147210 */ /* 0x000fc80007f1e0ff */
[----:B------:R1:W-:Y:S01]  /*68a0*/  STL [R1+0xb9c], R227 ;  /* 0x000b9ce301007387 */ /* 0x0003e20000100800 */
[----:B---3--:R-:W-:-:S03]  /*68b0*/  IMAD.X R226, R224, 0x1, R2, P4 ;  /* 0x00000001e0e27824 */ /* 0x008fc600020e0602 */
[----:B------:R3:W-:Y:S04]  /*68c0*/  STL [R1+0xb80], R20 ;  /* 0x000b801401007387 */ /* 0x0007e80000100800 */
[----:B------:R4:W-:Y:S01]  /*68d0*/  STL [R1+0xb94], R226 ;  /* 0x000b94e201007387 */ /* 0x0009e20000100800 */
[----:B-1----:R-:W-:Y:S01]  /*68e0*/  IADD3 R227, P4, R5, R23, RZ ;  /* 0x0000001705e37210 */ /* 0x002fe20007f9e0ff */
[----:B---3--:R-:W-:-:S04]  /*68f0*/  IMAD.X R20, R223, 0x1, R2, P6 ;  /* 0x00000001df147824 */ /* 0x008fc800030e0602 */
[----:B------:R-:W-:Y:S01]  /*6900*/  STL [R1+0xb78], R227 ;  /* 0x000b78e301007387 */ /* 0x000fe20000100800 */
[----:B------:R-:W-:Y:S01]  /*6910*/  IMAD.X R2, R2, 0x1, R221, P5 ;  /* 0x0000000102027824 */ /* 0x000fe200028e06dd */
[-C--:B----4-:R-:W-:Y:S02]  /*6920*/  IADD3 R226, P6, R6, R23.reuse, RZ ;  /* 0x0000001706e27210 */ /* 0x090fe40007fde0ff */
[----:B------:R1:W-:Y:S04]  /*6930*/  STL [R1+0xb8c], R20 ;  /* 0x000b8c1401007387 */ /* 0x0003e80000100800 */
[----:B------:R-:W-:Y:S04]  /*6940*/  STL [R1+0xb70], R226 ;  /* 0x000b70e201007387 */ /* 0x000fe80000100800 */
[----:B------:R3:W-:Y:S01]  /*6950*/  STL [R1+0xb84], R2 ;  /* 0x000b840201007387 */ /* 0x0007e20000100800 */
[----:B-1----:R-:W-:Y:S01]  /*6960*/  IADD3 R20, P5, R7, R23, RZ ;  /* 0x0000001707147210 */ /* 0x002fe20007fbe0ff */
[----:B------:R-:W-:-:S04]  /*6970*/  IMAD.X R23, R225, 0x1, R3, P0 ;  /* 0x00000001e1177824 */ /* 0x000fc800000e0603 */
[----:B------:R1:W-:Y:S01]  /*6980*/  STL [R1+0xb68], R20 ;  /* 0x000b681401007387 */ /* 0x0003e20000100800 */
[----:B---3--:R-:W-:-:S03]  /*6990*/  IADD3 R2, P0, R4, R46, RZ ;  /* 0x0000002e04027210 */ /* 0x008fc60007f1e0ff */
[----:B------:R3:W-:Y:S04]  /*69a0*/  STL [R1+0xb7c], R23 ;  /* 0x000b7c1701007387 */ /* 0x0007e80000100800 */
[----:B------:R4:W-:Y:S01]  /*69b0*/  STL [R1+0xb60], R2 ;  /* 0x000b600201007387 */ /* 0x0009e20000100800 */
[----:B-1----:R-:W-:Y:S01]  /*69c0*/  IMAD.X R20, R224, 0x1, R3, P4 ;  /* 0x00000001e0147824 */ /* 0x002fe200020e0603 */
[----:B---3--:R-:W-:-:S04]  /*69d0*/  IADD3 R23, P4, R5, R46, RZ ;  /* 0x0000002e05177210 */ /* 0x008fc80007f9e0ff */
[----:B------:R1:W-:Y:S01]  /*69e0*/  STL [R1+0xb74], R20 ;  /* 0x000b741401007387 */ /* 0x0003e20000100800 */
[----:B----4-:R-:W-:-:S03]  /*69f0*/  IMAD.X R2, R223, 0x1, R3, P6 ;  /* 0x00000001df027824 */ /* 0x010fc600030e0603 */
[----:B------:R-:W-:Y:S01]  /*6a00*/  STL [R1+0xb58], R23 ;  /* 0x000b581701007387 */ /* 0x000fe20000100800 */
[----:B------:R-:W-:-:S03]  /*6a10*/  IMAD.X R3, R221, 0x1, R3, P5 ;  /* 0x00000001dd037824 */ /* 0x000fc600028e0603 */
[----:B------:R3:W-:Y:S01]  /*6a20*/  STL [R1+0xb6c], R2 ;  /* 0x000b6c0201007387 */ /* 0x0007e20000100800 */
[----:B-1----:R-:W-:-:S05]  /*6a30*/  IADD3 R20, P6, R6, R46, RZ ;  /* 0x0000002e06147210 */ /* 0x002fca0007fde0ff */
        /* <DEDUP_REMOVED lines=16> */
[----:B------:R3:W-:Y:S04]  /*6b40*/  STL [R1+0xb30], R2 ;  /* 0x000b300201007387 */ /* 0x0007e80000100800 */
[----:B------:R4:W-:Y:S01]  /*6b50*/  STL [R1+0xb44], R8 ;  /* 0x000b440801007387 */ /* 0x0009e20000100800 */
[----:B-1----:R-:W-:Y:S01]  /*6b60*/  IADD3 R3, P5, R7, R48, RZ ;  /* 0x0000003007037210 */ /* 0x002fe20007fbe0ff */
[----:B---3--:R-:W-:-:S04]  /*6b70*/  IMAD.X R2, R225, 0x1, R9, P0 ;  /* 0x00000001e1027824 */ /* 0x008fc800000e0609 */
[----:B------:R1:W-:Y:S01]  /*6b80*/  STL [R1+0xb28], R3 ;  /* 0x000b280301007387 */ /* 0x0003e20000100800 */
[----:B----4-:R-:W-:-:S03]  /*6b90*/  IADD3 R8, P0, R4, R50, RZ ;  /* 0x0000003204087210 */ /* 0x010fc60007f1e0ff */
        /* <DEDUP_REMOVED lines=173> */
[----:B------:R-:W-:Y:S01]  /*7670*/  CS2R R70, SRZ ;  /* 0x0000000000467805 */ /* 0x000fe2000001ff00 */
[--C-:B----4-:R-:W-:Y:S02]  /*7680*/  IMAD.X R8, R225, 0x1, R21.reuse, P0 ;  /* 0x00000001e1087824 */ /* 0x110fe400000e0615 */
        /* <DEDUP_REMOVED lines=30> */
[----:B------:R3:W-:Y:S01]  /*7870*/  STL [R1+0x9a4], R2 ;  /* 0x0009a40201007387 */ /* 0x0007e20000100800 */
[----:B------:R-:W-:-:S03]  /*7880*/  CS2R R72, SRZ ;  /* 0x0000000000487805 */ /* 0x000fc6000001ff00 */
        /* <DEDUP_REMOVED lines=14> */
[----:B------:R-:W-:Y:S02]  /*7970*/  CS2R R44, SRZ ;  /* 0x00000000002c7805 */ /* 0x000fe4000001ff00 */
[----:B---3--:R-:W-:Y:S02]  /*7980*/  IADD3 R2, P5, R7, R74, RZ ;  /* 0x0000004a07027210 */ /* 0x008fe40007fbe0ff */
        /* <DEDUP_REMOVED lines=14> */
[----:B------:R3:W-:Y:S01]  /*7a70*/  STL [R1+0x950], R2 ;  /* 0x0009500201007387 */ /* 0x0007e20000100800 */
[----:B------:R-:W-:-:S03]  /*7a80*/  CS2R R46, SRZ ;  /* 0x00000000002e7805 */ /* 0x000fc6000001ff00 */
[----:B------:R4:W-:Y:S01]  /*7a90*/  STL [R1+0x964], R8 ;  /* 0x0009640801007387 */ /* 0x0009e20000100800 */
[----:B-1----:R-:W-:Y:S02]  /*7aa0*/  IADD3 R3, P5, R7, R75, RZ ;  /* 0x0000004b07037210 */ /* 0x002fe40007fbe0ff */
[----:B------:R-:W-:Y:S01]  /*7ab0*/  CS2R R74, SRZ ;  /* 0x00000000004a7805 */ /* 0x000fe2000001ff00 */
[----:B---3--:R-:W-:Y:S02]  /*7ac0*/  IMAD.X R2, R225, 0x1, R49, P0 ;  /* 0x00000001e1027824 */ /* 0x008fe400000e0631 */
        /* <DEDUP_REMOVED lines=13> */
[----:B------:R-:W-:Y:S02]  /*7ba0*/  CS2R R48, SRZ ;  /* 0x0000000000307805 */ /* 0x000fe4000001ff00 */
[----:B----4-:R-:W-:Y:S01]  /*7bb0*/  IADD3 R8, P5, R7, R76, RZ ;  /* 0x0000004c07087210 */ /* 0x010fe20007fbe0ff */
        /* <DEDUP_REMOVED lines=18> */
[----:B------:R-:W-:Y:S01]  /*7ce0*/  CS2R R76, SRZ ;  /* 0x00000000004c7805 */ /* 0x000fe2000001ff00 */
[----:B----4-:R-:W-:-:S02]  /*7cf0*/  IMAD.X R8, R225, 0x1, R52, P0 ;  /* 0x00000001e1087824 */ /* 0x010fc400000e0634 */
        /* <DEDUP_REMOVED lines=138> */
[----:B------:R-:W-:Y:S01]  /*85a0*/  STL [R1+0x808], R8 ;  /* 0x0008080801007387 */ /* 0x000fe20000100800 */
[--C-:B-1----:R-:W-:Y:S01]  /*85b0*/  IMAD.X R3, R225, 0x1, R67.reuse, P0 ;  /* 0x00000001e1037824 */ /* 0x102fe200000e0643 */
[----:B---3--:R-:W-:Y:S01]  /*85c0*/  IADD3 R2, P0, R4, R86, RZ ;  /* 0x0000005604027210 */ /* 0x008fe20007f1e0ff */
[----:B------:R-:W-:-:S03]  /*85d0*/  IMAD.X R4, R224, 0x1, R67, P4 ;  /* 0x00000001e0047824 */ /* 0x000fc600020e0643 */
        /* <DEDUP_REMOVED lines=16> */
[----:B-1----:R-:W-:Y:S01]  /*86e0*/  IADD3 R3, P0, R7, UR23, RZ ;  /* 0x0000001707037c10 */ /* 0x002fe2000ff1e0ff */
[----:B---3--:R-:W-:-:S04]  /*86f0*/  IMAD.X R2, R224, 0x1, R68, P4 ;  /* 0x00000001e0027824 */ /* 0x008fc800020e0644 */
[----:B------:R1:W-:Y:S01]  /*8700*/  STL [R1+0x7c8], R3 ;  /* 0x0007c80301007387 */ /* 0x0003e20000100800 */
[----:B----4-:R-:W-:-:S03]  /*8710*/  IMAD.X R4, R223, 0x1, R68, P6 ;  /* 0x00000001df047824 */ /* 0x010fc600030e0644 */
[----:B------:R3:W-:Y:S04]  /*8720*/  STL [R1+0x7f4], R2 ;  /* 0x0007f40201007387 */ /* 0x0007e80000100800 */
[----:B------:R4:W-:Y:S01]  /*8730*/  STL [R1+0x7ec], R4 ;  /* 0x0007ec0401007387 */ /* 0x0009e20000100800 */
[----:B-1----:R-:W-:Y:S01]  /*8740*/  IMAD.X R3, R221, 0x1, R68, P5 ;  /* 0x00000001dd037824 */ /* 0x002fe200028e0644 */
[----:B------:R-:W-:Y:S01]  /*8750*/  CS2R R68, SRZ ;  /* 0x0000000000447805 */ /* 0x000fe2000001ff00 */
[----:B---3--:R-:W-:-:S03]  /*8760*/  IMAD.X R2, R225, 0x1, R87, P3 ;  /* 0x00000001e1027824 */ /* 0x008fc600018e0657 */
[----:B------:R1:W-:Y:S01]  /*8770*/  STL [R1+0x7e4], R3 ;  /* 0x0007e40301007387 */ /* 0x0003e20000100800 */
[----:B----4-:R-:W-:-:S03]  /*8780*/  IMAD.X R4, R224, 0x1, R87, P2 ;  /* 0x00000001e0047824 */ /* 0x010fc600010e0657 */
[----:B------:R3:W-:Y:S04]  /*8790*/  STL [R1+0x7dc], R2 ;  /* 0x0007dc0201007387 */ /* 0x0007e80000100800 */
[----:B------:R4:W-:Y:S01]  /*87a0*/  STL [R1+0x7d4], R4 ;  /* 0x0007d40401007387 */ /* 0x0009e20000100800 */
[--C-:B-1----:R-:W-:Y:S02]  /*87b0*/  IMAD.X R3, R223, 0x1, R87.reuse, P1 ;  /* 0x00000001df037824 */ /* 0x102fe400008e0657 */
[----:B---3--:R-:W-:-:S03]  /*87c0*/  IMAD.X R2, R221, 0x1, R87, P0 ;  /* 0x00000001dd027824 */ /* 0x008fc600000e0657 */
[----:B------:R1:W-:Y:S01]  /*87d0*/  STL [R1+0x7cc], R3 ;  /* 0x0007cc0301007387 */ /* 0x0003e20000100800 */
[----:B------:R-:W-:Y:S01]  /*87e0*/  IMAD R221, R246, UR7, RZ ;  /* 0x00000007f6dd7c24 */ /* 0x000fe2000f8e02ff */
[----:B------:R-:W-:Y:S02]  /*87f0*/  CS2R R86, SRZ ;  /* 0x0000000000567805 */ /* 0x000fe4000001ff00 */
[----:B----4-:R-:W-:Y:S01]  /*8800*/  LOP3.LUT R4, R222, 0x10, RZ, 0x3c, !PT ;  /* 0x00000010de047812 */ /* 0x010fe200078e3cff */
[----:B------:R3:W-:Y:S01]  /*8810*/  STL [R1+0x7c4], R2 ;  /* 0x0007c40201007387 */ /* 0x0007e20000100800 */
[----:B------:R-:W-:Y:S01]  /*8820*/  SHF.R.S32.HI R5, RZ, 0x1f, R221 ;  /* 0x0000001fff057819 */ /* 0x000fe200000114dd */
[----:B-1----:R-:W-:Y:S02]  /*8830*/  IMAD.U32 R3, RZ, RZ, UR13 ;  /* 0x0000000dff037e24 */ /* 0x002fe4000f8e00ff */
[----:B0--3--:R-:W-:-:S07]  /*8840*/  IMAD.U32 R2, RZ, RZ, UR18 ;  /* 0x00000012ff027e24 */ /* 0x009fce000f8e00ff */
.L_x_1:
[----:B------:R-:W3:Y:S04]  /*8850*/  LDL R4, [R1+0x6a0] ;  /* 0x0006a00001047983 */ /* 0x000ee80000100800 */
[----:B------:R-:W4:Y:S04]  /*8860*/  LDL R6, [R1+0x69c] ;  /* 0x00069c0001067983 */ /* 0x000f280000100800 */
[----:B------:R-:W2:Y:S04]  /*8870*/  LDL R9, [R1+0x7ac] ;  /* 0x0007ac0001097983 */ /* 0x000ea80000100800 */
[----:B------:R-:W2:Y:S04]  /*8880*/  LDL R8, [R1+0x698] ;  /* 0x0006980001087983 */ /* 0x000ea80000100800 */
[----:B------:R0:W-:Y:S04]  /*8890*/  STL.64 [R1+0x1440], R214 ;  /* 0x001440d601007387 */ /* 0x0001e80000100a00 */
[----:B0-----:R-:W2:Y:S04]  /*88a0*/  LDL R214, [R1+0x7d0] ;  /* 0x0007d00001d67983 */ /* 0x001ea80000100800 */
        /* <DEDUP_REMOVED lines=8> */
[----:B0-----:R-:W2:Y:S01]  /*8930*/  LDL R209, [R1+0x7b0] ;  /* 0x0007b00001d17983 */ /* 0x001ea20000100800 */
[----:B------:R-:W-:-:S03]  /*8940*/  ISETP.GT.AND P2, PT, R3, RZ, PT ;  /* 0x000000ff0300720c */ /* 0x000fc60003f44270 */
[----:B------:R-:W-:Y:S04]  /*8950*/  STL.64 [R1+0x1420], R206 ;  /* 0x001420ce01007387 */ /* 0x000fe80000100a00 */
        /* <DEDUP_REMOVED lines=38> */
[----:B------:R0:W-:Y:S04]  /*8bc0*/  STL.64 [R1+0x12e8], R128 ;  /* 0x0012e88001007387 */ /* 0x0001e80000100a00 */
        /* <DEDUP_REMOVED lines=12> */
[----:B------:R-:W-:Y:S01]  /*8c90*/  STL.64 [R1+0x1280], R102 ;  /* 0x0012806601007387 */ /* 0x000fe20000100a00 */
[----:B---3--:R-:W-:-:S03]  /*8ca0*/  IADD3 R4, P0, R4, R2, RZ ;  /* 0x0000000204047210 */ /* 0x008fc60007f1e0ff */
[----:B------:R-:W-:Y:S01]  /*8cb0*/  STL.64 [R1+0x1278], R100 ;  /* 0x0012786401007387 */ /* 0x000fe20000100a00 */
[----:B----4-:R-:W-:-:S03]  /*8cc0*/  IADD3 R6, P1, R6, R2, RZ ;  /* 0x0000000206067210 */ /* 0x010fc60007f3e0ff */
        /* <DEDUP_REMOVED lines=37> */
[----:B------:R-:W-:Y:S04]  /*8f20*/  STL.64 [R1+0x1148], R24 ;  /* 0x0011481801007387 */ /* 0x000fe80000100a00 */
[----:B-----5:R-:W-:Y:S04]  /*8f30*/  STL [R1+0x1128], R220 ;  /* 0x001128dc01007387 */ /* 0x020fe80000100800 */
[----:B------:R-:W-:Y:S04]  /*8f40*/  STL [R1+0x1124], R219 ;  /* 0x001124db01007387 */ /* 0x000fe80000100800 */
[----:B------:R-:W-:Y:S04]  /*8f50*/  STL [R1+0x1120], R218 ;  /* 0x001120da01007387 */ /* 0x000fe80000100800 */
[----:B------:R-:W-:Y:S04]  /*8f60*/  STL [R1+0x111c], R217 ;  /* 0x00111cd901007387 */ /* 0x000fe80000100800 */
[----:B------:R-:W-:Y:S04]  /*8f70*/  STL [R1+0x1118], R216 ;  /* 0x001118d801007387 */ /* 0x000fe80000100800 */
[----:B0-----:R-:W4:Y:S01]  /*8f80*/  LDL R128, [R1+0x7c8] ;  /* 0x0007c80001807983 */ /* 0x001f220000100800 */
[----:B-1----:R-:W-:Y:S01]  /*8f90*/  PRMT R108, RZ, 0x7610, R108 ;  /* 0x00007610ff6c7816 */ /* 0x002fe2000000006c */
[----:B--2---:R-:W-:-:S02]  /*8fa0*/  IMAD.X R5, R209, 0x1, R0, P0 ;  /* 0x00000001d1057824 */ /* 0x004fc400000e0600 */
[----:B------:R-:W2:Y:S01]  /*8fb0*/  LDL R127, [R1+0x7cc] ;  /* 0x0007cc00017f7983 */ /* 0x000ea20000100800 */
[----:B------:R-:W-:-:S03]  /*8fc0*/  IMAD.X R7, R9, 0x1, R0, P1 ;  /* 0x0000000109077824 */ /* 0x000fc600008e0600 */
[----:B------:R-:W2:Y:S01]  /*8fd0*/  LDL R134, [R1+0x7c4] ;  /* 0x0007c40001867983 */ /* 0x000ea20000100800 */
[----:B------:R-:W-:-:S03]  /*8fe0*/  PRMT R126, RZ, 0x7610, R126 ;  /* 0x00007610ff7e7816 */ /* 0x000fc6000000007e */
[----:B------:R-:W2:Y:S04]  /*8ff0*/  LDL R131, [R1+0x7e0] ;  /* 0x0007e00001837983 */ /* 0x000ea80000100800 */
[----:B------:R-:W2:Y:S04]  /*9000*/  LDL R124, [R1+0x7f8] ;  /* 0x0007f800017c7983 */ /* 0x000ea80000100800 */
[----:B------:R-:W2:Y:S04]  /*9010*/  LDL R135, [R1+0x7dc] ;  /* 0x0007dc0001877983 */ /* 0x000ea80000100800 */
[----:B------:R-:W2:Y:S04]  /*9020*/  LDL R113, [R1+0x7f4] ;  /* 0x0007f40001717983 */ /* 0x000ea80000100800 */
[----:B------:R-:W2:Y:S04]  /*9030*/  LDL R133, [R1+0x7f0] ;  /* 0x0007f00001857983 */ /* 0x000ea80000100800 */
[----:B------:R-:W2:Y:S01]  /*9040*/  LDL R130, [R1+0x7e8] ;  /* 0x0007e80001827983 */ /* 0x000ea20000100800 */
[----:B------:R-:W-:-:S03]  /*9050*/  IADD3 R8, P0, R8, R2, RZ ;  /* 0x0000000208087210 */ /* 0x000fc60007f1e0ff */
[----:B------:R0:W2:Y:S01]  /*9060*/  @P2 LDG.E.U8 R108, desc[UR32][R4.64] ;  /* 0x00000020046c2981 */ /* 0x0000a2000c1e1100 */
[----:B------:R-:W-:-:S03]  /*9070*/  PRMT R237, RZ, 0x7610, R237 ;  /* 0x00007610ffed7816 */ /* 0x000fc600000000ed */
[----:B------:R-:W2:Y:S01]  /*9080*/  LDL R132, [R1+0x7ec] ;  /* 0x0007ec0001847983 */ /* 0x000ea20000100800 */
[----:B---3--:R-:W-:-:S03]  /*9090*/  PRMT R92, RZ, 0x7610, R92 ;  /* 0x00007610ff5c7816 */ /* 0x008fc6000000005c */
[----:B------:R1:W3:Y:S01]  /*90a0*/  @P2 LDG.E.U8 R126, desc[UR32][R6.64] ;  /* 0x00000020067e2981 */ /* 0x0002e2000c1e1100 */
[----:B0-----:R-:W-:Y:S01]  /*90b0*/  IADD3 R4, P1, R210, R2, RZ ;  /* 0x00000002d2047210 */ /* 0x001fe20007f3e0ff */
[--C-:B------:R-:W-:Y:S02]  /*90c0*/  IMAD.X R9, R211, 0x1, R0.reuse, P0 ;  /* 0x00000001d3097824 */ /* 0x100fe400000e0600 */
[----:B------:R-:W3:Y:S02]  /*90d0*/  LDL R129, [R1+0x800] ;  /* 0x0008000001817983 */ /* 0x000ee40000100800 */
[----:B------:R-:W-:Y:S02]  /*90e0*/  IMAD.X R5, R212, 0x1, R0, P1 ;  /* 0x00000001d4057824 */ /* 0x000fe400008e0600 */
[----:B------:R-:W3:Y:S01]  /*90f0*/  @P2 LDG.E.U8 R237, desc[UR32][R8.64] ;  /* 0x0000002008ed2981 */ /* 0x000ee2000c1e1100 */
[----:B-1----:R-:W-:-:S03]  /*9100*/  IADD3 R6, P1, R2, R213, RZ ;  /* 0x000000d502067210 */ /* 0x002fc60007f3e0ff */
[----:B------:R0:W3:Y:S02]  /*9110*/  @P2 LDG.E.U8 R92, desc[UR32][R4.64] ;  /* 0x00000020045c2981 */ /* 0x0000e4000c1e1100 */
[----:B------:R-:W-:Y:S01]  /*9120*/  IMAD.X R7, R0, 0x1, R215, P1 ;  /* 0x0000000100077824 */ /* 0x000fe200008e06d7 */
[----:B0-----:R-:W-:Y:S02]  /*9130*/  IADD3 R4, P2, R2, R214, RZ ;  /* 0x000000d602047210 */ /* 0x001fe40007f5e0ff */
[----:B------:R-:W-:Y:S02]  /*9140*/  ISETP.GT.AND P0, PT, R3, 0x1, PT ;  /* 0x000000010300780c */ /* 0x000fe40003f04270 */
[----:B------:R-:W-:Y:S02]  /*9150*/  PRMT R107, RZ, 0x7610, R107 ;  /* 0x00007610ff6b7816 */ /* 0x000fe4000000006b */
[----:B------:R-:W-:Y:S02]  /*9160*/  PRMT R125, RZ, 0x7610, R125 ;  /* 0x00007610ff7d7816 */ /* 0x000fe4000000007d */
[----:B------:R-:W-:-:S07]  /*9170*/  PRMT R236, RZ, 0x7610, R236 ;  /* 0x00007610ffec7816 */ /* 0x000fce00000000ec */
[----:B------:R0:W3:Y:S01]  /*9180*/  @P0 LDG.E.U8 R107, desc[UR32][R6.64] ;  /* 0x00000020066b0981 */ /* 0x0000e2000c1e1100 */
[----:B----4-:R-:W-:Y:S02]  /*9190*/  PRMT R59, RZ, 0x7610, R59 ;  /* 0x00007610ff3b7816 */ /* 0x010fe4000000003b */
[----:B------:R-:W-:Y:S02]  /*91a0*/  PRMT R97, RZ, 0x7610, R97 ;  /* 0x00007610ff617816 */ /* 0x000fe40000000061 */
[----:B------:R-:W-:Y:S02]  /*91b0*/  IADD3 R8, P1, R2, R128, RZ ;  /* 0x0000008002087210 */ /* 0x000fe40007f3e0ff */
[----:B------:R-:W4:Y:S01]  /*91c0*/  LDL R128, [R1+0x7e4] ;  /* 0x0007e40001807983 */ /* 0x000f220000100800 */
[----:B--2---:R-:W-:-:S03]  /*91d0*/  IMAD.X R5, R0, 0x1, R127, P2 ;  /* 0x0000000100057824 */ /* 0x004fc600010e067f */
[----:B------:R-:W2:Y:S01]  /*91e0*/  LDL R127, [R1+0x7fc] ;  /* 0x0007fc00017f7983 */ /* 0x000ea20000100800 */
[----:B------:R-:W-:-:S03]  /*91f0*/  IMAD.X R9, R0, 0x1, R134, P1 ;  /* 0x0000000100097824 */ /* 0x000fc600008e0686 */
[----:B------:R-:W2:Y:S01]  /*9200*/  LDL R134, [R1+0x818] ;  /* 0x0008180001867983 */ /* 0x000ea20000100800 */
[----:B0-----:R-:W-:-:S03]  /*9210*/  IADD3 R6, P3, R2, R131, RZ ;  /* 0x0000008302067210 */ /* 0x001fc60007f7e0ff */
[----:B------:R-:W2:Y:S01]  /*9220*/  LDL R131, [R1+0x810] ;  /* 0x0008100001837983 */ /* 0x000ea20000100800 */
[----:B------:R-:W-:-:S03]  /*9230*/  ISETP.GT.AND P1, PT, R3, 0x2, PT ;  /* 0x000000020300780c */ /* 0x000fc60003f24270 */
[----:B------:R0:W2:Y:S01]  /*9240*/  @P0 LDG.E.U8 R125, desc[UR32][R4.64] ;  /* 0x00000020047d0981 */ /* 0x0000a2000c1e1100 */
[----:B------:R-:W-:-:S03]  /*9250*/  IMAD.X R7, R0, 0x1, R135, P3 ;  /* 0x0000000100077824 */ /* 0x000fc600018e0687 */
[----:B------:R1:W2:Y:S04]  /*9260*/  @P0 LDG.E.U8 R236, desc[UR32][R8.64] ;  /* 0x0000002008ec0981 */ /* 0x0002a8000c1e1100 */
[----:B------:R-:W2:Y:S01]  /*9270*/  @P0 LDG.E.U8 R59, desc[UR32][R6.64] ;  /* 0x00000020063b0981 */ /* 0x000ea2000c1e1100 */
[----:B0-----:R-:W-:-:S03]  /*9280*/  IADD3 R4, P2, R2, R124, RZ ;  /* 0x0000007c02047210 */ /* 0x001fc60007f5e0ff */
[----:B------:R-:W2:Y:S01]  /*9290*/  LDL R124, [R1+0x814] ;  /* 0x00081400017c7983 */ /* 0x000ea20000100800 */
[----:B-1----:R-:W-:Y:S01]  /*92a0*/  IADD3 R8, P3, R2, R133, RZ ;  /* 0x0000008502087210 */ /* 0x002fe20007f7e0ff */
[----:B------:R-:W-:Y:S02]  /*92b0*/  IMAD.X R5, R0, 0x1, R113, P2 ;  /* 0x0000000100057824 */ /* 0x000fe400010e0671 */
[----:B------:R-:W2:Y:S04]  /*92c0*/  LDL R133, [R1+0x808] ;  /* 0x0008080001857983 */ /* 0x000ea80000100800 */
[----:B------:R-:W2:Y:S04]  /*92d0*/  LDL R113, [R1+0x80c] ;  /* 0x00080c0001717983 */ /* 0x000ea80000100800 */
[----:B------:R0:W2:Y:S04]  /*92e0*/  @P1 LDG.E.U8 R97, desc[UR32][R4.64] ;  /* 0x0000002004611981 */ /* 0x0000a8000c1e1100 */
[----:B------:R-:W2:Y:S01]  /*92f0*/  LDL R135, [R1+0x81c] ;  /* 0x00081c0001877983 */ /* 0x000ea20000100800 */
[----:B0-----:R-:W-:-:S03]  /*9300*/  IADD3 R4, P0, R2, R130, RZ ;  /* 0x0000008202047210 */ /* 0x001fc60007f1e0ff */
[----:B------:R-:W2:Y:S01]  /*9310*/  LDL R130, [R1+0x820] ;  /* 0x0008200001827983 */ /* 0x000ea20000100800 */
[----:B------:R-:W-:-:S03]  /*9320*/  IMAD.X R9, R0, 0x1, R132, P3 ;  /* 0x0000000100097824 */ /* 0x000fc600018e0684 */
[----:B------:R-:W2:Y:S01]  /*9330*/  LDL R132, [R1+0x804] ;  /* 0x0008040001847983 */ /* 0x000ea20000100800 */
[----:B---3--:R-:W-:-:S03]  /*9340*/  IADD3 R6, P2, R2, R129, RZ ;  /* 0x0000008102067210 */ /* 0x008fc60007f5e0ff */
[----:B------:R-:W3:Y:S01]  /*9350*/  LDL R129, [R1+0x838] ;  /* 0x0008380001817983 */ /* 0x000ee20000100800 */
[----:B------:R-:W-:Y:S02]  /*9360*/  PRMT R123, RZ, 0x7610, R123 ;  /* 0x00007610ff7b7816 */ /* 0x000fe4000000007b */
[----:B------:R-:W-:Y:S02]  /*9370*/  PRMT R235, RZ, 0x7610, R235 ;  /* 0x00007610ffeb7816 */ /* 0x000fe400000000eb */
[----:B------:R-:W-:Y:S02]  /*9380*/  PRMT R91, RZ, 0x7610, R91 ;  /* 0x00007610ff5b7816 */ /* 0x000fe4000000005b */
[----:B------:R-:W3:Y:S01]  /*9390*/  @P1 LDG.E.U8 R123, desc[UR32][R8.64] ;  /* 0x00000020087b1981 */ /* 0x000ee2000c1e1100 */
[----:B------:R-:W-:Y:S01]  /*93a0*/  PRMT R122, RZ, 0x7610, R122 ;  /* 0x00007610ff7a7816 */ /* 0x000fe2000000007a */
[C---:B----4-:R-:W-:Y:S02]  /*93b0*/  IMAD.X R5, R0.reuse, 0x1, R128, P0 ;  /* 0x0000000100057824 */ /* 0x050fe400000e0680 */
[----:B------:R-:W4:Y:S01]  /*93c0*/  LDL R128, [R1+0x830] ;  /* 0x0008300001807983 */ /* 0x000f220000100800 */
[----:B--2---:R-:W-:-:S03]  /*93d0*/  IMAD.X R7, R0, 0x1, R127, P2 ;  /* 0x0000000100077824 */ /* 0x004fc600010e067f */
[----:B------:R-:W2:Y:S04]  /*93e0*/  LDL R127, [R1+0x834] ;  /* 0x00083400017f7983 */ /* 0x000ea80000100800 */
[----:B------:R0:W2:Y:S04]  /*93f0*/  @P1 LDG.E.U8 R235, desc[UR32][R4.64] ;  /* 0x0000002004eb1981 */ /* 0x0000a8000c1e1100 */
[----:B------:R1:W2:Y:S01]  /*9400*/  @P1 LDG.E.U8 R91, desc[UR32][R6.64] ;  /* 0x00000020065b1981 */ /* 0x0002a2000c1e1100 */
[----:B------:R-:W-:Y:S02]  /*9410*/  ISETP.GT.AND P0, PT, R3, 0x3, PT ;  /* 0x000000030300780c */ /* 0x000fe40003f04270 */
[----:B0-----:R-:W-:-:S02]  /*9420*/  IADD3 R4, P2, R2, R134, RZ ;  /* 0x0000008602047210 */ /* 0x001fc40007f5e0ff */
[----:B------:R-:W2:Y:S01]  /*9430*/  LDL R134, [R1+0x82c] ;  /* 0x00082c0001867983 */ /* 0x000ea20000100800 */
[----:B-1----:R-:W-:-:S03]  /*9440*/  IADD3 R6, P1, R2, R131, RZ ;  /* 0x0000008302067210 */ /* 0x002fc60007f3e0ff */
[----:B------:R-:W2:Y:S01]  /*9450*/  LDL R131, [R1+0x828] ;  /* 0x0008280001837983 */ /* 0x000ea20000100800 */
[----:B------:R-:W-:-:S03]  /*9460*/  IMAD.X R5, R0, 0x1, R124, P2 ;  /* 0x0000000100057824 */ /* 0x000fc600010e067c */
[----:B------:R-:W2:Y:S01]  /*9470*/  LDL R124, [R1+0x840] ;  /* 0x00084000017c7983 */ /* 0x000ea20000100800 */
[----:B------:R-:W-:-:S03]  /*9480*/  IADD3 R8, P2, R2, R133, RZ ;  /* 0x0000008502087210 */ /* 0x000fc60007f5e0ff */
[----:B------:R-:W2:Y:S01]  /*9490*/  LDL R133, [R1+0x824] ;  /* 0x0008240001857983 */ /* 0x000ea20000100800 */
[----:B------:R-:W-:-:S03]  /*94a0*/  IMAD.X R7, R0, 0x1, R113, P1 ;  /* 0x0000000100077824 */ /* 0x000fc600008e0671 */
[----:B------:R-:W2:Y:S04]  /*94b0*/  LDL R113, [R1+0x83c] ;  /* 0x00083c0001717983 */ /* 0x000ea80000100800 */
[----:B------:R0:W2:Y:S02]  /*94c0*/  @P0 LDG.E.U8 R122, desc[UR32][R6.64] ;  /* 0x00000020067a0981 */ /* 0x0000a4000c1e1100 */
[----:B0-----:R-:W-:Y:S02]  /*94d0*/  IADD3 R6, P3, R2, R130, RZ ;  /* 0x0000008202067210 */ /* 0x001fe40007f7e0ff */
[----:B------:R-:W2:Y:S01]  /*94e0*/  LDL R130, [R1+0x850] ;  /* 0x0008500001827983 */ /* 0x000ea20000100800 */
[----:B------:R-:W-:Y:S01]  /*94f0*/  PRMT R96, RZ, 0x7610, R96 ;  /* 0x00007610ff607816 */ /* 0x000fe20000000060 */
[----:B------:R-:W-:-:S02]  /*9500*/  IMAD.X R9, R0, 0x1, R132, P2 ;  /* 0x0000000100097824 */ /* 0x000fc400010e0684 */
[----:B------:R-:W2:Y:S01]  /*9510*/  LDL R132, [R1+0x858] ;  /* 0x0008580001847983 */ /* 0x000ea20000100800 */
[----:B------:R-:W-:-:S03]  /*9520*/  PRMT R234, RZ, 0x7610, R234 ;  /* 0x00007610ffea7816 */ /* 0x000fc600000000ea */
[----:B------:R3:W2:Y:S01]  /*9530*/  @P0 LDG.E.U8 R96, desc[UR32][R4.64] ;  /* 0x0000002004600981 */ /* 0x0006a2000c1e1100 */
[----:B------:R-:W-:-:S03]  /*9540*/  IMAD.X R7, R0, 0x1, R135, P3 ;  /* 0x0000000100077824 */ /* 0x000fc600018e0687 */
[----:B------:R4:W2:Y:S01]  /*9550*/  @P0 LDG.E.U8 R234, desc[UR32][R8.64] ;  /* 0x0000002008ea0981 */ /* 0x0008a2000c1e1100 */
[----:B------:R-:W-:Y:S02]  /*9560*/  ISETP.GT.AND P1, PT, R3, 0x4, PT ;  /* 0x000000040300780c */ /* 0x000fe40003f24270 */
[----:B------:R-:W-:Y:S01]  /*9570*/  PRMT R90, RZ, 0x7610, R90 ;  /* 0x00007610ff5a7816 */ /* 0x000fe2000000005a */
[----:B------:R-:W2:Y:S01]  /*9580*/  LDL R135, [R1+0x85c] ;  /* 0x00085c0001877983 */ /* 0x000ea20000100800 */
[----:B---3--:R-:W-:-:S03]  /*9590*/  IADD3 R4, P2, R2, R129, RZ ;  /* 0x0000008102047210 */ /* 0x008fc60007f5e0ff */
[----:B------:R-:W3:Y:S01]  /*95a0*/  LDL R129, [R1+0x854] ;  /* 0x0008540001817983 */ /* 0x000ee20000100800 */
[----:B------:R-:W-:-:S03]  /*95b0*/  PRMT R106, RZ, 0x7610, R106 ;  /* 0x00007610ff6a7816 */ /* 0x000fc6000000006a */
[----:B------:R-:W3:Y:S01]  /*95c0*/  @P0 LDG.E.U8 R90, desc[UR32][R6.64] ;  /* 0x00000020065a0981 */ /* 0x000ee2000c1e1100 */
[----:B------:R-:W-:Y:S02]  /*95d0*/  PRMT R121, RZ, 0x7610, R121 ;  /* 0x00007610ff797816 */ /* 0x000fe40000000079 */
[----:B------:R-:W-:Y:S02]  /*95e0*/  PRMT R233, RZ, 0x7610, R233 ;  /* 0x00007610ffe97816 */ /* 0x000fe400000000e9 */
[----:B------:R-:W-:Y:S02]  /*95f0*/  PRMT R60, RZ, 0x7610, R60 ;  /* 0x00007610ff3c7816 */ /* 0x000fe4000000003c */
[----:B----4-:R-:W-:Y:S02]  /*9600*/  IADD3 R8, P3, R2, R128, RZ ;  /* 0x0000008002087210 */ /* 0x010fe40007f7e0ff */
[----:B------:R-:W4:Y:S01]  /*9610*/  LDL R128, [R1+0x848] ;  /* 0x0008480001807983 */ /* 0x000f220000100800 */
[----:B--2---:R-:W-:-:S03]  /*9620*/  IMAD.X R5, R0, 0x1, R127, P2 ;  /* 0x0000000100057824 */ /* 0x004fc600010e067f */
[----:B------:R-:W2:Y:S04]  /*9630*/  LDL R127, [R1+0x84c] ;  /* 0x00084c00017f7983 */ /* 0x000ea80000100800 */
[----:B------:R0:W2:Y:S01]  /*9640*/  @P1 LDG.E.U8 R106, desc[UR32][R4.64] ;  /* 0x00000020046a1981 */ /* 0x0000a2000c1e1100 */
[----:B------:R-:W-:-:S03]  /*9650*/  IMAD.X R9, R0, 0x1, R134, P3 ;  /* 0x0000000100097824 */ /* 0x000fc600018e0686 */
[----:B------:R-:W2:Y:S01]  /*9660*/  LDL R134, [R1+0x844] ;  /* 0x0008440001867983 */ /* 0x000ea20000100800 */
[----:B0-----:R-:W-:-:S03]  /*9670*/  IADD3 R4, P0, R2, R131, RZ ;  /* 0x0000008302047210 */ /* 0x001fc60007f1e0ff */
[----:B------:R-:W2:Y:S01]  /*9680*/  LDL R131, [R1+0x860] ;  /* 0x0008600001837983 */ /* 0x000ea20000100800 */
[----:B------:R-:W-:-:S03]  /*9690*/  IADD3 R6, P2, R2, R124, RZ ;  /* 0x0000007c02067210 */ /* 0x000fc60007f5e0ff */
[----:B------:R-:W2:Y:S01]  /*96a0*/  LDL R124, [R1+0x878] ;  /* 0x00087800017c7983 */ /* 0x000ea20000100800 */
[----:B------:R-:W-:-:S03]  /*96b0*/  IMAD.X R5, R0, 0x1, R133, P0 ;  /* 0x0000000100057824 */ /* 0x000fc600000e0685 */
[----:B------:R-:W2:Y:S01]  /*96c0*/  LDL R133, [R1+0x870] ;  /* 0x0008700001857983 */ /* 0x000ea20000100800 */
[----:B------:R-:W-:-:S03]  /*96d0*/  IMAD.X R7, R0, 0x1, R113, P2 ;  /* 0x0000000100077824 */ /* 0x000fc600010e0671 */
[----:B------:R-:W2:Y:S04]  /*96e0*/  LDL R113, [R1+0x874] ;  /* 0x0008740001717983 */ /* 0x000ea80000100800 */
[----:B------:R-:W2:Y:S04]  /*96f0*/  @P1 LDG.E.U8 R121, desc[UR32][R8.64] ;  /* 0x0000002008791981 */ /* 0x000ea8000c1e1100 */
[----:B------:R-:W2:Y:S04]  /*9700*/  @P1 LDG.E.U8 R233, desc[UR32][R4.64] ;  /* 0x0000002004e91981 */ /* 0x000ea8000c1e1100 */
[----:B------:R0:W2:Y:S02]  /*9710*/  @P1 LDG.E.U8 R60, desc[UR32][R6.64] ;  /* 0x00000020063c1981 */ /* 0x0000a4000c1e1100 */
[----:B0-----:R-:W-:-:S02]  /*9720*/  IADD3 R6, P1, R2, R130, RZ ;  /* 0x0000008202067210 */ /* 0x001fc40007f3e0ff */
[----:B------:R-:W2:Y:S01]  /*9730*/  LDL R130, [R1+0x868] ;  /* 0x0008680001827983 */ /* 0x000ea20000100800 */
[----:B------:R-:W-:-:S03]  /*9740*/  IADD3 R4, P2, R2, R132, RZ ;  /* 0x0000008402047210 */ /* 0x000fc60007f5e0ff */
[----:B------:R-:W2:Y:S02]  /*9750*/  LDL R132, [R1+0x86c] ;  /* 0x00086c0001847983 */ /* 0x000ea40000100800 */
[----:B---3--:R-:W-:Y:S02]  /*9760*/  IMAD.X R5, R0, 0x1, R129, P2 ;  /* 0x0000000100057824 */ /* 0x008fe400010e0681 */
[----:B------:R-:W3:Y:S01]  /*9770*/  LDL R129, [R1+0x880] ;  /* 0x0008800001817983 */ /* 0x000ee20000100800 */
[----:B------:R-:W-:Y:S02]  /*9780*/  ISETP.GT.AND P0, PT, R3, 0x5, PT ;  /* 0x000000050300780c */ /* 0x000fe40003f04270 */
[----:B------:R-:W-:Y:S02]  /*9790*/  PRMT R111, RZ, 0x7610, R111 ;  /* 0x00007610ff6f7816 */ /* 0x000fe4000000006f */
[----:B------:R-:W-:Y:S02]  /*97a0*/  PRMT R105, RZ, 0x7610, R105 ;  /* 0x00007610ff697816 */ /* 0x000fe40000000069 */
[----:B------:R-:W-:-:S07]  /*97b0*/  PRMT R232, RZ, 0x7610, R232 ;  /* 0x00007610ffe87816 */ /* 0x000fce00000000e8 */
[----:B------:R-:W3:Y:S01]  /*97c0*/  @P0 LDG.E.U8 R105, desc[UR32][R4.64] ;  /* 0x0000002004690981 */ /* 0x000ee2000c1e1100 */
[----:B------:R-:W-:Y:S02]  /*97d0*/  PRMT R57, RZ, 0x7610, R57 ;  /* 0x00007610ff397816 */ /* 0x000fe40000000039 */
[----:B------:R-:W-:Y:S02]  /*97e0*/  PRMT R95, RZ, 0x7610, R95 ;  /* 0x00007610ff5f7816 */ /* 0x000fe4000000005f */
[----:B----4-:R-:W-:Y:S02]  /*97f0*/  IADD3 R8, P2, R2, R128, RZ ;  /* 0x0000008002087210 */ /* 0x010fe40007f5e0ff */
[----:B------:R-:W4:Y:S01]  /*9800*/  LDL R128, [R1+0x864] ;  /* 0x0008640001807983 */ /* 0x000f220000100800 */
[----:B--2---:R-:W-:-:S03]  /*9810*/  IMAD.X R7, R0, 0x1, R127, P1 ;  /* 0x0000000100077824 */ /* 0x004fc600008e067f */
[----:B------:R-:W2:Y:S04]  /*9820*/  LDL R127, [R1+0x87c] ;  /* 0x00087c00017f7983 */ /* 0x000ea80000100800 */
[----:B------:R0:W2:Y:S01]  /*9830*/  @P0 LDG.E.U8 R111, desc[UR32][R6.64] ;  /* 0x00000020066f0981 */ /* 0x0000a2000c1e1100 */
[----:B------:R-:W-:Y:S01]  /*9840*/  ISETP.GT.AND P1, PT, R3, 0x6, PT ;  /* 0x000000060300780c */ /* 0x000fe20003f24270 */
[----:B------:R-:W-:Y:S02]  /*9850*/  IMAD.X R9, R0, 0x1, R134, P2 ;  /* 0x0000000100097824 */ /* 0x000fe400010e0686 */
[----:B------:R-:W2:Y:S01]  /*9860*/  LDL R134, [R1+0x898] ;  /* 0x0008980001867983 */ /* 0x000ea20000100800 */
[----:B0-----:R-:W-:-:S03]  /*9870*/  IADD3 R6, P3, R2, R131, RZ ;  /* 0x0000008302067210 */ /* 0x001fc60007f7e0ff */
[----:B------:R-:W2:Y:S01]  /*9880*/  LDL R131, [R1+0x890] ;  /* 0x0008900001837983 */ /* 0x000ea20000100800 */
[----:B------:R-:W-:-:S03]  /*9890*/  IADD3 R4, P2, R2, R124, RZ ;  /* 0x0000007c02047210 */ /* 0x000fc60007f5e0ff */
[----:B------:R-:W2:Y:S01]  /*98a0*/  LDL R124, [R1+0x894] ;  /* 0x00089400017c7983 */ /* 0x000ea20000100800 */
[----:B------:R-:W-:-:S03]  /*98b0*/  IMAD.X R7, R0, 0x1, R135, P3 ;  /* 0x0000000100077824 */ /* 0x000fc600018e0687 */
[----:B------:R0:W2:Y:S01]  /*98c0*/  @P0 LDG.E.U8 R232, desc[UR32][R8.64] ;  /* 0x0000002008e80981 */ /* 0x0000a2000c1e1100 */
[----:B------:R-:W-:-:S03]  /*98d0*/  IMAD.X R5, R0, 0x1, R113, P2 ;  /* 0x0000000100057824 */ /* 0x000fc600010e0671 */
[----:B------:R-:W2:Y:S04]  /*98e0*/  LDL R113, [R1+0x88c] ;  /* 0x00088c0001717983 */ /* 0x000ea80000100800 */
[----:B------:R-:W2:Y:S01]  /*98f0*/  @P0 LDG.E.U8 R57, desc[UR32][R6.64] ;  /* 0x0000002006390981 */ /* 0x000ea2000c1e1100 */
[----:B0-----:R-:W-:-:S03]  /*9900*/  IADD3 R8, P3, R2, R133, RZ ;  /* 0x0000008502087210 */ /* 0x001fc60007f7e0ff */
        /* <DEDUP_REMOVED lines=27> */
[----:B------:R-:W-:-:S03]  /*9ac0*/  IMAD.X R7, R0, 0x1, R113, P1 ;  /* 0x0000000100077824 */ /* 0x000fc600008e0671 */
[----:B------:R-:W2:Y:S04]  /*9ad0*/  LDL R113, [R1+0x8bc] ;  /* 0x0008bc0001717983 */ /* 0x000ea80000100800 */
[----:B------:R0:W2:Y:S01]  /*9ae0*/  @P0 LDG.E.U8 R112, desc[UR32][R6.64] ;  /* 0x0000002006700981 */ /* 0x0000a2000c1e1100 */
[----:B------:R-:W-:-:S03]  /*9af0*/  IADD3 R8, P2, R2, R133, RZ ;  /* 0x0000008502087210 */ /* 0x000fc60007f5e0ff */
[----:B------:R-:W2:Y:S01]  /*9b00*/  LDL R133, [R1+0x8a4] ;  /* 0x0008a40001857983 */ /* 0x000ea20000100800 */
[----:B0-----:R-:W-:-:S03]  /*9b10*/  IADD3 R6, P3, R2, R130, RZ ;  /* 0x0000008202067210 */ /* 0x001fc60007f7e0ff */
[----:B------:R-:W2:Y:S01]  /*9b20*/  LDL R130, [R1+0x8d0] ;  /* 0x0008d00001827983 */ /* 0x000ea20000100800 */
[----:B------:R-:W-:Y:S01]  /*9b30*/  PRMT R94, RZ, 0x7610, R94 ;  /* 0x00007610ff5e7816 */ /* 0x000fe2000000005e */
[----:B------:R-:W-:Y:S02]  /*9b40*/  IMAD.X R9, R0, 0x1, R132, P2 ;  /* 0x0000000100097824 */ /* 0x000fe400010e0684 */
        /* <DEDUP_REMOVED lines=25> */
[----:B------:R-:W2:Y:S04]  /*9ce0*/  LDL R124, [R1+0x8f8] ;  /* 0x0008f800017c7983 */ /* 0x000ea80000100800 */
[----:B------:R-:W2:Y:S01]  /*9cf0*/  @P1 LDG.E.U8 R119, desc[UR32][R8.64] ;  /* 0x0000002008771981 */ /* 0x000ea2000c1e1100 */
[----:B------:R-:W-:-:S03]  /*9d00*/  IMAD.X R7, R0, 0x1, R113, P2 ;  /* 0x0000000100077824 */ /* 0x000fc600010e0671 */
[----:B------:R-:W2:Y:S04]  /*9d10*/  LDL R113, [R1+0x8f0] ;  /* 0x0008f00001717983 */ /* 0x000ea80000100800 */
[----:B------:R0:W2:Y:S01]  /*9d20*/  @P1 LDG.E.U8 R58, desc[UR32][R6.64] ;  /* 0x00000020063a1981 */ /* 0x0000a2000c1e1100 */
[----:B------:R-:W-:-:S03]  /*9d30*/  IMAD.X R5, R0, 0x1, R133, P0 ;  /* 0x0000000100057824 */ /* 0x000fc600000e0685 */
[----:B------:R-:W2:Y:S04]  /*9d40*/  LDL R133, [R1+0x8f4] ;  /* 0x0008f40001857983 */ /* 0x000ea80000100800 */
[----:B------:R1:W2:Y:S01]  /*9d50*/  @P1 LDG.E.U8 R229, desc[UR32][R4.64] ;  /* 0x0000002004e51981 */ /* 0x0002a2000c1e1100 */
[----:B0-----:R-:W-:-:S03]  /*9d60*/  IADD3 R6, P1, R2, R130, RZ ;  /* 0x0000008202067210 */ /* 0x001fc60007f3e0ff */
[----:B------:R-:W2:Y:S01]  /*9d70*/  LDL R130, [R1+0x8e8] ;  /* 0x0008e80001827983 */ /* 0x000ea20000100800 */
[----:B-1----:R-:W-:-:S03]  /*9d80*/  IADD3 R4, P2, R2, R132, RZ ;  /* 0x0000008402047210 */ /* 0x002fc60007f5e0ff */
[----:B------:R-:W2:Y:S02]  /*9d90*/  LDL R132, [R1+0x8ec] ;  /* 0x0008ec0001847983 */ /* 0x000ea40000100800 */
[----:B---3--:R-:W-:Y:S02]  /*9da0*/  IMAD.X R5, R0, 0x1, R129, P2 ;  /* 0x0000000100057824 */ /* 0x008fe400010e0681 */
[----:B------:R-:W3:Y:S01]  /*9db0*/  LDL R129, [R1+0x900] ;  /* 0x0009000001817983 */ /* 0x000ee20000100800 */
[----:B------:R-:W-:Y:S02]  /*9dc0*/  ISETP.GT.AND P0, PT, R3, 0x9, PT ;  /* 0x000000090300780c */ /* 0x000fe40003f04270 */
[----:B------:R-:W-:Y:S02]  /*9dd0*/  PRMT R109, RZ, 0x7610, R109 ;  /* 0x00007610ff6d7816 */ /* 0x000fe4000000006d */
[----:B------:R-:W-:Y:S02]  /*9de0*/  PRMT R103, RZ, 0x7610, R103 ;  /* 0x00007610ff677816 */ /* 0x000fe40000000067 */
[----:B------:R-:W-:-:S02]  /*9df0*/  PRMT R228, RZ, 0x7610, R228 ;  /* 0x00007610ffe47816 */ /* 0x000fc400000000e4 */
[----:B------:R-:W-:-:S05]  /*9e00*/  PRMT R55, RZ, 0x7610, R55 ;  /* 0x00007610ff377816 */ /* 0x000fca0000000037 */
[----:B------:R-:W3:Y:S01]  /*9e10*/  @P0 LDG.E.U8 R103, desc[UR32][R4.64] ;  /* 0x0000002004670981 */ /* 0x000ee2000c1e1100 */
        /* <DEDUP_REMOVED lines=14> */
[----:B------:R0:W2:Y:S04]  /*9f00*/  @P0 LDG.E.U8 R228, desc[UR32][R8.64] ;  /* 0x0000002008e40981 */ /* 0x0000a8000c1e1100 */
[----:B------:R-:W2:Y:S04]  /*9f10*/  @P0 LDG.E.U8 R55, desc[UR32][R6.64] ;  /* 0x0000002006370981 */ /* 0x000ea8000c1e1100 */
[----:B------:R-:W2:Y:S01]  /*9f20*/  LDL R135, [R1+0x91c] ;  /* 0x00091c0001877983 */ /* 0x000ea20000100800 */
[----:B0-----:R-:W-:Y:S01]  /*9f30*/  IADD3 R8, P3, R2, R113, RZ ;  /* 0x0000007102087210 */ /* 0x001fe20007f7e0ff */
[----:B------:R-:W-:-:S02]  /*9f40*/  IMAD.X R5, R0, 0x1, R133, P2 ;  /* 0x0000000100057824 */ /* 0x000fc400010e0685 */
[----:B------:R-:W2:Y:S04]  /*9f50*/  LDL R113, [R1+0x908] ;  /* 0x0009080001717983 */ /* 0x000ea80000100800 */
[----:B------:R-:W2:Y:S04]  /*9f60*/  LDL R133, [R1+0x90c] ;  /* 0x00090c0001857983 */ /* 0x000ea80000100800 */
[----:B------:R0:W2:Y:S02]  /*9f70*/  @P1 LDG.E.U8 R102, desc[UR32][R4.64] ;  /* 0x0000002004661981 */ /* 0x0000a4000c1e1100 */
[----:B0-----:R-:W-:-:S02]  /*9f80*/  IADD3 R4, P0, R2, R130, RZ ;  /* 0x0000008202047210 */ /* 0x001fc40007f1e0ff */
        /* <DEDUP_REMOVED lines=51> */
[----:B------:R0:W2:Y:S02]  /*a2c0*/  @P1 LDG.E.U8 R101, desc[UR32][R4.64] ;  /* 0x0000002004651981 */ /* 0x0000a4000c1e1100 */
[C---:B0-----:R-:W-:Y:S02]  /*a2d0*/  IADD3 R4, P0, R2.reuse, R131, RZ ;  /* 0x0000008302047210 */ /* 0x041fe40007f1e0ff */
[----:B------:R-:W2:Y:S01]  /*a2e0*/  LDL R131, [R1+0x960] ;  /* 0x0009600001837983 */ /* 0x000ea20000100800 */
[----:B------:R-:W-:-:S03]  /*a2f0*/  IADD3 R6, P2, R2, R124, RZ ;  /* 0x0000007c02067210 */ /* 0x000fc60007f5e0ff */
[----:B------:R-:W2:Y:S01]  /*a300*/  LDL R124, [R1+0x978] ;  /* 0x00097800017c7983 */ /* 0x000ea20000100800 */
[----:B------:R-:W-:-:S03]  /*a310*/  IMAD.X R9, R0, 0x1, R134, P3 ;  /* 0x0000000100097824 */ /* 0x000fc600018e0686 */
[----:B------:R-:W2:Y:S04]  /*a320*/  LDL R134, [R1+0x970] ;  /* 0x0009700001867983 */ /* 0x000ea80000100800 */
[----:B------:R-:W2:Y:S01]  /*a330*/  @P1 LDG.E.U8 R117, desc[UR32][R8.64] ;  /* 0x0000002008751981 */ /* 0x000ea2000c1e1100 */
[----:B------:R-:W-:-:S03]  /*a340*/  IMAD.X R5, R0, 0x1, R113, P0 ;  /* 0x0000000100057824 */ /* 0x000fc600000e0671 */
[----:B------:R-:W2:Y:S01]  /*a350*/  LDL R113, [R1+0x95c] ;  /* 0x00095c0001717983 */ /* 0x000ea20000100800 */
[----:B------:R-:W-:-:S03]  /*a360*/  IMAD.X R7, R0, 0x1, R133, P2 ;  /* 0x0000000100077824 */ /* 0x000fc600010e0685 */
[----:B------:R-:W2:Y:S04]  /*a370*/  LDL R133, [R1+0x974] ;  /* 0x0009740001857983 */ /* 0x000ea80000100800 */
[----:B------:R-:W2:Y:S04]  /*a380*/  @P1 LDG.E.U8 R225, desc[UR32][R4.64] ;  /* 0x0000002004e11981 */ /* 0x000ea8000c1e1100 */
[----:B------:R0:W2:Y:S02]  /*a390*/  @P1 LDG.E.U8 R56, desc[UR32][R6.64] ;  /* 0x0000002006381981 */ /* 0x0000a4000c1e1100 */
[----:B0-----:R-:W-:-:S02]  /*a3a0*/  IADD3 R6, P1, R2, R130, RZ ;  /* 0x0000008202067210 */ /* 0x001fc40007f3e0ff */
[----:B------:R-:W2:Y:S01]  /*a3b0*/  LDL R130, [R1+0x968] ;  /* 0x0009680001827983 */ /* 0x000ea20000100800 */
[----:B------:R-:W-:Y:S02]  /*a3c0*/  IADD3 R4, P2, R2, R132, RZ ;  /* 0x0000008402047210 */ /* 0x000fe40007f5e0ff */
[----:B------:R-:W-:Y:S01]  /*a3d0*/  ISETP.GT.AND P0, PT, R3, 0xd, PT ;  /* 0x0000000d0300780c */ /* 0x000fe20003f04270 */
[----:B------:R-:W2:Y:S02]  /*a3e0*/  LDL R132, [R1+0x96c] ;  /* 0x00096c0001847983 */ /* 0x000ea40000100800 */
[----:B---3--:R-:W-:Y:S02]  /*a3f0*/  IMAD.X R5, R0, 0x1, R129, P2 ;  /* 0x0000000100057824 */ /* 0x008fe400010e0681 */
[----:B------:R-:W3:Y:S01]  /*a400*/  LDL R129, [R1+0x980] ;  /* 0x0009800001817983 */ /* 0x000ee20000100800 */
[----:B------:R-:W-:Y:S02]  /*a410*/  PRMT R116, RZ, 0x7610, R116 ;  /* 0x00007610ff747816 */ /* 0x000fe40000000074 */
[----:B------:R-:W-:-:S02]  /*a420*/  PRMT R100, RZ, 0x7610, R100 ;  /* 0x00007610ff647816 */ /* 0x000fc40000000064 */
[----:B------:R-:W-:-:S04]  /*a430*/  PRMT R224, RZ, 0x7610, R224 ;  /* 0x00007610ffe07816 */ /* 0x000fc800000000e0 */
        /* <DEDUP_REMOVED lines=10> */
[----:B------:R-:W2:Y:S04]  /*a4e0*/  LDL R135, [R1+0x990] ;  /* 0x0009900001877983 */ /* 0x000ea80000100800 */
[----:B------:R1:W2:Y:S01]  /*a4f0*/  @P0 LDG.E.U8 R224, desc[UR32][R8.64] ;  /* 0x0000002008e00981 */ /* 0x0002a2000c1e1100 */
[----:B0-----:R-:W-:-:S03]  /*a500*/  IADD3 R6, P3, R2, R131, RZ ;  /* 0x0000008302067210 */ /* 0x001fc60007f7e0ff */
[----:B------:R-:W2:Y:S01]  /*a510*/  LDL R131, [R1+0x998] ;  /* 0x0009980001837983 */ /* 0x000ea20000100800 */
[----:B------:R-:W-:-:S03]  /*a520*/  IADD3 R4, P2, R2, R124, RZ ;  /* 0x0000007c02047210 */ /* 0x000fc60007f5e0ff */
[----:B------:R-:W2:Y:S01]  /*a530*/  LDL R124, [R1+0x994] ;  /* 0x00099400017c7983 */ /* 0x000ea20000100800 */
[----:B------:R-:W-:Y:S01]  /*a540*/  IMAD.X R7, R0, 0x1, R113, P3 ;  /* 0x0000000100077824 */ /* 0x000fe200018e0671 */
[----:B-1----:R-:W-:Y:S02]  /*a550*/  IADD3 R8, P3, R2, R134, RZ ;  /* 0x0000008602087210 */ /* 0x002fe40007f7e0ff */
[----:B------:R-:W2:Y:S01]  /*a560*/  LDL R113, [R1+0x988] ;  /* 0x0009880001717983 */ /* 0x000ea20000100800 */
[----:B------:R-:W-:-:S03]  /*a570*/  IMAD.X R5, R0, 0x1, R133, P2 ;  /* 0x0000000100057824 */ /* 0x000fc600010e0685 */
[----:B------:R-:W2:Y:S04]  /*a580*/  LDL R134, [R1+0x98c] ;  /* 0x00098c0001867983 */ /* 0x000ea80000100800 */
[----:B------:R-:W2:Y:S04]  /*a590*/  @P0 LDG.E.U8 R53, desc[UR32][R6.64] ;  /* 0x0000002006350981 */ /* 0x000ea8000c1e1100 */
[----:B------:R0:W2:Y:S04]  /*a5a0*/  @P1 LDG.E.U8 R99, desc[UR32][R4.64] ;  /* 0x0000002004631981 */ /* 0x0000a8000c1e1100 */
[----:B------:R-:W2:Y:S01]  /*a5b0*/  LDL R133, [R1+0x984] ;  /* 0x0009840001857983 */ /* 0x000ea20000100800 */
[----:B0-----:R-:W-:-:S03]  /*a5c0*/  IADD3 R4, P0, R2, R130, RZ ;  /* 0x0000008202047210 */ /* 0x001fc60007f1e0ff */
[----:B------:R-:W2:Y:S01]  /*a5d0*/  LDL R130, [R1+0x9a0] ;  /* 0x0009a00001827983 */ /* 0x000ea20000100800 */
[----:B---3--:R-:W-:-:S03]  /*a5e0*/  IADD3 R6, P2, R2, R129, RZ ;  /* 0x0000008102067210 */ /* 0x008fc60007f5e0ff */
[----:B------:R-:W3:Y:S01]  /*a5f0*/  LDL R129, [R1+0x9b8] ;  /* 0x0009b80001817983 */ /* 0x000ee20000100800 */
[----:B------:R-:W-:Y:S01]  /*a600*/  PRMT R223, RZ, 0x7610, R223 ;  /* 0x00007610ffdf7816 */ /* 0x000fe200000000df */
[----:B------:R-:W-:Y:S02]  /*a610*/  IMAD.X R9, R0, 0x1, R132, P3 ;  /* 0x0000000100097824 */ /* 0x000fe400018e0684 */
[----:B------:R-:W3:Y:S01]  /*a620*/  LDL R132, [R1+0x9b4] ;  /* 0x0009b40001847983 */ /* 0x000ee20000100800 */
[----:B------:R-:W-:Y:S02]  /*a630*/  PRMT R115, RZ, 0x7610, R115 ;  /* 0x00007610ff737816 */ /* 0x000fe40000000073 */
[----:B------:R-:W-:-:S04]  /*a640*/  PRMT R85, RZ, 0x7610, R85 ;  /* 0x00007610ff557816 */ /* 0x000fc80000000055 */
[----:B------:R-:W3:Y:S01]  /*a650*/  @P1 LDG.E.U8 R115, desc[UR32][R8.64] ;  /* 0x0000002008731981 */ /* 0x000ee2000c1e1100 */
[----:B------:R-:W-:Y:S01]  /*a660*/  PRMT R114, RZ, 0x7610, R114 ;  /* 0x00007610ff727816 */ /* 0x000fe20000000072 */
[C---:B----4-:R-:W-:Y:S02]  /*a670*/  IMAD.X R5, R0.reuse, 0x1, R128, P0 ;  /* 0x0000000100057824 */ /* 0x050fe400000e0680 */
[----:B------:R-:W4:Y:S01]  /*a680*/  LDL R128, [R1+0x99c] ;  /* 0x00099c0001807983 */ /* 0x000f220000100800 */
[----:B--2---:R-:W-:-:S03]  /*a690*/  IMAD.X R7, R0, 0x1, R127, P2 ;  /* 0x0000000100077824 */ /* 0x004fc600010e067f */
[----:B------:R-:W2:Y:S04]  /*a6a0*/  LDL R127, [R1+0x9b0] ;  /* 0x0009b000017f7983 */ /* 0x000ea80000100800 */
[----:B------:R0:W2:Y:S01]  /*a6b0*/  @P1 LDG.E.U8 R223, desc[UR32][R4.64] ;  /* 0x0000002004df1981 */ /* 0x0000a2000c1e1100 */
[----:B------:R-:W-:-:S03]  /*a6c0*/  ISETP.GT.AND P0, PT, R3, 0xf, PT ;  /* 0x0000000f0300780c */ /* 0x000fc60003f04270 */
[----:B------:R1:W2:Y:S01]  /*a6d0*/  @P1 LDG.E.U8 R85, desc[UR32][R6.64] ;  /* 0x0000002006551981 */ /* 0x0002a2000c1e1100 */
[----:B0-----:R-:W-:-:S03]  /*a6e0*/  IADD3 R4, P2, R2, R131, RZ ;  /* 0x0000008302047210 */ /* 0x001fc60007f5e0ff */
[----:B------:R-:W2:Y:S01]  /*a6f0*/  LDL R131, [R1+0x9ac] ;  /* 0x0009ac0001837983 */ /* 0x000ea20000100800 */
[----:B-1----:R-:W-:Y:S01]  /*a700*/  IADD3 R6, P1, R2, R135, RZ ;  /* 0x0000008702067210 */ /* 0x002fe20007f3e0ff */
[----:B------:R-:W-:Y:S02]  /*a710*/  IMAD.X R5, R0, 0x1, R124, P2 ;  /* 0x0000000100057824 */ /* 0x000fe400010e067c */
[----:B------:R-:W2:Y:S04]  /*a720*/  LDL R135, [R1+0x9c0] ;  /* 0x0009c00001877983 */ /* 0x000ea80000100800 */
        /* <DEDUP_REMOVED lines=10> */
[----:B------:R-:W2:Y:S04]  /*a7d0*/  LDL R133, [R1+0x9d0] ;  /* 0x0009d00001857983 */ /* 0x000ea80000100800 */
[----:B------:R3:W2:Y:S01]  /*a7e0*/  @P0 LDG.E.U8 R98, desc[UR32][R4.64] ;  /* 0x0000002004620981 */ /* 0x0006a2000c1e1100 */
[----:B------:R-:W-:-:S06]  /*a7f0*/  PRMT R10, RZ, 0x7610, R10 ;  /* 0x00007610ff0a7816 */ /* 0x000fcc000000000a */
[----:B------:R2:W2:Y:S01]  /*a800*/  @P0 LDG.E.U8 R10, desc[UR32][R8.64] ;  /* 0x00000020080a0981 */ /* 0x0004a2000c1e1100 */
[----:B---3--:R-:W-:-:S03]  /*a810*/  IADD3 R4, P2, R2, R129, RZ ;  /* 0x0000008102047210 */ /* 0x008fc60007f5e0ff */
[----:B------:R-:W3:Y:S01]  /*a820*/  LDL R129, [R1+0x9d4] ;  /* 0x0009d40001817983 */ /* 0x000ee20000100800 */
[----:B------:R-:W-:Y:S01]  /*a830*/  ISETP.GT.AND P1, PT, R3, 0x10, PT ;  /* 0x000000100300780c */ /* 0x000fe20003f24270 */
[----:B------:R-:W-:Y:S02]  /*a840*/  IMAD.X R5, R0, 0x1, R132, P2 ;  /* 0x0000000100057824 */ /* 0x000fe400010e0684 */
[----:B------:R-:W3:Y:S01]  /*a850*/  LDL R132, [R1+0x9c4] ;  /* 0x0009c40001847983 */ /* 0x000ee20000100800 */
[----:B------:R-:W-:Y:S02]  /*a860*/  PRMT R84, RZ, 0x7610, R84 ;  /* 0x00007610ff547816 */ /* 0x000fe40000000054 */
[----:B------:R-:W-:-:S07]  /*a870*/  PRMT R54, RZ, 0x7610, R54 ;  /* 0x00007610ff367816 */ /* 0x000fce0000000036 */
[----:B------:R-:W3:Y:S01]  /*a880*/  @P1 LDG.E.U8 R54, desc[UR32][R4.64] ;  /* 0x0000002004361981 */ /* 0x000ee2000c1e1100 */
[----:B------:R-:W-:Y:S01]  /*a890*/  PRMT R82, RZ, 0x7610, R82 ;  /* 0x00007610ff527816 */ /* 0x000fe20000000052 */
[----:B----4-:R-:W-:Y:S02]  /*a8a0*/  IMAD.X R7, R0, 0x1, R128, P3 ;  /* 0x0000000100077824 */ /* 0x010fe400018e0680 */
[----:B------:R-:W4:Y:S01]  /*a8b0*/  LDL R128, [R1+0x9c8] ;  /* 0x0009c80001807983 */ /* 0x000f220000100800 */
[----:B--2---:R-:W-:-:S03]  /*a8c0*/  IADD3 R8, P3, R2, R127, RZ ;  /* 0x0000007f02087210 */ /* 0x004fc60007f7e0ff */
[----:B------:R-:W2:Y:S04]  /*a8d0*/  LDL R127, [R1+0x9cc] ;  /* 0x0009cc00017f7983 */ /* 0x000ea80000100800 */
[----:B------:R0:W2:Y:S01]  /*a8e0*/  @P0 LDG.E.U8 R84, desc[UR32][R6.64] ;  /* 0x0000002006540981 */ /* 0x0000a2000c1e1100 */
[----:B------:R-:W-:-:S03]  /*a8f0*/  IMAD.X R9, R0, 0x1, R131, P3 ;  /* 0x0000000100097824 */ /* 0x000fc600018e0683 */
[----:B------:R-:W2:Y:S01]  /*a900*/  LDL R131, [R1+0x9e0] ;  /* 0x0009e00001837983 */ /* 0x000ea20000100800 */
[C---:B0-----:R-:W-:Y:S02]  /*a910*/  IADD3 R6, P2, R2.reuse, R135, RZ ;  /* 0x0000008702067210 */ /* 0x041fe40007f5e0ff */
[----:B------:R-:W-:Y:S01]  /*a920*/  PRMT R83, RZ, 0x7610, R83 ;  /* 0x00007610ff537816 */ /* 0x000fe20000000053 */
[----:B------:R-:W2:Y:S01]  /*a930*/  LDL R135, [R1+0x9f4] ;  /* 0x0009f40001877983 */ /* 0x000ea20000100800 */
[----:B------:R-:W-:-:S03]  /*a940*/  IADD3 R4, P0, R2, R124, RZ ;  /* 0x0000007c02047210 */ /* 0x000fc60007f1e0ff */
[----:B------:R-:W2:Y:S01]  /*a950*/  LDL R124, [R1+0x9dc] ;  /* 0x0009dc00017c7983 */ /* 0x000ea20000100800 */
[----:B------:R-:W-:-:S03]  /*a960*/  PRMT R81, RZ, 0x7610, R81 ;  /* 0x00007610ff517816 */ /* 0x000fc60000000051 */
[----:B------:R-:W2:Y:S01]  /*a970*/  @P1 LDG.E.U8 R83, desc[UR32][R8.64] ;  /* 0x0000002008531981 */ /* 0x000ea2000c1e1100 */
[----:B------:R-:W-:-:S03]  /*a980*/  IMAD.X R5, R0, 0x1, R113, P0 ;  /* 0x0000000100057824 */ /* 0x000fc600000e0671 */
[----:B------:R-:W2:Y:S01]  /*a990*/  LDL R113, [R1+0x9f8] ;  /* 0x0009f80001717983 */ /* 0x000ea20000100800 */
[----:B------:R-:W-:-:S03]  /*a9a0*/  IMAD.X R7, R0, 0x1, R134, P2 ;  /* 0x0000000100077824 */ /* 0x000fc600010e0686 */
[----:B------:R-:W2:Y:S04]  /*a9b0*/  LDL R134, [R1+0x9f0] ;  /* 0x0009f00001867983 */ /* 0x000ea80000100800 */
[----:B------:R0:W2:Y:S04]  /*a9c0*/  @P1 LDG.E.U8 R82, desc[UR32][R4.64] ;  /* 0x0000002004521981 */ /* 0x0000a8000c1e1100 */
[----:B------:R1:W2:Y:S01]  /*a9d0*/  @P1 LDG.E.U8 R81, desc[UR32][R6.64] ;  /* 0x0000002006511981 */ /* 0x0002a2000c1e1100 */
[----:B0-----:R-:W-:-:S03]  /*a9e0*/  IADD3 R4, P2, R2, R130, RZ ;  /* 0x0000008202047210 */ /* 0x001fc60007f5e0ff */
[----:B------:R-:W2:Y:S01]  /*a9f0*/  LDL R130, [R1+0x9ec] ;  /* 0x0009ec0001827983 */ /* 0x000ea20000100800 */
[----:B-1----:R-:W-:-:S03]  /*aa00*/  IADD3 R6, P1, R2, R133, RZ ;  /* 0x0000008502067210 */ /* 0x002fc60007f3e0ff */
[----:B------:R-:W2:Y:S01]  /*aa10*/  LDL R133, [R1+0x9e8] ;  /* 0x0009e80001857983 */ /* 0x000ea20000100800 */
[----:B---3--:R-:W-:-:S03]  /*aa20*/  IMAD.X R5, R0, 0x1, R129, P2 ;  /* 0x0000000100057824 */ /* 0x008fc600010e0681 */
[----:B------:R-:W3:Y:S01]  /*aa30*/  LDL R129, [R1+0x9e4] ;  /* 0x0009e40001817983 */ /* 0x000ee20000100800 */
[----:B------:R-:W-:Y:S02]  /*aa40*/  ISETP.GT.AND P0, PT, R3, 0x11, PT ;  /* 0x000000110300780c */ /* 0x000fe40003f04270 */
[----:B------:R-:W-:Y:S02]  /*aa50*/  PRMT R52, RZ, 0x7610, R52 ;  /* 0x00007610ff347816 */ /* 0x000fe40000000034 */
[----:B------:R-:W-:Y:S02]  /*aa60*/  PRMT R50, RZ, 0x7610, R50 ;  /* 0x00007610ff327816 */ /* 0x000fe40000000032 */
[----:B------:R-:W-:-:S07]  /*aa70*/  PRMT R48, RZ, 0x7610, R48 ;  /* 0x00007610ff307816 */ /* 0x000fce0000000030 */
[----:B------:R0:W3:Y:S01]  /*aa80*/  @P0 LDG.E.U8 R52, desc[UR32][R4.64] ;  /* 0x0000002004340981 */ /* 0x0000e2000c1e1100 */
[----:B------:R-:W-:Y:S02]  /*aa90*/  PRMT R80, RZ, 0x7610, R80 ;  /* 0x00007610ff507816 */ /* 0x000fe40000000050 */
[----:B----4-:R-:W-:Y:S02]  /*aaa0*/  IADD3 R8, P2, R2, R128, RZ ;  /* 0x0000008002087210 */ /* 0x010fe40007f5e0ff */
[----:B------:R-:W4:Y:S01]  /*aab0*/  LDL R128, [R1+0xa00] ;  /* 0x000a000001807983 */ /* 0x000f220000100800 */
[----:B--2---:R-:W-:-:S03]  /*aac0*/  IMAD.X R7, R0, 0x1, R127, P1 ;  /* 0x0000000100077824 */ /* 0x004fc600008e067f */
[----:B------:R-:W2:Y:S01]  /*aad0*/  LDL R127, [R1+0x9fc] ;  /* 0x0009fc00017f7983 */ /* 0x000ea20000100800 */
[----:B------:R-:W-:-:S03]  /*aae0*/  IMAD.X R9, R0, 0x1, R132, P2 ;  /* 0x0000000100097824 */ /* 0x000fc600010e0684 */
[----:B------:R-:W2:Y:S04]  /*aaf0*/  LDL R132, [R1+0xa18] ;  /* 0x000a180001847983 */ /* 0x000ea80000100800 */
[----:B------:R1:W2:Y:S04]  /*ab00*/  @P0 LDG.E.U8 R50, desc[UR32][R6.64] ;  /* 0x0000002006320981 */ /* 0x0002a8000c1e1100 */
[----:B------:R-:W2:Y:S01]  /*ab10*/  @P0 LDG.E.U8 R48, desc[UR32][R8.64] ;  /* 0x0000002008300981 */ /* 0x000ea2000c1e1100 */
[----:B0-----:R-:W-:-:S03]  /*ab20*/  IADD3 R4, P1, R2, R131, RZ ;  /* 0x0000008302047210 */ /* 0x001fc60007f3e0ff */
[----:B------:R-:W2:Y:S04]  /*ab30*/  LDL R131, [R1+0xa14] ;  /* 0x000a140001837983 */ /* 0x000ea80000100800 */
[----:B------:R-:W2:Y:S01]  /*ab40*/  LDL R9, [R1+0xa04] ;  /* 0x000a040001097983 */ /* 0x000ea20000100800 */
[----:B------:R-:W-:-:S03]  /*ab50*/  IMAD.X R5, R0, 0x1, R124, P1 ;  /* 0x0000000100057824 */ /* 0x000fc600008e067c */
[----:B------:R-:W2:Y:S04]  /*ab60*/  LDL R8, [R1+0xa20] ;  /* 0x000a200001087983 */ /* 0x000ea80000100800 */
[----:B------:R-:W2:Y:S04]  /*ab70*/  LDL R124, [R1+0xa10] ;  /* 0x000a1000017c7983 */ /* 0x000ea80000100800 */
[----:B------:R0:W2:Y:S01]  /*ab80*/  @P0 LDG.E.U8 R80, desc[UR32][R4.64] ;  /* 0x0000002004500981 */ /* 0x0000a2000c1e1100 */
[----:B-1----:R-:W-:-:S03]  /*ab90*/  IADD3 R6, P1, R2, R113, RZ ;  /* 0x0000007102067210 */ /* 0x002fc60007f3e0ff */
[----:B------:R-:W2:Y:S01]  /*aba0*/  LDL R113, [R1+0xa0c] ;  /* 0x000a0c0001717983 */ /* 0x000ea20000100800 */
[----:B0-----:R-:W-:Y:S02]  /*abb0*/  IADD3 R4, P0, R2, R134, RZ ;  /* 0x0000008602047210 */ /* 0x001fe40007f1e0ff */
[----:B------:R-:W-:Y:S01]  /*abc0*/  ISETP.GT.AND P2, PT, R3, 0x12, PT ;  /* 0x000000120300780c */ /* 0x000fe20003f44270 */
[C---:B------:R-:W-:Y:S01]  /*abd0*/  IMAD.X R7, R0.reuse, 0x1, R135, P1 ;  /* 0x0000000100077824 */ /* 0x040fe200008e0687 */
[----:B------:R-:W-:Y:S01]  /*abe0*/  PRMT R79, RZ, 0x7610, R79 ;  /* 0x00007610ff4f7816 */ /* 0x000fe2000000004f */
[----:B------:R-:W2:Y:S01]  /*abf0*/  LDL R135, [R1+0xb5c] ;  /* 0x000b5c0001877983 */ /* 0x000ea20000100800 */
[----:B------:R-:W-:Y:S02]  /*ac00*/  PRMT R78, RZ, 0x7610, R78 ;  /* 0x00007610ff4e7816 */ /* 0x000fe4000000004e */
[----:B------:R-:W-:Y:S01]  /*ac10*/  PRMT R77, RZ, 0x7610, R77 ;  /* 0x00007610ff4d7816 */ /* 0x000fe2000000004d */
[----:B------:R-:W2:Y:S06]  /*ac20*/  LDL R134, [R1+0xb78] ;  /* 0x000b780001867983 */ /* 0x000eac0000100800 */
[----:B------:R-:W2:Y:S01]  /*ac30*/  @P2 LDG.E.U8 R79, desc[UR32][R6.64] ;  /* 0x00000020064f2981 */ /* 0x000ea2000c1e1100 */
[----:B------:R-:W-:-:S03]  /*ac40*/  IMAD.X R5, R0, 0x1, R130, P0 ;  /* 0x0000000100057824 */ /* 0x000fc600000e0682 */
[----:B------:R-:W2:Y:S04]  /*ac50*/  LDL R130, [R1+0xa08] ;  /* 0x000a080001827983 */ /* 0x000ea80000100800 */
[----:B------:R0:W2:Y:S04]  /*ac60*/  @P2 LDG.E.U8 R78, desc[UR32][R4.64] ;  /* 0x00000020044e2981 */ /* 0x0000a8000c1e1100 */
[----:B------:R-:W2:Y:S04]  /*ac70*/  LDL R7, [R1+0xa1c] ;  /* 0x000a1c0001077983 */ /* 0x000ea80000100800 */
[----:B------:R-:W2:Y:S01]  /*ac80*/  LDL R6, [R1+0xa2c] ;  /* 0x000a2c0001067983 */ /* 0x000ea20000100800 */
[----:B0-----:R-:W-:-:S02]  /*ac90*/  IADD3 R4, P0, R2, R133, RZ ;  /* 0x0000008502047210 */ /* 0x001fc40007f1e0ff */
[----:B------:R-:W-:Y:S01]  /*aca0*/  PRMT R76, RZ, 0x7610, R76 ;  /* 0x00007610ff4c7816 */ /* 0x000fe2000000004c */
[----:B------:R-:W2:Y:S02]  /*acb0*/  LDL R133, [R1+0xb74] ;  /* 0x000b740001857983 */ /* 0x000ea40000100800 */
[----:B---3--:R-:W-:Y:S02]  /*acc0*/  IMAD.X R5, R0, 0x1, R129, P0 ;  /* 0x0000000100057824 */ /* 0x008fe400000e0681 */
[----:B------:R-:W3:Y:S04]  /*acd0*/  LDL R129, [R1+0xa38] ;  /* 0x000a380001817983 */ /* 0x000ee80000100800 */
[----:B------:R4:W3:Y:S01]  /*ace0*/  @P2 LDG.E.U8 R77, desc[UR32][R4.64] ;  /* 0x00000020044d2981 */ /* 0x0008e2000c1e1100 */
[----:B------:R-:W-:-:S02]  /*acf0*/  ISETP.GT.AND P1, PT, R3, 0x13, PT ;  /* 0x000000130300780c */ /* 0x000fc40003f24270 */
[----:B------:R-:W-:Y:S02]  /*ad00*/  PRMT R46, RZ, 0x7610, R46 ;  /* 0x00007610ff2e7816 */ /* 0x000fe4000000002e */
[----:B------:R-:W-:Y:S02]  /*ad10*/  PRMT R51, RZ, 0x7610, R51 ;  /* 0x00007610ff337816 */ /* 0x000fe40000000033 */
[----:B------:R-:W-:Y:S02]  /*ad20*/  PRMT R49, RZ, 0x7610, R49 ;  /* 0x00007610ff317816 */ /* 0x000fe40000000031 */
[----:B----4-:R-:W-:Y:S02]  /*ad30*/  IADD3 R4, P0, R2, R128, RZ ;  /* 0x0000008002047210 */ /* 0x010fe40007f1e0ff */
[----:B------:R-:W4:Y:S03]  /*ad40*/  LDL R128, [R1+0xa34] ;  /* 0x000a340001807983 */ /* 0x000f260000100800 */
[----:B--2---:R-:W-:-:S02]  /*ad50*/  IMAD.X R5, R0, 0x1, R127, P0 ;  /* 0x0000000100057824 */ /* 0x004fc400000e067f */
[----:B------:R-:W2:Y:S04]  /*ad60*/  LDL R127, [R1+0xa30] ;  /* 0x000a3000017f7983 */ /* 0x000ea80000100800 */
[----:B------:R0:W2:Y:S02]  /*ad70*/  @P2 LDG.E.U8 R76, desc[UR32][R4.64] ;  /* 0x00000020044c2981 */ /* 0x0000a4000c1e1100 */
[----:B0-----:R-:W-:Y:S02]  /*ad80*/  IADD3 R4, P0, R2, R132, RZ ;  /* 0x0000008402047210 */ /* 0x001fe40007f1e0ff */
[----:B------:R-:W2:Y:S03]  /*ad90*/  LDL R132, [R1+0xa28] ;  /* 0x000a280001847983 */ /* 0x000ea60000100800 */
[----:B------:R-:W-:-:S02]  /*ada0*/  IMAD.X R5, R0, 0x1, R131, P0 ;  /* 0x0000000100057824 */ /* 0x000fc400000e0683 */
        /* <DEDUP_REMOVED lines=13> */
[----:B------:R-:W2:Y:S01]  /*ae80*/  LDL R8, [R1+0xa50] ;  /* 0x000a500001087983 */ /* 0x000ea20000100800 */
[----:B------:R-:W-:Y:S02]  /*ae90*/  PRMT R75, RZ, 0x7610, R75 ;  /* 0x00007610ff4b7816 */ /* 0x000fe4000000004b */
[----:B------:R-:W-:-:S02]  /*aea0*/  IMAD.X R5, R0, 0x1, R7, P0 ;  /* 0x0000000100057824 */ /* 0x000fc400000e0607 */
[----:B------:R-:W2:Y:S04]  /*aeb0*/  LDL R7, [R1+0xa4c] ;  /* 0x000a4c0001077983 */ /* 0x000ea80000100800 */
[----:B------:R3:W2:Y:S01]  /*aec0*/  @P1 LDG.E.U8 R75, desc[UR32][R4.64] ;  /* 0x00000020044b1981 */ /* 0x0006a2000c1e1100 */
[----:B------:R-:W-:Y:S02]  /*aed0*/  ISETP.GT.AND P1, PT, R3, 0x14, PT ;  /* 0x000000140300780c */ /* 0x000fe40003f24270 */
[----:B------:R-:W-:Y:S02]  /*aee0*/  PRMT R47, RZ, 0x7610, R47 ;  /* 0x00007610ff2f7816 */ /* 0x000fe4000000002f */
[----:B---3--:R-:W-:Y:S02]  /*aef0*/  IADD3 R4, P0, R2, R129, RZ ;  /* 0x0000008102047210 */ /* 0x008fe40007f1e0ff */
[----:B------:R-:W3:Y:S01]  /*af00*/  LDL R129, [R1+0xa48] ;  /* 0x000a480001817983 */ /* 0x000ee20000100800 */
[----:B------:R-:W-:-:S02]  /*af10*/  PRMT R74, RZ, 0x7610, R74 ;  /* 0x00007610ff4a7816 */ /* 0x000fc4000000004a */
[----:B------:R-:W-:Y:S02]  /*af20*/  PRMT R73, RZ, 0x7610, R73 ;  /* 0x00007610ff497816 */ /* 0x000fe40000000049 */
[----:B------:R-:W-:Y:S02]  /*af30*/  PRMT R72, RZ, 0x7610, R72 ;  /* 0x00007610ff487816 */ /* 0x000fe40000000048 */
[----:B------:R-:W-:Y:S01]  /*af40*/  PRMT R45, RZ, 0x7610, R45 ;  /* 0x00007610ff2d7816 */ /* 0x000fe2000000002d */
[----:B----4-:R-:W-:Y:S02]  /*af50*/  IMAD.X R5, R0, 0x1, R128, P0 ;  /* 0x0000000100057824 */ /* 0x010fe400000e0680 */
[----:B------:R-:W4:Y:S04]  /*af60*/  LDL R128, [R1+0xa44] ;  /* 0x000a440001807983 */ /* 0x000f280000100800 */
[----:B------:R2:W4:Y:S02]  /*af70*/  @P1 LDG.E.U8 R47, desc[UR32][R4.64] ;  /* 0x00000020042f1981 */ /* 0x000524000c1e1100 */
[----:B--2---:R-:W-:-:S02]  /*af80*/  IADD3 R4, P0, R2, R127, RZ ;  /* 0x0000007f02047210 */ /* 0x004fc40007f1e0ff */
[----:B------:R-:W2:Y:S03]  /*af90*/  LDL R127, [R1+0xa60] ;  /* 0x000a6000017f7983 */ /* 0x000ea60000100800 */
[----:B------:R-:W-:Y:S02]  /*afa0*/  IMAD.X R5, R0, 0x1, R6, P0 ;  /* 0x0000000100057824 */ /* 0x000fe400000e0606 */
[----:B------:R-:W2:Y:S04]  /*afb0*/  LDL R6, [R1+0xa5c] ;  /* 0x000a5c0001067983 */ /* 0x000ea80000100800 */
[----:B------:R0:W2:Y:S02]  /*afc0*/  @P1 LDG.E.U8 R74, desc[UR32][R4.64] ;  /* 0x00000020044a1981 */ /* 0x0000a4000c1e1100 */
[----:B0-----:R-:W-:-:S02]  /*afd0*/  IADD3 R4, P0, R2, R132, RZ ;  /* 0x0000008402047210 */ /* 0x001fc40007f1e0ff */
        /* <DEDUP_REMOVED lines=8> */
[----:B------:R0:W2:Y:S01]  /*b060*/  @P1 LDG.E.U8 R72, desc[UR32][R4.64] ;  /* 0x0000002004481981 */ /* 0x0000a2000c1e1100 */
[----:B------:R-:W-:-:S02]  /*b070*/  ISETP.GT.AND P1, PT, R3, 0x15, PT ;  /* 0x000000150300780c */ /* 0x000fc40003f24270 */
[----:B0-----:R-:W-:Y:S02]  /*b080*/  IADD3 R4, P0, R2, R130, RZ ;  /* 0x0000008202047210 */ /* 0x001fe40007f1e0ff */
[----:B------:R-:W2:Y:S03]  /*b090*/  LDL R130, [R1+0xa64] ;  /* 0x000a640001827983 */ /* 0x000ea60000100800 */
[----:B------:R-:W-:Y:S02]  /*b0a0*/  IMAD.X R5, R0, 0x1, R9, P0 ;  /* 0x0000000100057824 */ /* 0x000fe400000e0609 */
[----:B------:R-:W2:Y:S04]  /*b0b0*/  LDL R9, [R1+0xa6c] ;  /* 0x000a6c0001097983 */ /* 0x000ea80000100800 */
[----:B------:R0:W2:Y:S02]  /*b0c0*/  @P1 LDG.E.U8 R45, desc[UR32][R4.64] ;  /* 0x00000020042d1981 */ /* 0x0000a4000c1e1100 */
[----:B0-----:R-:W-:-:S02]  /*b0d0*/  IADD3 R4, P0, R2, R8, RZ ;  /* 0x0000000802047210 */ /* 0x001fc40007f1e0ff */
[----:B------:R-:W2:Y:S01]  /*b0e0*/  LDL R8, [R1+0xa80] ;  /* 0x000a800001087983 */ /* 0x000ea20000100800 */
[----:B------:R-:W-:Y:S02]  /*b0f0*/  PRMT R43, RZ, 0x7610, R43 ;  /* 0x00007610ff2b7816 */ /* 0x000fe4000000002b */
[----:B------:R-:W-:Y:S01]  /*b100*/  IMAD.X R5, R0, 0x1, R7, P0 ;  /* 0x0000000100057824 */ /* 0x000fe200000e0607 */
[----:B------:R-:W-:Y:S01]  /*b110*/  PRMT R41, RZ, 0x7610, R41 ;  /* 0x00007610ff297816 */ /* 0x000fe20000000029 */
[----:B------:R-:W2:Y:S04]  /*b120*/  LDL R7, [R1+0xa7c] ;  /* 0x000a7c0001077983 */ /* 0x000ea80000100800 */
[----:B------:R3:W2:Y:S02]  /*b130*/  @P1 LDG.E.U8 R43, desc[UR32][R4.64] ;  /* 0x00000020042b1981 */ /* 0x0006a4000c1e1100 */
[----:B---3--:R-:W-:-:S02]  /*b140*/  IADD3 R4, P0, R2, R129, RZ ;  /* 0x0000008102047210 */ /* 0x008fc40007f1e0ff */
[----:B------:R-:W3:Y:S01]  /*b150*/  LDL R129, [R1+0xa98] ;  /* 0x000a980001817983 */ /* 0x000ee20000100800 */
[----:B------:R-:W-:Y:S02]  /*b160*/  PRMT R71, RZ, 0x7610, R71 ;  /* 0x00007610ff477816 */ /* 0x000fe40000000047 */
        /* <DEDUP_REMOVED lines=9> */
[----:B------:R-:W4:Y:S04]  /*b200*/  LDL R6, [R1+0xa94] ;  /* 0x000a940001067983 */ /* 0x000f280000100800 */
        /* <DEDUP_REMOVED lines=13> */
[----:B------:R-:W-:Y:S01]  /*b2e0*/  PRMT R67, RZ, 0x7610, R67 ;  /* 0x00007610ff437816 */ /* 0x000fe20000000043 */
[----:B------:R-:W2:Y:S02]  /*b2f0*/  LDL R132, [R1+0xad8] ;  /* 0x000ad80001847983 */ /* 0x000ea40000100800 */
        /* <DEDUP_REMOVED lines=8> */
[----:B---3--:R-:W-:-:S02]  /*b380*/  IADD3 R4, P0, R2, R129, RZ ;  /* 0x0000008102047210 */ /* 0x008fc40007f1e0ff */
[----:B------:R-:W-:Y:S01]  /*b390*/  ISETP.GT.AND P1, PT, R3, 0x17, PT ;  /* 0x000000170300780c */ /* 0x000fe20003f24270 */
[----:B------:R-:W3:Y:S01]  /*b3a0*/  LDL R129, [R1+0xaa8] ;  /* 0x000aa80001817983 */ /* 0x000ee20000100800 */
[----:B------:R-:W-:Y:S02]  /*b3b0*/  PRMT R39, RZ, 0x7610, R39 ;  /* 0x00007610ff277816 */ /* 0x000fe40000000027 */
[----:B------:R-:W-:Y:S02]  /*b3c0*/  PRMT R44, RZ, 0x7610, R44 ;  /* 0x00007610ff2c7816 */ /* 0x000fe4000000002c */
[----:B------:R-:W-:Y:S02]  /*b3d0*/  PRMT R42, RZ, 0x7610, R42 ;  /* 0x00007610ff2a7816 */ /* 0x000fe4000000002a */
[----:B------:R-:W-:Y:S01]  /*b3e0*/  PRMT R66, RZ, 0x7610, R66 ;  /* 0x00007610ff427816 */ /* 0x000fe20000000042 */
[----:B----4-:R-:W-:Y:S02]  /*b3f0*/  IMAD.X R5, R0, 0x1, R6, P0 ;  /* 0x0000000100057824 */ /* 0x010fe400000e0606 */
[----:B------:R-:W4:Y:S04]  /*b400*/  LDL R6, [R1+0xaac] ;  /* 0x000aac0001067983 */ /* 0x000f280000100800 */
[----:B------:R0:W3:Y:S02]  /*b410*/  @P1 LDG.E.U8 R39, desc[UR32][R4.64] ;  /* 0x0000002004271981 */ /* 0x0000e4000c1e1100 */
[----:B0-----:R-:W-:-:S02]  /*b420*/  IADD3 R4, P0, R2, R128, RZ ;  /* 0x0000008002047210 */ /* 0x001fc40007f1e0ff */
[----:B------:R-:W3:Y:S03]  /*b430*/  LDL R128, [R1+0xaa4] ;  /* 0x000aa40001807983 */ /* 0x000ee60000100800 */
[----:B--2---:R-:W-:Y:S02]  /*b440*/  IMAD.X R5, R0, 0x1, R127, P0 ;  /* 0x0000000100057824 */ /* 0x004fe400000e067f */
        /* <DEDUP_REMOVED lines=14> */
[----:B------:R-:W-:Y:S01]  /*b530*/  ISETP.GT.AND P1, PT, R3, 0x18, PT ;  /* 0x000000180300780c */ /* 0x000fe20003f24270 */
[----:B------:R-:W2:Y:S02]  /*b540*/  LDL R130, [R1+0xae0] ;  /* 0x000ae00001827983 */ /* 0x000ea40000100800 */
[----:B------:R-:W-:Y:S02]  /*b550*/  IMAD.X R5, R0, 0x1, R8, P0 ;  /* 0x0000000100057824 */ /* 0x000fe400000e0608 */
[----:B------:R-:W2:Y:S08]  /*b560*/  LDL R8, [R1+0xacc] ;  /* 0x000acc0001087983 */ /* 0x000eb00000100800 */
[----:B------:R0:W2:Y:S02]  /*b570*/  @P1 LDG.E.U8 R40, desc[UR32][R4.64] ;  /* 0x0000002004281981 */ /* 0x0000a4000c1e1100 */
[----:B0-----:R-:W-:-:S02]  /*b580*/  IADD3 R4, P0, R2, R7, RZ ;  /* 0x0000000702047210 */ /* 0x001fc40007f1e0ff */
[----:B------:R-:W2:Y:S01]  /*b590*/  LDL R7, [R1+0xac4] ;  /* 0x000ac40001077983 */ /* 0x000ea20000100800 */
[----:B------:R-:W-:Y:S02]  /*b5a0*/  PRMT R65, RZ, 0x7610, R65 ;  /* 0x00007610ff417816 */ /* 0x000fe40000000041 */
[----:B------:R-:W-:Y:S02]  /*b5b0*/  PRMT R64, RZ, 0x7610, R64 ;  /* 0x00007610ff407816 */ /* 0x000fe40000000040 */
[----:B------:R-:W-:Y:S02]  /*b5c0*/  PRMT R63, RZ, 0x7610, R63 ;  /* 0x00007610ff3f7816 */ /* 0x000fe4000000003f */
[----:B------:R-:W-:Y:S01]  /*b5d0*/  PRMT R37, RZ, 0x7610, R37 ;  /* 0x00007610ff257816 */ /* 0x000fe20000000025 */
[----:B----4-:R-:W-:Y:S02]  /*b5e0*/  IMAD.X R5, R0, 0x1, R6, P0 ;  /* 0x0000000100057824 */ /* 0x010fe400000e0606 */
[----:B------:R-:W4:Y:S04]  /*b5f0*/  LDL R6, [R1+0xadc] ;  /* 0x000adc0001067983 */ /* 0x000f280000100800 */
[----:B------:R3:W4:Y:S02]  /*b600*/  @P1 LDG.E.U8 R65, desc[UR32][R4.64] ;  /* 0x0000002004411981 */ /* 0x000724000c1e1100 */
[----:B---3--:R-:W-:-:S02]  /*b610*/  IADD3 R4, P0, R2, R129, RZ ;  /* 0x0000008102047210 */ /* 0x008fc40007f1e0ff */
[----:B------:R-:W3:Y:S03]  /*b620*/  LDL R129, [R1+0xaf8] ;  /* 0x000af80001817983 */ /* 0x000ee60000100800 */
[----:B------:R-:W-:Y:S02]  /*b630*/  IMAD.X R5, R0, 0x1, R128, P0 ;  /* 0x0000000100057824 */ /* 0x000fe400000e0680 */
[----:B------:R-:W3:Y:S04]  /*b640*/  LDL R128, [R1+0xaf4] ;  /* 0x000af40001807983 */ /* 0x000ee80000100800 */
[----:B------:R2:W3:Y:S02]  /*b650*/  @P1 LDG.E.U8 R64, desc[UR32][R4.64] ;  /* 0x0000002004401981 */ /* 0x0004e4000c1e1100 */
[----:B--2---:R-:W-:-:S02]  /*b660*/  IADD3 R4, P0, R2, R127, RZ ;  /* 0x0000007f02047210 */ /* 0x004fc40007f1e0ff */
[----:B------:R-:W2:Y:S03]  /*b670*/  LDL R127, [R1+0xaf0] ;  /* 0x000af000017f7983 */ /* 0x000ea60000100800 */
[----:B------:R-:W-:Y:S02]  /*b680*/  IMAD.X R5, R0, 0x1, R124, P0 ;  /* 0x0000000100057824 */ /* 0x000fe400000e067c */
[----:B------:R-:W2:Y:S04]  /*b690*/  LDL R124, [R1+0xaec] ;  /* 0x000aec00017c7983 */ /* 0x000ea80000100800 */
[----:B------:R0:W2:Y:S01]  /*b6a0*/  @P1 LDG.E.U8 R63, desc[UR32][R4.64] ;  /* 0x00000020043f1981 */ /* 0x0000a2000c1e1100 */
[----:B------:R-:W-:-:S02]  /*b6b0*/  ISETP.GT.AND P1, PT, R3, 0x19, PT ;  /* 0x000000190300780c */ /* 0x000fc40003f24270 */
[----:B0-----:R-:W-:Y:S02]  /*b6c0*/  IADD3 R4, P0, R2, R132, RZ ;  /* 0x0000008402047210 */ /* 0x001fe40007f1e0ff */
        /* <DEDUP_REMOVED lines=10> */
[----:B------:R-:W-:-:S02]  /*b770*/  PRMT R33, RZ, 0x7610, R33 ;  /* 0x00007610ff217816 */ /* 0x000fc40000000021 */
[----:B0-----:R-:W-:Y:S02]  /*b780*/  IADD3 R4, P0, R2, R131, RZ ;  /* 0x0000008302047210 */ /* 0x001fe40007f1e0ff */
[----:B------:R-:W-:Y:S01]  /*b790*/  PRMT R62, RZ, 0x7610, R62 ;  /* 0x00007610ff3e7816 */ /* 0x000fe2000000003e */
[----:B------:R-:W2:Y:S02]  /*b7a0*/  LDL R131, [R1+0xb1c] ;  /* 0x000b1c0001837983 */ /* 0x000ea40000100800 */
[----:B------:R-:W-:Y:S02]  /*b7b0*/  IMAD.X R5, R0, 0x1, R7, P0 ;  /* 0x0000000100057824 */ /* 0x000fe400000e0607 */
[----:B------:R-:W2:Y:S04]  /*b7c0*/  LDL R7, [R1+0xafc] ;  /* 0x000afc0001077983 */ /* 0x000ea80000100800 */
[----:B------:R0:W2:Y:S02]  /*b7d0*/  @P1 LDG.E.U8 R33, desc[UR32][R4.64] ;  /* 0x0000002004211981 */ /* 0x0000a4000c1e1100 */
[----:B0-----:R-:W-:-:S02]  /*b7e0*/  IADD3 R4, P0, R2, R130, RZ ;  /* 0x0000008202047210 */ /* 0x001fc40007f1e0ff */
[----:B------:R-:W2:Y:S01]  /*b7f0*/  LDL R130, [R1+0xb18] ;  /* 0x000b180001827983 */ /* 0x000ea20000100800 */
[----:B------:R-:W-:Y:S02]  /*b800*/  PRMT R38, RZ, 0x7610, R38 ;  /* 0x00007610ff267816 */ /* 0x000fe40000000026 */
[----:B------:R-:W-:Y:S02]  /*b810*/  PRMT R61, RZ, 0x7610, R61 ;  /* 0x00007610ff3d7816 */ /* 0x000fe4000000003d */
[----:B------:R-:W-:Y:S01]  /*b820*/  PRMT R36, RZ, 0x7610, R36 ;  /* 0x00007610ff247816 */ /* 0x000fe20000000024 */
[----:B----4-:R-:W-:Y:S02]  /*b830*/  IMAD.X R5, R0, 0x1, R6, P0 ;  /* 0x0000000100057824 */ /* 0x010fe400000e0606 */
[----:B------:R-:W4:Y:S04]  /*b840*/  LDL R6, [R1+0xb14] ;  /* 0x000b140001067983 */ /* 0x000f280000100800 */
[----:B------:R3:W4:Y:S01]  /*b850*/  @P1 LDG.E.U8 R62, desc[UR32][R4.64] ;  /* 0x00000020043e1981 */ /* 0x000722000c1e1100 */
[----:B------:R-:W-:-:S02]  /*b860*/  ISETP.GT.AND P1, PT, R3, 0x1a, PT ;  /* 0x0000001a0300780c */ /* 0x000fc40003f24270 */
[----:B---3--:R-:W-:Y:S02]  /*b870*/  IADD3 R4, P0, R2, R129, RZ ;  /* 0x0000008102047210 */ /* 0x008fe40007f1e0ff */
        /* <DEDUP_REMOVED lines=15> */
[----:B------:R-:W2:Y:S01]  /*b970*/  LDL R8, [R1+0xb30] ;  /* 0x000b300001087983 */ /* 0x000ea20000100800 */
[----:B------:R-:W-:Y:S02]  /*b980*/  PRMT R30, RZ, 0x7610, R30 ;  /* 0x00007610ff1e7816 */ /* 0x000fe4000000001e */
[----:B------:R-:W-:Y:S02]  /*b990*/  IMAD.X R5, R0, 0x1, R7, P0 ;  /* 0x0000000100057824 */ /* 0x000fe400000e0607 */
[----:B------:R-:W2:Y:S04]  /*b9a0*/  LDL R7, [R1+0xb2c] ;  /* 0x000b2c0001077983 */ /* 0x000ea80000100800 */
[----:B------:R0:W2:Y:S02]  /*b9b0*/  @P1 LDG.E.U8 R30, desc[UR32][R4.64] ;  /* 0x00000020041e1981 */ /* 0x0000a4000c1e1100 */
[----:B0-----:R-:W-:-:S02]  /*b9c0*/  IADD3 R4, P0, R2, R130, RZ ;  /* 0x0000008202047210 */ /* 0x001fc40007f1e0ff */
[----:B------:R-:W2:Y:S01]  /*b9d0*/  LDL R130, [R1+0xb28] ;  /* 0x000b280001827983 */ /* 0x000ea20000100800 */
[----:B------:R-:W-:Y:S02]  /*b9e0*/  ISETP.GT.AND P1, PT, R3, 0x1b, PT ;  /* 0x0000001b0300780c */ /* 0x000fe40003f24270 */
[----:B------:R-:W-:Y:S02]  /*b9f0*/  PRMT R32, RZ, 0x7610, R32 ;  /* 0x00007610ff207816 */ /* 0x000fe40000000020 */
[----:B------:R-:W-:Y:S02]  /*ba00*/  PRMT R34, RZ, 0x7610, R34 ;  /* 0x00007610ff227816 */ /* 0x000fe40000000022 */
[----:B------:R-:W-:Y:S02]  /*ba10*/  PRMT R31, RZ, 0x7610, R31 ;  /* 0x00007610ff1f7816 */ /* 0x000fe4000000001f */
[----:B------:R-:W-:Y:S02]  /*ba20*/  PRMT R29, RZ, 0x7610, R29 ;  /* 0x00007610ff1d7816 */ /* 0x000fe4000000001d */
[----:B------:R-:W-:Y:S01]  /*ba30*/  PRMT R28, RZ, 0x7610, R28 ;  /* 0x00007610ff1c7816 */ /* 0x000fe2000000001c */
[----:B----4-:R-:W-:-:S02]  /*ba40*/  IMAD.X R5, R0, 0x1, R6, P0 ;  /* 0x0000000100057824 */ /* 0x010fc400000e0606 */
[----:B------:R-:W4:Y:S04]  /*ba50*/  LDL R6, [R1+0xb24] ;  /* 0x000b240001067983 */ /* 0x000f280000100800 */
[----:B------:R3:W4:Y:S02]  /*ba60*/  @P1 LDG.E.U8 R32, desc[UR32][R4.64] ;  /* 0x0000002004201981 */ /* 0x000724000c1e1100 */
[----:B---3--:R-:W-:Y:S02]  /*ba70*/  IADD3 R4, P0, R2, R129, RZ ;  /* 0x0000008102047210 */ /* 0x008fe40007f1e0ff */
[----:B------:R-:W3:Y:S03]  /*ba80*/  LDL R129, [R1+0xb40] ;  /* 0x000b400001817983 */ /* 0x000ee60000100800 */
[----:B------:R-:W-:-:S02]  /*ba90*/  IMAD.X R5, R0, 0x1, R128, P0 ;  /* 0x0000000100057824 */ /* 0x000fc400000e0680 */
[----:B------:R-:W3:Y:S04]  /*baa0*/  LDL R128, [R1+0xb3c] ;  /* 0x000b3c0001807983 */ /* 0x000ee80000100800 */
[----:B------:R0:W3:Y:S02]  /*bab0*/  @P1 LDG.E.U8 R34, desc[UR32][R4.64] ;  /* 0x0000002004221981 */ /* 0x0000e4000c1e1100 */
[----:B0-----:R-:W-:Y:S02]  /*bac0*/  IADD3 R4, P0, R2, R132, RZ ;  /* 0x0000008402047210 */ /* 0x001fe40007f1e0ff */
[----:B------:R-:W-:Y:S01]  /*bad0*/  PRMT R26, RZ, 0x7610, R26 ;  /* 0x00007610ff1a7816 */ /* 0x000fe2000000001a */
[----:B------:R-:W3:Y:S02]  /*bae0*/  LDL R132, [R1+0xb70] ;  /* 0x000b700001847983 */ /* 0x000ee40000100800 */
[----:B--2---:R-:W-:-:S02]  /*baf0*/  IMAD.X R5, R0, 0x1, R127, P0 ;  /* 0x0000000100057824 */ /* 0x004fc400000e067f */
[----:B------:R-:W2:Y:S04]  /*bb00*/  LDL R127, [R1+0xb58] ;  /* 0x000b5800017f7983 */ /* 0x000ea80000100800 */
[----:B------:R0:W2:Y:S02]  /*bb10*/  @P1 LDG.E.U8 R31, desc[UR32][R4.64] ;  /* 0x00000020041f1981 */ /* 0x0000a4000c1e1100 */
[----:B0-----:R-:W-:Y:S02]  /*bb20*/  IADD3 R4, P0, R2, R124, RZ ;  /* 0x0000007c02047210 */ /* 0x001fe40007f1e0ff */
[----:B------:R-:W2:Y:S03]  /*bb30*/  LDL R124, [R1+0xb54] ;  /* 0x000b5400017c7983 */ /* 0x000ea60000100800 */
[----:B------:R-:W-:-:S02]  /*bb40*/  IMAD.X R5, R0, 0x1, R131, P0 ;  /* 0x0000000100057824 */ /* 0x000fc400000e0683 */
[----:B------:R-:W2:Y:S04]  /*bb50*/  LDL R131, [R1+0xb6c] ;  /* 0x000b6c0001837983 */ /* 0x000ea80000100800 */
[----:B------:R0:W2:Y:S01]  /*bb60*/  @P1 LDG.E.U8 R29, desc[UR32][R4.64] ;  /* 0x00000020041d1981 */ /* 0x0000a2000c1e1100 */
[----:B------:R-:W-:Y:S02]  /*bb70*/  ISETP.GT.AND P1, PT, R3, 0x1c, PT ;  /* 0x0000001c0300780c */ /* 0x000fe40003f24270 */
        /* <DEDUP_REMOVED lines=11> */
[----:B------:R-:W-:Y:S01]  /*bc30*/  PRMT R23, RZ, 0x7610, R23 ;  /* 0x00007610ff177816 */ /* 0x000fe20000000017 */
[----:B------:R-:W2:Y:S01]  /*bc40*/  LDL R130, [R1+0xb68] ;  /* 0x000b680001827983 */ /* 0x000ea20000100800 */
[----:B------:R-:W-:-:S02]  /*bc50*/  PRMT R22, RZ, 0x7610, R22 ;  /* 0x00007610ff167816 */ /* 0x000fc40000000016 */
        /* <DEDUP_REMOVED lines=9> */
[----:B------:R2:W3:Y:S01]  /*bcf0*/  @P1 LDG.E.U8 R22, desc[UR32][R4.64] ;  /* 0x0000002004161981 */ /* 0x0004e2000c1e1100 */
[----:B------:R-:W-:-:S02]  /*bd00*/  ISETP.GT.AND P1, PT, R3, 0x1d, PT ;  /* 0x0000001d0300780c */ /* 0x000fc40003f24270 */
[----:B--2---:R-:W-:Y:S02]  /*bd10*/  IADD3 R4, P0, R2, R127, RZ ;  /* 0x0000007f02047210 */ /* 0x004fe40007f1e0ff */
        /* <DEDUP_REMOVED lines=12> */
[----:B------:R-:W-:Y:S01]  /*bde0*/  PRMT R18, RZ, 0x7610, R18 ;  /* 0x00007610ff127816 */ /* 0x000fe20000000012 */
[----:B------:R-:W-:Y:S01]  /*bdf0*/  IMAD.X R5, R0, 0x1, R7, P0 ;  /* 0x0000000100057824 */ /* 0x000fe200000e0607 */
[----:B------:R-:W-:Y:S01]  /*be00*/  PRMT R17, RZ, 0x7610, R17 ;  /* 0x00007610ff117816 */ /* 0x000fe20000000011 */
[----:B------:R-:W2:Y:S04]  /*be10*/  LDL R7, [R1+0xb88] ;  /* 0x000b880001077983 */ /* 0x000ea80000100800 */
[----:B------:R4:W2:Y:S01]  /*be20*/  @P1 LDG.E.U8 R19, desc[UR32][R4.64] ;  /* 0x0000002004131981 */ /* 0x0008a2000c1e1100 */
[----:B------:R-:W-:-:S02]  /*be30*/  PRMT R16, RZ, 0x7610, R16 ;  /* 0x00007610ff107816 */ /* 0x000fc40000000010 */
[----:B------:R-:W-:Y:S02]  /*be40*/  PRMT R15, RZ, 0x7610, R15 ;  /* 0x00007610ff0f7816 */ /* 0x000fe4000000000f */
[----:B------:R-:W-:Y:S02]  /*be50*/  PRMT R14, RZ, 0x7610, R14 ;  /* 0x00007610ff0e7816 */ /* 0x000fe4000000000e */
[----:B------:R-:W-:Y:S02]  /*be60*/  PRMT R13, RZ, 0x7610, R13 ;  /* 0x00007610ff0d7816 */ /* 0x000fe4000000000d */
[----:B----4-:R-:W-:Y:S02]  /*be70*/  IADD3 R4, P0, R2, R6, RZ ;  /* 0x0000000602047210 */ /* 0x010fe40007f1e0ff */
[----:B------:R-:W4:Y:S03]  /*be80*/  LDL R6, [R1+0xb84] ;  /* 0x000b840001067983 */ /* 0x000f260000100800 */
[----:B------:R-:W-:-:S02]  /*be90*/  IMAD.X R5, R0, 0x1, R135, P0 ;  /* 0x0000000100057824 */ /* 0x000fc400000e0687 */
[----:B------:R-:W4:Y:S04]  /*bea0*/  LDL R135, [R1+0x6b0] ;  /* 0x0006b00001877983 */ /* 0x000f280000100800 */
[----:B------:R0:W4:Y:S01]  /*beb0*/  @P1 LDG.E.U8 R18, desc[UR32][R4.64] ;  /* 0x0000002004121981 */ /* 0x000122000c1e1100 */
[----:B------:R-:W-:Y:S02]  /*bec0*/  ISETP.GT.AND P1, PT, R3, 0x1e, PT ;  /* 0x0000001e0300780c */ /* 0x000fe40003f24270 */
[----:B0-----:R-:W-:Y:S02]  /*bed0*/  IADD3 R4, P0, R2, R134, RZ ;  /* 0x0000008602047210 */ /* 0x001fe40007f1e0ff */
[----:B------:R-:W4:Y:S03]  /*bee0*/  LDL R134, [R1+0x6c4] ;  /* 0x0006c40001867983 */ /* 0x000f260000100800 */
[----:B------:R-:W-:-:S06]  /*bef0*/  IMAD.X R5, R0, 0x1, R133, P0 ;  /* 0x0000000100057824 */ /* 0x000fcc00000e0685 */
[----:B------:R0:W4:Y:S02]  /*bf00*/  @P1 LDG.E.U8 R17, desc[UR32][R4.64] ;  /* 0x0000002004111981 */ /* 0x000124000c1e1100 */
[----:B0-----:R-:W-:Y:S02]  /*bf10*/  IADD3 R4, P0, R2, R132, RZ ;  /* 0x0000008402047210 */ /* 0x001fe40007f1e0ff */
[----:B------:R-:W4:Y:S03]  /*bf20*/  LDL R132, [R1+0x6bc] ;  /* 0x0006bc0001847983 */ /* 0x000f260000100800 */
[----:B------:R-:W-:-:S05]  /*bf30*/  IMAD.X R5, R0, 0x1, R131, P0 ;  /* 0x0000000100057824 */ /* 0x000fca00000e0683 */
[----:B------:R0:W4:Y:S02]  /*bf40*/  @P1 LDG.E.U8 R16, desc[UR32][R4.64] ;  /* 0x0000002004101981 */ /* 0x000124000c1e1100 */
[----:B0-----:R-:W-:-:S05]  /*bf50*/  IADD3 R4, P0, R2, R130, RZ ;  /* 0x0000008202047210 */ /* 0x001fca0007f1e0ff */
[----:B---3--:R-:W-:Y:S02]  /*bf60*/  IMAD.X R5, R0, 0x1, R129, P0 ;  /* 0x0000000100057824 */ /* 0x008fe400000e0681 */
[----:B------:R-:W3:Y:S04]  /*bf70*/  LDL R129, [R1+0x6b8] ;  /* 0x0006b80001817983 */ /* 0x000ee80000100800 */
[----:B------:R0:W3:Y:S02]  /*bf80*/  @P1 LDG.E.U8 R15, desc[UR32][R4.64] ;  /* 0x00000020040f1981 */ /* 0x0000e4000c1e1100 */
[----:B0-----:R-:W-:Y:S02]  /*bf90*/  IADD3 R4, P0, R2, R128, RZ ;  /* 0x0000008002047210 */ /* 0x001fe40007f1e0ff */
[----:B------:R-:W3:Y:S03]  /*bfa0*/  LDL R128, [R1+0x6c0] ;  /* 0x0006c00001807983 */ /* 0x000ee60000100800 */
[----:B--2---:R-:W-:-:S05]  /*bfb0*/  IMAD.X R5, R0, 0x1, R127, P0 ;  /* 0x0000000100057824 */ /* 0x004fca00000e067f */
[----:B------:R0:W2:Y:S01]  /*bfc0*/  @P1 LDG.E.U8 R14, desc[UR32][R4.64] ;  /* 0x00000020040e1981 */ /* 0x0000a2000c1e1100 */
[----:B------:R-:W-:Y:S02]  /*bfd0*/  ISETP.GT.AND P1, PT, R3, 0x1f, PT ;  /* 0x0000001f0300780c */ /* 0x000fe40003f24270 */
[----:B0-----:R-:W-:Y:S02]  /*bfe0*/  IADD3 R4, P0, R2, R124, RZ ;  /* 0x0000007c02047210 */ /* 0x001fe40007f1e0ff */
[----:B------:R-:W3:Y:S03]  /*bff0*/  LDL R124, [R1+0x6b4] ;  /* 0x0006b400017c7983 */ /* 0x000ee60000100800 */
[----:B------:R-:W-:Y:S02]  /*c000*/  IMAD.X R5, R0, 0x1, R113, P0 ;  /* 0x0000000100057824 */ /* 0x000fe400000e0671 */
[----:B------:R-:W2:Y:S04]  /*c010*/  LDL R113, [R1+0xb9c] ;  /* 0x000b9c0001717983 */ /* 0x000ea80000100800 */
[----:B------:R0:W3:Y:S02]  /*c020*/  @P1 LDG.E.U8 R13, desc[UR32][R4.64] ;  /* 0x00000020040d1981 */ /* 0x0000e4000c1e1100 */
[----:B0-----:R-:W-:-:S05]  /*c030*/  IADD3 R4, P0, R2, R9, RZ ;  /* 0x0000000902047210 */ /* 0x001fca0007f1e0ff */
[----:B------:R-:W-:Y:S02]  /*c040*/  IMAD.X R5, R0, 0x1, R8, P0 ;  /* 0x0000000100057824 */ /* 0x000fe400000e0608 */
[----:B------:R-:W2:Y:S04]  /*c050*/  LDL R8, [R1+0xba0] ;  /* 0x000ba00001087983 */ /* 0x000ea80000100800 */
[----:B------:R0:W-:Y:S04]  /*c060*/  STL [R1+0x1134], R2 ;  /* 0x0011340201007387 */ /* 0x0001e80000100800 */
[----:B------:R-:W3:Y:S01]  /*c070*/  LDL R127, [R1+0x6cc] ;  /* 0x0006cc00017f7983 */ /* 0x000ee20000100800 */
[----:B------:R-:W-:-:S03]  /*c080*/  PRMT R12, RZ, 0x7610, R12 ;  /* 0x00007610ff0c7816 */ /* 0x000fc6000000000c */
[----:B------:R-:W3:Y:S04]  /*c090*/  LDL R133, [R1+0x6c8] ;  /* 0x0006c80001857983 */ /* 0x000ee80000100800 */
[----:B------:R-:W3:Y:S04]  /*c0a0*/  LDL R131, [R1+0x6d4] ;  /* 0x0006d40001837983 */ /* 0x000ee80000100800 */
[----:B------:R1:W3:Y:S02]  /*c0b0*/  @P1 LDG.E.U8 R12, desc[UR32][R4.64] ;  /* 0x00000020040c1981 */ /* 0x0002e4000c1e1100 */
[----:B-1----:R-:W-:-:S05]  /*c0c0*/  IADD3 R4, P0, R2, R7, RZ ;  /* 0x0000000702047210 */ /* 0x002fca0007f1e0ff */
[----:B----4-:R-:W-:Y:S01]  /*c0d0*/  IMAD.X R5, R0, 0x1, R6, P0 ;  /* 0x0000000100057824 */ /* 0x010fe200000e0606 */
[----:B--2---:R-:W-:Y:S02]  /*c0e0*/  IADD3 R8, P0, R2, R8, RZ ;  /* 0x0000000802087210 */ /* 0x004fe40007f1e0ff */
[----:B0-----:R-:W2:Y:S01]  /*c0f0*/  LDL R2, [R1+0x6d0] ;  /* 0x0006d00001027983 */ /* 0x001ea20000100800 */
[----:B------:R-:W-:Y:S02]  /*c100*/  LOP3.LUT R223, R223, 0xffff, RZ, 0xc0, !PT ;  /* 0x0000ffffdfdf7812 */ /* 0x000fe400078ec0ff */
[----:B------:R-:W-:Y:S01]  /*c110*/  LOP3.LUT R10, R10, 0xffff, RZ, 0xc0, !PT ;  /* 0x0000ffff0a0a7812 */ /* 0x000fe200078ec0ff */
[----:B------:R-:W-:Y:S01]  /*c120*/  IMAD.X R9, R0, 0x1, R113, P0 ;  /* 0x0000000100097824 */ /* 0x000fe200000e0671 */
[----:B------:R-:W-:Y:S02]  /*c130*/  PRMT R11, RZ, 0x7610, R11 ;  /* 0x00007610ff0b7816 */ /* 0x000fe4000000000b */
[----:B------:R-:W-:-:S02]  /*c140*/  PRMT R7, R223, 0x3340, R10 ;  /* 0x00003340df077816 */ /* 0x000fc4000000000a */
[----:B------:R-:W-:Y:S02]  /*c150*/  PRMT R10, RZ, 0x7610, R10 ;  /* 0x00007610ff0a7816 */ /* 0x000fe4000000000a */
[----:B------:R0:W4:Y:S04]  /*c160*/  @P1 LDG.E.U8 R11, desc[UR32][R4.64] ;  /* 0x00000020040b1981 */ /* 0x000128000c1e1100 */
[----:B------:R-:W4:Y:S01]  /*c170*/  @P1 LDG.E.U8 R10, desc[UR32][R8.64] ;  /* 0x00000020080a1981 */ /* 0x000f22000c1e1100 */
[----:B------:R-:W-:Y:S02]  /*c180*/  LOP3.LUT R237, R237, 0xffff, RZ, 0xc0, !PT ;  /* 0x0000ffffeded7812 */ /* 0x000fe400078ec0ff */
[----:B------:R-:W-:Y:S02]  /*c190*/  LOP3.LUT R236, R236, 0xffff, RZ, 0xc0, !PT ;  /* 0x0000ffffecec7812 */ /* 0x000fe400078ec0ff */
[----:B------:R-:W-:-:S02]  /*c1a0*/  LOP3.LUT R235, R235, 0xffff, RZ, 0xc0, !PT ;  /* 0x0000ffffebeb7812 */ /* 0x000fc400078ec0ff */
[----:B------:R-:W-:Y:S02]  /*c1b0*/  LOP3.LUT R234, R234, 0xffff, RZ, 0xc0, !PT ;  /* 0x0000ffffeaea7812 */ /* 0x000fe400078ec0ff */
[----:B------:R-:W-:Y:S02]  /*c1c0*/  LOP3.LUT R233, R233, 0xffff, RZ, 0xc0, !PT ;  /* 0x0000ffffe9e97812 */ /* 0x000fe400078ec0ff */
[----:B------:R-:W-:Y:S02]  /*c1d0*/  LOP3.LUT R232, R232, 0xffff, RZ, 0xc0, !PT ;  /* 0x0000ffffe8e87812 */ /* 0x000fe400078ec0ff */
        /* <DEDUP_REMOVED lines=8> */
[----:B------:R-:W-:-:S02]  /*c260*/  PRMT R236, R237, 0x3340, R236 ;  /* 0x00003340edec7816 */ /* 0x000fc400000000ec */
[----:B0-----:R-:W-:Y:S02]  /*c270*/  PRMT R4, R235, 0x3340, R234 ;  /* 0x00003340eb047816 */ /* 0x001fe400000000ea */
[----:B------:R-:W-:Y:S02]  /*c280*/  PRMT R232, R233, 0x3340, R232 ;  /* 0x00003340e9e87816 */ /* 0x000fe400000000e8 */
[----:B------:R-:W-:Y:S02]  /*c290*/  PRMT R5, R231, 0x3340, R230 ;  /* 0x00003340e7057816 */ /* 0x000fe400000000e6 */
[----:B------:R-:W-:Y:S02]  /*c2a0*/  PRMT R228, R229, 0x3340, R228 ;  /* 0x00003340e5e47816 */ /* 0x000fe400000000e4 */
[----:B------:R-:W-:Y:S02]  /*c2b0*/  PRMT R6, R227, 0x3340, R226 ;  /* 0x00003340e3067816 */ /* 0x000fe400000000e2 */
[----:B------:R-:W-:-:S02]  /*c2c0*/  PRMT R224, R225, 0x3340, R224 ;  /* 0x00003340e1e07816 */ /* 0x000fc400000000e0 */
[----:B------:R-:W-:Y:S02]  /*c2d0*/  PRMT R4, R236, 0x5410, R4 ;  /* 0x00005410ec047816 */ /* 0x000fe40000000004 */
[----:B------:R-:W-:Y:S02]  /*c2e0*/  PRMT R5, R232, 0x5410, R5 ;  /* 0x00005410e8057816 */ /* 0x000fe40000000005 */
[----:B------:R-:W-:Y:S02]  /*c2f0*/  PRMT R6, R228, 0x5410, R6 ;  /* 0x00005410e4067816 */ /* 0x000fe40000000006 */
[----:B------:R-:W-:Y:S01]  /*c300*/  PRMT R7, R224, 0x5410, R7 ;  /* 0x00005410e0077816 */ /* 0x000fe20000000007 */
[----:B------:R-:W-:Y:S01]  /*c310*/  BAR.SYNC.DEFER_BLOCKING 0x0 ;  /* 0x0000000000007b1d */ /* 0x000fe20000010000 */
[----:B------:R-:W-:Y:S02]  /*c320*/  ISETP.GE.AND P0, PT, R246, R3, PT ;  /* 0x00000003f600720c */ /* 0x000fe40003f06270 */
[----:B------:R-:W-:-:S03]  /*c330*/  SHF.R.S32.HI R113, RZ, 0x1f, R221 ;  /* 0x0000001fff717819 */ /* 0x000fc600000114dd */
[----:B------:R0:W-:Y:S01]  /*c340*/  STL [R1+0x112c], R0 ;  /* 0x00112c0001007387 */ /* 0x0001e20000100800 */
[----:B------:R-:W-:-:S03]  /*c350*/  PRMT R27, RZ, 0x7610, R27 ;  /* 0x00007610ff1b7816 */ /* 0x000fc6000000001b */
[----:B0-----:R-:W4:Y:S04]  /*c360*/  LDL.LU R0, [R1+0x770] ;  /* 0x0007700001007983 */ /* 0x001f280000300800 */
[----:B------:R-:W4:Y:S04]  /*c370*/  LDL R130, [R1+0x6dc] ;  /* 0x0006dc0001827983 */ /* 0x000f280000100800 */
[----:B------:R3:W-:Y:S01]  /*c380*/  STS.128 [R222+UR8], R4 ;  /* 0x00000004de007988 */ /* 0x0007e20008000c08 */
[----:B------:R-:W-:-:S03]  /*c390*/  PRMT R25, RZ, 0x7610, R25 ;  /* 0x00007610ff197816 */ /* 0x000fc60000000019 */
[----:B------:R-:W4:Y:S01]  /*c3a0*/  LDL R9, [R1+0x6e8] ;  /* 0x0006e80001097983 */ /* 0x000f220000100800 */
[----:B------:R-:W-:-:S03]  /*c3b0*/  PRMT R24, RZ, 0x7610, R24 ;  /* 0x00007610ff187816 */ /* 0x000fc60000000018 */
[----:B------:R-:W4:Y:S01]  /*c3c0*/  LDL R8, [R1+0x6fc] ;  /* 0x0006fc0001087983 */ /* 0x000f220000100800 */
[----:B---3--:R-:W-:-:S03]  /*c3d0*/  IADD3 R4, P1, R221, R124, RZ ;  /* 0x0000007cdd047210 */ /* 0x008fc60007f3e0ff */
[----:B------:R-:W3:Y:S02]  /*c3e0*/  LDL R6, [R1+0x6e0] ;  /* 0x0006e00001067983 */ /* 0x000ee40000100800 */
[----:B------:R-:W-:Y:S02]  /*c3f0*/  IMAD.X R5, R113, 0x1, R135, P1 ;  /* 0x0000000171057824 */ /* 0x000fe400008e0687 */
[----:B------:R-:W3:Y:S04]  /*c400*/  LDL R124, [R1+0x6d8] ;  /* 0x0006d800017c7983 */ /* 0x000ee80000100800 */
[----:B------:R0:W3:Y:S01]  /*c410*/  @!P0 LDG.E.U8 R27, desc[UR32][R4.64] ;  /* 0x00000020041b8981 */ /* 0x0000e2000c1e1100 */
[----:B------:R-:W-:-:S03]  /*c420*/  PRMT R252, RZ, 0x7610, R252 ;  /* 0x00007610fffc7816 */ /* 0x000fc600000000fc */
[----:B------:R-:W3:Y:S01]  /*c430*/  LDL R7, [R1+0x704] ;  /* 0x0007040001077983 */ /* 0x000ee20000100800 */
[----:B0-----:R-:W-:-:S03]  /*c440*/  IADD3 R4, P1, R221, R132, RZ ;  /* 0x00000084dd047210 */ /* 0x001fc60007f3e0ff */
[----:B------:R-:W3:Y:S02]  /*c450*/  LDL R132, [R1+0x6e4] ;  /* 0x0006e40001847983 */ /* 0x000ee40000100800 */
[----:B------:R-:W-:Y:S02]  /*c460*/  IMAD.X R5, R113, 0x1, R129, P1 ;  /* 0x0000000171057824 */ /* 0x000fe400008e0681 */
[----:B------:R-:W3:Y:S04]  /*c470*/  LDL R129, [R1+0x6ec] ;  /* 0x0006ec0001817983 */ /* 0x000ee80000100800 */
[----:B------:R0:W3:Y:S02]  /*c480*/  @!P0 LDG.E.U8 R25, desc[UR32][R4.64] ;  /* 0x0000002004198981 */ /* 0x0000e4000c1e1100 */
[----:B0-----:R-:W-:-:S02]  /*c490*/  IADD3 R4, P1, R221, R134, RZ ;  /* 0x00000086dd047210 */ /* 0x001fc40007f3e0ff */
[----:B------:R-:W-:Y:S01]  /*c4a0*/  PRMT R251, RZ, 0x7610, R251 ;  /* 0x00007610fffb7816 */ /* 0x000fe200000000fb */
[----:B------:R-:W3:Y:S02]  /*c4b0*/  LDL R134, [R1+0x734] ;  /* 0x0007340001867983 */ /* 0x000ee40000100800 */
[----:B------:R-:W-:Y:S02]  /*c4c0*/  IMAD.X R5, R113, 0x1, R128, P1 ;  /* 0x0000000171057824 */ /* 0x000fe400008e0680 */
[----:B------:R-:W3:Y:S04]  /*c4d0*/  LDL R128, [R1+0x6f4] ;  /* 0x0006f40001807983 */ /* 0x000ee80000100800 */
[----:B------:R0:W3:Y:S02]  /*c4e0*/  @!P0 LDG.E.U8 R24, desc[UR32][R4.64] ;  /* 0x0000002004188981 */ /* 0x0000e4000c1e1100 */
[----:B0-----:R-:W-:-:S02]  /*c4f0*/  IADD3 R4, P1, R221, R127, RZ ;  /* 0x0000007fdd047210 */ /* 0x001fc40007f3e0ff */
[----:B------:R-:W3:Y:S03]  /*c500*/  LDL R127, [R1+0x6f0] ;  /* 0x0006f000017f7983 */ /* 0x000ee60000100800 */
[----:B------:R-:W-:Y:S01]  /*c510*/  IMAD.X R5, R113, 0x1, R133, P1 ;  /* 0x0000000171057824 */ /* 0x000fe200008e0685 */
[----:B------:R-:W-:Y:S01]  /*c520*/  PRMT R250, RZ, 0x7610, R250 ;  /* 0x00007610fffa7816 */ /* 0x000fe200000000fa */
[----:B------:R-:W3:Y:S04]  /*c530*/  LDL R133, [R1+0x730] ;  /* 0x0007300001857983 */ /* 0x000ee80000100800 */
[----:B------:R0:W3:Y:S02]  /*c540*/  @!P0 LDG.E.U8 R252, desc[UR32][R4.64] ;  /* 0x0000002004fc8981 */ /* 0x0000e4000c1e1100 */
[----:B0-----:R-:W-:-:S02]  /*c550*/  IADD3 R4, P1, R221, R131, RZ ;  /* 0x00000083dd047210 */ /* 0x001fc40007f3e0ff */
[----:B------:R-:W3:Y:S03]  /*c560*/  LDL R131, [R1+0x6f8] ;  /* 0x0006f80001837983 */ /* 0x000ee60000100800 */
[----:B--2---:R-:W-:Y:S02]  /*c570*/  IMAD.X R5, R113, 0x1, R2, P1 ;  /* 0x0000000171057824 */ /* 0x004fe400008e0602 */
[----:B------:R-:W2:Y:S04]  /*c580*/  LDL R2, [R1+0x700] ;  /* 0x0007000001027983 */ /* 0x000ea80000100800 */
[----:B------:R4:W2:Y:S01]  /*c590*/  @!P0 LDG.E.U8 R251, desc[UR32][R4.64] ;  /* 0x0000002004fb8981 */ /* 0x0008a2000c1e1100 */
[----:B------:R-:W-:-:S02]  /*c5a0*/  PRMT R249, RZ, 0x7610, R249 ;  /* 0x00007610fff97816 */ /* 0x000fc400000000f9 */
[----:B------:R-:W-:Y:S02]  /*c5b0*/  PRMT R248, RZ, 0x7610, R248 ;  /* 0x00007610fff87816 */ /* 0x000fe400000000f8 */
[----:B------:R-:W-:Y:S02]  /*c5c0*/  PRMT R247, RZ, 0x7610, R247 ;  /* 0x00007610fff77816 */ /* 0x000fe400000000f7 */
[----:B------:R-:W-:Y:S02]  /*c5d0*/  PRMT R245, RZ, 0x7610, R245 ;  /* 0x00007610fff57816 */ /* 0x000fe400000000f5 */
[----:B----4-:R-:W-:Y:S02]  /*c5e0*/  IADD3 R4, P1, R221, R130, RZ ;  /* 0x00000082dd047210 */ /* 0x010fe40007f3e0ff */
[----:B------:R-:W4:Y:S03]  /*c5f0*/  LDL R130, [R1+0x70c] ;  /* 0x00070c0001827983 */ /* 0x000f260000100800 */
[----:B---3--:R-:W-:-:S02]  /*c600*/  IMAD.X R5, R113, 0x1, R124, P1 ;  /* 0x0000000171057824 */ /* 0x008fc400008e067c */
[----:B------:R-:W3:Y:S04]  /*c610*/  LDL R124, [R1+0x708] ;  /* 0x00070800017c7983 */ /* 0x000ee80000100800 */
[----:B------:R0:W3:Y:S02]  /*c620*/  @!P0 LDG.E.U8 R250, desc[UR32][R4.64] ;  /* 0x0000002004fa8981 */ /* 0x0000e4000c1e1100 */
[----:B0-----:R-:W-:Y:S02]  /*c630*/  IADD3 R4, P1, R221, R132, RZ ;  /* 0x00000084dd047210 */ /* 0x001fe40007f3e0ff */
[----:B------:R-:W-:Y:S01]  /*c640*/  PRMT R244, RZ, 0x7610, R244 ;  /* 0x00007610fff47816 */ /* 0x000fe200000000f4 */
[----:B------:R-:W3:Y:S02]  /*c650*/  LDL R132, [R1+0x744] ;  /* 0x0007440001847983 */ /* 0x000ee40000100800 */
[----:B------:R-:W-:-:S02]  /*c660*/  IMAD.X R5, R113, 0x1, R6, P1 ;  /* 0x0000000171057824 */ /* 0x000fc400008e0606 */
[----:B------:R-:W3:Y:S04]  /*c670*/  LDL R6, [R1+0x714] ;  /* 0x0007140001067983 */ /* 0x000ee80000100800 */
[----:B------:R0:W3:Y:S02]  /*c680*/  @!P0 LDG.E.U8 R249, desc[UR32][R4.64] ;  /* 0x0000002004f98981 */ /* 0x0000e4000c1e1100 */
[----:B0-----:R-:W-:Y:S02]  /*c690*/  IADD3 R4, P1, R221, R129, RZ ;  /* 0x00000081dd047210 */ /* 0x001fe40007f3e0ff */
[----:B------:R-:W3:Y:S03]  /*c6a0*/  LDL R129, [R1+0x710] ;  /* 0x0007100001817983 */ /* 0x000ee60000100800 */
        /* <DEDUP_REMOVED lines=22> */
[----:B----4-:R-:W-:Y:S02]  /*c810*/  IADD3 R4, P1, R221, R130, RZ ;  /* 0x00000082dd047210 */ /* 0x010fe40007f3e0ff */
[----:B------:R-:W4:Y:S03]  /*c820*/  LDL R130, [R1+0x748] ;  /* 0x0007480001827983 */ /* 0x000f260000100800 */
[----:B---3--:R-:W-:Y:S02]  /*c830*/  IMAD.X R5, R113, 0x1, R124, P1 ;  /* 0x0000000171057824 */ /* 0x008fe400008e067c */
[----:B------:R-:W3:Y:S04]  /*c840*/  LDL R124, [R1+0x73c] ;  /* 0x00073c00017c7983 */ /* 0x000ee80000100800 */
[----:B------:R0:W4:Y:S02]  /*c850*/  @!P0 LDG.E.U8 R243, desc[UR32][R4.64] ;  /* 0x0000002004f38981 */ /* 0x000124000c1e1100 */
[----:B0-----:R-:W-:-:S02]  /*c860*/  IADD3 R4, P1, R221, R6, RZ ;  /* 0x00000006dd047210 */ /* 0x001fc40007f3e0ff */
[----:B------:R-:W4:Y:S03]  /*c870*/  LDL R6, [R1+0x738] ;  /* 0x0007380001067983 */ /* 0x000f260000100800 */
[----:B------:R-:W-:Y:S02]  /*c880*/  IMAD.X R5, R113, 0x1, R129, P1 ;  /* 0x0000000171057824 */ /* 0x000fe400008e0681 */
[----:B------:R-:W4:Y:S04]  /*c890*/  LDL R129, [R1+0x754] ;  /* 0x0007540001817983 */ /* 0x000f280000100800 */
        /* <DEDUP_REMOVED lines=13> */
[----:B--2---:R-:W-:Y:S02]  /*c970*/  IMAD.X R5, R113, 0x1, R2, P1 ;  /* 0x0000000171057824 */ /* 0x004fe400008e0602 */
[----:B------:R-:W2:Y:S01]  /*c980*/  LDL R2, [R1+0x760] ;  /* 0x0007600001027983 */ /* 0x000ea20000100800 */
[----:B------:R-:W-:-:S06]  /*c990*/  PRMT R239, RZ, 0x7610, R239 ;  /* 0x00007610ffef7816 */ /* 0x000fcc00000000ef */
[----:B------:R0:W2:Y:S01]  /*c9a0*/  @!P0 LDG.E.U8 R239, desc[UR32][R4.64] ;  /* 0x0000002004ef8981 */ /* 0x0000a2000c1e1100 */
[----:B------:R-:W-:Y:S02]  /*c9b0*/  PRMT R238, RZ, 0x7610, R238 ;  /* 0x00007610ffee7816 */ /* 0x000fe400000000ee */
[----:B0-----:R-:W-:-:S05]  /*c9c0*/  IADD3 R4, P1, R221, R134, RZ ;  /* 0x00000086dd047210 */ /* 0x001fca0007f3e0ff */
[----:B------:R-:W-:-:S05]  /*c9d0*/  IMAD.X R5, R113, 0x1, R133, P1 ;  /* 0x0000000171057824 */ /* 0x000fca00008e0685 */
[----:B------:R3:W2:Y:S01]  /*c9e0*/  @!P0 LDG.E.U8 R238, desc[UR32][R4.64] ;  /* 0x0000002004ee8981 */ /* 0x0006a2000c1e1100 */
[----:B------:R-:W-:Y:S02]  /*c9f0*/  PRMT R237, RZ, 0x7610, R237 ;  /* 0x00007610ffed7816 */ /* 0x000fe400000000ed */
[----:B------:R-:W-:Y:S02]  /*ca00*/  PRMT R236, RZ, 0x7610, R236 ;  /* 0x00007610ffec7816 */ /* 0x000fe400000000ec */
[----:B------:R-:W-:Y:S02]  /*ca10*/  PRMT R235, RZ, 0x7610, R235 ;  /* 0x00007610ffeb7816 */ /* 0x000fe400000000eb */
[----:B------:R-:W-:Y:S02]  /*ca20*/  PRMT R234, RZ, 0x7610, R234 ;  /* 0x00007610ffea7816 */ /* 0x000fe400000000ea */
[----:B------:R-:W-:Y:S02]  /*ca30*/  PRMT R233, RZ, 0x7610, R233 ;  /* 0x00007610ffe97816 */ /* 0x000fe400000000e9 */
[----:B---3--:R-:W-:-:S02]  /*ca40*/  IADD3 R4, P1, R221, R124, RZ ;  /* 0x0000007cdd047210 */ /* 0x008fc40007f3e0ff */
[----:B------:R-:W3:Y:S03]  /*ca50*/  LDL R124, [R1+0x76c] ;  /* 0x00076c00017c7983 */ /* 0x000ee60000100800 */
[----:B----4-:R-:W-:Y:S02]  /*ca60*/  IMAD.X R5, R113, 0x1, R6, P1 ;  /* 0x0000000171057824 */ /* 0x010fe400008e0606 */
[----:B------:R-:W4:Y:S04]  /*ca70*/  LDL R6, [R1+0x768] ;  /* 0x0007680001067983 */ /* 0x000f280000100800 */
[----:B------:R0:W4:Y:S02]  /*ca80*/  @!P0 LDG.E.U8 R237, desc[UR32][R4.64] ;  /* 0x0000002004ed8981 */ /* 0x000124000c1e1100 */
[----:B0-----:R-:W-:-:S05]  /*ca90*/  IADD3 R4, P1, R221, R132, RZ ;  /* 0x00000084dd047210 */ /* 0x001fca0007f3e0ff */
[----:B------:R-:W-:Y:S02]  /*caa0*/  IMAD.X R5, R113, 0x1, R9, P1 ;  /* 0x0000000171057824 */ /* 0x000fe400008e0609 */
[----:B------:R-:W4:Y:S04]  /*cab0*/  LDL R9, [R1+0x774] ;  /* 0x0007740001097983 */ /* 0x000f280000100800 */
[----:B------:R0:W4:Y:S02]  /*cac0*/  @!P0 LDG.E.U8 R236, desc[UR32][R4.64] ;  /* 0x0000002004ec8981 */ /* 0x000124000c1e1100 */
[----:B0-----:R-:W-:-:S05]  /*cad0*/  IADD3 R4, P1, R221, R131, RZ ;  /* 0x00000083dd047210 */ /* 0x001fca0007f3e0ff */
[----:B------:R-:W-:-:S05]  /*cae0*/  IMAD.X R5, R113, 0x1, R130, P1 ;  /* 0x0000000171057824 */ /* 0x000fca00008e0682 */
        /* <DEDUP_REMOVED lines=9> */
[----:B--2---:R-:W-:Y:S02]  /*cb80*/  IMAD.X R5, R113, 0x1, R2, P1 ;  /* 0x0000000171057824 */ /* 0x004fe400008e0602 */
[----:B------:R-:W2:Y:S04]  /*cb90*/  LDL R2, [R1+0x784] ;  /* 0x0007840001027983 */ /* 0x000ea80000100800 */
[----:B------:R-:W2:Y:S01]  /*cba0*/  LDL.LU R220, [R1+0x778] ;  /* 0x0007780001dc7983 */ /* 0x000ea20000300800 */
[----:B------:R-:W-:Y:S02]  /*cbb0*/  PRMT R232, RZ, 0x7610, R232 ;  /* 0x00007610ffe87816 */ /* 0x000fe400000000e8 */
[----:B------:R-:W-:Y:S01]  /*cbc0*/  PRMT R231, RZ, 0x7610, R231 ;  /* 0x00007610ffe77816 */ /* 0x000fe200000000e7 */
[----:B------:R-:W2:Y:S04]  /*cbd0*/  LDL.LU R219, [R1+0x780] ;  /* 0x0007800001db7983 */ /* 0x000ea80000300800 */
[----:B------:R0:W2:Y:S02]  /*cbe0*/  @!P0 LDG.E.U8 R232, desc[UR32][R4.64] ;  /* 0x0000002004e88981 */ /* 0x0000a4000c1e1100 */
[----:B0-----:R-:W-:-:S02]  /*cbf0*/  LOP3.LUT R5, R126, 0xffff, RZ, 0xc0, !PT ;  /* 0x0000ffff7e057812 */ /* 0x001fc400078ec0ff */
[----:B------:R-:W-:-:S04]  /*cc00*/  LOP3.LUT R4, R125, 0xffff, RZ, 0xc0, !PT ;  /* 0x0000ffff7d047812 */ /* 0x000fc800078ec0ff */
[----:B------:R-:W-:Y:S02]  /*cc10*/  PRMT R7, R5, 0x3340, R4 ;  /* 0x0000334005077816 */ /* 0x000fe40000000004 */
[----:B------:R-:W-:Y:S01]  /*cc20*/  PRMT R230, RZ, 0x7610, R230 ;  /* 0x00007610ffe67816 */ /* 0x000fe200000000e6 */
[----:B------:R-:W-:Y:S04]  /*cc30*/  STL [R1+0x1138], R0 ;  /* 0x0011380001007387 */ /* 0x000fe80000100800 */
[----:B------:R-:W2:Y:S01]  /*cc40*/  LDL.LU R218, [R1+0x788] ;  /* 0x0007880001da7983 */ /* 0x000ea20000300800 */
[----:B---3--:R-:W-:-:S05]  /*cc50*/  IADD3 R4, P1, R221, R124, RZ ;  /* 0x0000007cdd047210 */ /* 0x008fca0007f3e0ff */
[----:B----4-:R-:W-:-:S05]  /*cc60*/  IMAD.X R5, R113, 0x1, R6, P1 ;  /* 0x0000000171057824 */ /* 0x010fca00008e0606 */
[----:B------:R0:W3:Y:S02]  /*cc70*/  @!P0 LDG.E.U8 R231, desc[UR32][R4.64] ;  /* 0x0000002004e78981 */ /* 0x0000e4000c1e1100 */
[----:B0-----:R-:W-:Y:S02]  /*cc80*/  LOP3.LUT R5, R123, 0xffff, RZ, 0xc0, !PT ;  /* 0x0000ffff7b057812 */ /* 0x001fe400078ec0ff */
[----:B------:R-:W-:-:S04]  /*cc90*/  LOP3.LUT R4, R122, 0xffff, RZ, 0xc0, !PT ;  /* 0x0000ffff7a047812 */ /* 0x000fc800078ec0ff */
[----:B------:R-:W-:Y:S02]  /*cca0*/  PRMT R6, R5, 0x3340, R4 ;  /* 0x0000334005067816 */ /* 0x000fe40000000004 */
[----:B------:R-:W-:-:S05]  /*ccb0*/  IADD3 R4, P1, R221, R9, RZ ;  /* 0x00000009dd047210 */ /* 0x000fca0007f3e0ff */
[----:B------:R-:W-:-:S05]  /*ccc0*/  IMAD.X R5, R113, 0x1, R0, P1 ;  /* 0x0000000171057824 */ /* 0x000fca00008e0600 */
[----:B------:R0:W4:Y:S02]  /*ccd0*/  @!P0 LDG.E.U8 R230, desc[UR32][R4.64] ;  /* 0x0000002004e68981 */ /* 0x000124000c1e1100 */
[----:B0-----:R-:W-:Y:S02]  /*cce0*/  LOP3.LUT R5, R121, 0xffff, RZ, 0xc0, !PT ;  /* 0x0000ffff79057812 */ /* 0x001fe400078ec0ff */
[----:B------:R-:W-:-:S04]  /*ccf0*/  LOP3.LUT R4, R111, 0xffff, RZ, 0xc0, !PT ;  /* 0x0000ffff6f047812 */ /* 0x000fc800078ec0ff */
[----:B------:R-:W-:Y:S02]  /*cd00*/  PRMT R111, R5, 0x3340, R4 ;  /* 0x00003340056f7816 */ /* 0x000fe40000000004 */
[----:B------:R-:W-:-:S05]  /*cd10*/  IADD3 R4, P1, R221, R8, RZ ;  /* 0x00000008dd047210 */ /* 0x000fca0007f3e0ff */
[----:B--2---:R-:W-:Y:S01]  /*cd20*/  IMAD.X R5, R113, 0x1, R220, P1 ;  /* 0x0000000171057824 */ /* 0x004fe200008e06dc */
[----:B------:R0:W-:Y:S04]  /*cd30*/  STL [R1+0x113c], R220 ;  /* 0x00113cdc01007387 */ /* 0x0001e80000100800 */
[----:B0-----:R-:W2:Y:S01]  /*cd40*/  LDL.LU R220, [R1+0x78c] ;  /* 0x00078c0001dc7983 */ /* 0x001ea20000300800 */
[----:B------:R-:W-:Y:S02]  /*cd50*/  PRMT R229, RZ, 0x7610, R229 ;  /* 0x00007610ffe57816 */ /* 0x000fe400000000e5 */
[----:B------:R-:W-:Y:S01]  /*cd60*/  PRMT R228, RZ, 0x7610, R228 ;  /* 0x00007610ffe47816 */ /* 0x000fe200000000e4 */
[----:B------:R-:W3:Y:S04]  /*cd70*/  LDL.LU R0, [R1+0x794] ;  /* 0x0007940001007983 */ /* 0x000ee80000300800 */
[----:B------:R0:W4:Y:S04]  /*cd80*/  @!P0 LDG.E.U8 R229, desc[UR32][R4.64] ;  /* 0x0000002004e58981 */ /* 0x000128000c1e1100 */
[----:B------:R-:W4:Y:S01]  /*cd90*/  LDL.LU R217, [R1+0x790] ;  /* 0x0007900001d97983 */ /* 0x000f220000300800 */
[----:B0-----:R-:W-:-:S02]  /*cda0*/  LOP3.LUT R5, R120, 0xffff, RZ, 0xc0, !PT ;  /* 0x0000ffff78057812 */ /* 0x001fc400078ec0ff */
[----:B------:R-:W-:-:S04]  /*cdb0*/  LOP3.LUT R4, R112, 0xffff, RZ, 0xc0, !PT ;  /* 0x0000ffff70047812 */ /* 0x000fc800078ec0ff */
[----:B------:R-:W-:Y:S02]  /*cdc0*/  PRMT R112, R5, 0x3340, R4 ;  /* 0x0000334005707816 */ /* 0x000fe40000000004 */
[----:B------:R-:W-:-:S05]  /*cdd0*/  IADD3 R4, P1, R221, R2, RZ ;  /* 0x00000002dd047210 */ /* 0x000fca0007f3e0ff */
[----:B------:R-:W-:-:S05]  /*cde0*/  IMAD.X R5, R113, 0x1, R219, P1 ;  /* 0x0000000171057824 */ /* 0x000fca00008e06db */
[----:B------:R0:W4:Y:S04]  /*cdf0*/  @!P0 LDG.E.U8 R228, desc[UR32][R4.64] ;  /* 0x0000002004e48981 */ /* 0x000128000c1e1100 */
[----:B------:R-:W-:Y:S04]  /*ce00*/  STL [R1+0x1140], R219 ;  /* 0x001140db01007387 */ /* 0x000fe80000100800 */
[----:B------:R-:W4:Y:S01]  /*ce10*/  LDL.LU R2, [R1+0x79c] ;  /* 0x00079c0001027983 */ /* 0x000f220000300800 */
[----:B0-----:R-:W-:Y:S02]  /*ce20*/  LOP3.LUT R5, R119, 0xffff, RZ, 0xc0, !PT ;  /* 0x0000ffff77057812 */ /* 0x001fe400078ec0ff */
[----:B------:R-:W-:Y:S01]  /*ce30*/  LOP3.LUT R4, R109, 0xffff, RZ, 0xc0, !PT ;  /* 0x0000ffff6d047812 */ /* 0x000fe200078ec0ff */
[----:B------:R-:W4:Y:S03]  /*ce40*/  LDL.LU R216, [R1+0x798] ;  /* 0x0007980001d87983 */ /* 0x000f260000300800 */
[----:B------:R-:W-:-:S02]  /*ce50*/  PRMT R109, R5, 0x3340, R4 ;  /* 0x00003340056d7816 */ /* 0x000fc40000000004 */
[----:B--2---:R-:W-:Y:S01]  /*ce60*/  IADD3 R4, P1, R221, R220, RZ ;  /* 0x000000dcdd047210 */ /* 0x004fe20007f3e0ff */
[----:B------:R-:W-:Y:S04]  /*ce70*/  STL [R1+0x1144], R220 ;  /* 0x001144dc01007387 */ /* 0x000fe80000100800 */
[----:B------:R-:W-:Y:S01]  /*ce80*/  IMAD.X R5, R113, 0x1, R218, P1 ;  /* 0x0000000171057824 */ /* 0x000fe200008e06da */
[----:B------:R0:W-:Y:S04]  /*ce90*/  STL [R1+0x1130], R218 ;  /* 0x001130da01007387 */ /* 0x0001e80000100800 */
[----:B0-----:R-:W2:Y:S04]  /*cea0*/  LDL.LU R218, [R1+0x7a4] ;  /* 0x0007a40001da7983 */ /* 0x001ea80000300800 */
[----:B------:R-:W2:Y:S04]  /*ceb0*/  LDL.LU R246, [R1+0x7a0] ;  /* 0x0007a00001f67983 */ /* 0x000ea80000300800 */
[----:B------:R-:W2:Y:S04]  /*cec0*/  LDL.LU R220, [R1+0x6ac] ;  /* 0x0006ac0001dc7983 */ /* 0x000ea80000300800 */
[----:B------:R-:W2:Y:S04]  /*ced0*/  LDL.LU R219, [R1+0x6a8] ;  /* 0x0006a80001db7983 */ /* 0x000ea80000300800 */
[----:B------:R-:W3:Y:S04]  /*cee0*/  LDL.LU.64 R152, [R1+0x200] ;  /* 0x0002000001987983 */ /* 0x000ee80000300a00 */
[----:B------:R-:W4:Y:S04]  /*cef0*/  LDL.LU.64 R154, [R1+0x208] ;  /* 0x00020800019a7983 */ /* 0x000f280000300a00 */
[----:B------:R-:W2:Y:S04]  /*cf00*/  LDL.LU.64 R156, [R1+0x210] ;  /* 0x00021000019c7983 */ /* 0x000ea80000300a00 */
        /* <DEDUP_REMOVED lines=29> */
[----:B----4-:R-:W-:Y:S04]  /*d0e0*/  STL.64 [R1+0x1540], R214 ;  /* 0x001540d601007387 */ /* 0x010fe80000100a00 */
[----:B---3--:R-:W-:Y:S04]  /*d0f0*/  STL.64 [R1+0x1538], R212 ;  /* 0x001538d401007387 */ /* 0x008fe80000100a00 */
[----:B--2---:R-:W-:Y:S04]  /*d100*/  STL.64 [R1+0x1530], R210 ;  /* 0x001530d201007387 */ /* 0x004fe80000100a00 */
        /* <DEDUP_REMOVED lines=29> */
[----:B0-----:R-:W2:Y:S04]  /*d2e0*/  LDL.LU.64 R152, [R1+0x300] ;  /* 0x0003000001987983 */ /* 0x001ea80000300a00 */
        /* <DEDUP_REMOVED lines=30> */
[----:B------:R-:W3:Y:S01]  /*d4d0*/  LDL.LU.64 R214, [R1+0x3f8] ;  /* 0x0003f80001d67983 */ /* 0x000ee20000300a00 */
[----:B------:R-:W-:-:S06]  /*d4e0*/  PRMT R227, RZ, 0x7610, R227 ;  /* 0x00007610ffe37816 */ /* 0x000fcc00000000e3 */
[----:B------:R0:W4:Y:S01]  /*d4f0*/  @!P0 LDG.E.U8 R227, desc[UR32][R4.64] ;  /* 0x0000002004e38981 */ /* 0x000122000c1e1100 */
[----:B------:R-:W-:Y:S02]  /*d500*/  PRMT R226, RZ, 0x7610, R226 ;  /* 0x00007610ffe27816 */ /* 0x000fe400000000e2 */
[----:B0-----:R-:W-:Y:S02]  /*d510*/  LOP3.LUT R5, R118, 0xffff, RZ, 0xc0, !PT ;  /* 0x0000ffff76057812 */ /* 0x001fe400078ec0ff */
[----:B------:R-:W-:-:S04]  /*d520*/  LOP3.LUT R4, R110, 0xffff, RZ, 0xc0, !PT ;  /* 0x0000ffff6e047812 */ /* 0x000fc800078ec0ff */
[----:B------:R-:W-:Y:S02]  /*d530*/  PRMT R110, R5, 0x3340, R4 ;  /* 0x00003340056e7816 */ /* 0x000fe40000000004 */
[----:B------:R-:W-:-:S05]  /*d540*/  IADD3 R4, P1, R221, R0, RZ ;  /* 0x00000000dd047210 */ /* 0x000fca0007f3e0ff */
[----:B------:R-:W-:-:S05]  /*d550*/  IMAD.X R5, R113, 0x1, R217, P1 ;  /* 0x0000000171057824 */ /* 0x000fca00008e06d9 */
        /* <DEDUP_REMOVED lines=16> */
[----:B0-----:R-:W-:Y:S02]  /*d660*/  PRMT R4, R7, 0x5410, R6 ;  /* 0x0000541007047816 */ /* 0x001fe40000000006 */
[----:B------:R-:W-:-:S05]  /*d670*/  IADD3 R6, P1, R221, R220, RZ ;  /* 0x000000dcdd067210 */ /* 0x000fca0007f3e0ff */
[----:B------:R-:W-:-:S05]  /*d680*/  IMAD.X R7, R113, 0x1, R219, P1 ;  /* 0x0000000171077824 */ /* 0x000fca00008e06db */
[----:B------:R0:W4:Y:S01]  /*d690*/  @!P0 LDG.E.U8 R223, desc[UR32][R6.64] ;  /* 0x0000002006df8981 */ /* 0x000122000c1e1100 */
[----:B------:R-:W-:Y:S02]  /*d6a0*/  PRMT R5, R111, 0x5410, R112 ;  /* 0x000054106f057816 */ /* 0x000fe40000000070 */
[----:B0-----:R-:W-:Y:S02]  /*d6b0*/  PRMT R6, R109, 0x5410, R110 ;  /* 0x000054106d067816 */ /* 0x001fe4000000006e */
[----:B------:R-:W-:-:S05]  /*d6c0*/  PRMT R7, R9, 0x5410, R8 ;  /* 0x0000541009077816 */ /* 0x000fca0000000008 */
[----:B------:R0:W-:Y:S02]  /*d6d0*/  STS.128 [R222+UR8+0x1000], R4 ;  /* 0x00100004de007988 */ /* 0x0001e40008000c08 */
[----:B0-----:R-:W-:Y:S02]  /*d6e0*/  LOP3.LUT R7, R108, 0xffff, RZ, 0xc0, !PT ;  /* 0x0000ffff6c077812 */ /* 0x001fe400078ec0ff */
[----:B------:R-:W-:Y:S02]  /*d6f0*/  LOP3.LUT R6, R107, 0xffff, RZ, 0xc0, !PT ;  /* 0x0000ffff6b067812 */ /* 0x000fe400078ec0ff */
[----:B------:R-:W-:Y:S02]  /*d700*/  LOP3.LUT R5, R97, 0xffff, RZ, 0xc0, !PT ;  /* 0x0000ffff61057812 */ /* 0x000fe400078ec0ff */
[----:B------:R-:W-:Y:S02]  /*d710*/  LOP3.LUT R4, R96, 0xffff, RZ, 0xc0, !PT ;  /* 0x0000ffff60047812 */ /* 0x000fe400078ec0ff */
[----:B------:R-:W-:-:S02]  /*d720*/  PRMT R96, R7, 0x3340, R6 ;  /* 0x0000334007607816 */ /* 0x000fc40000000006 */
[----:B------:R-:W-:Y:S02]  /*d730*/  PRMT R97, R5, 0x3340, R4 ;  /* 0x0000334005617816 */ /* 0x000fe40000000004 */
[----:B------:R-:W-:Y:S02]  /*d740*/  LOP3.LUT R7, R106, 0xffff, RZ, 0xc0, !PT ;  /* 0x0000ffff6a077812 */ /* 0x000fe400078ec0ff */
[----:B------:R-:W-:Y:S02]  /*d750*/  LOP3.LUT R6, R105, 0xffff, RZ, 0xc0, !PT ;  /* 0x0000ffff69067812 */ /* 0x000fe400078ec0ff */
[----:B------:R-:W-:Y:S02]  /*d760*/  LOP3.LUT R5, R95, 0xffff, RZ, 0xc0, !PT ;  /* 0x0000ffff5f057812 */ /* 0x000fe400078ec0ff */
[----:B------:R-:W-:Y:S02]  /*d770*/  LOP3.LUT R4, R94, 0xffff, RZ, 0xc0, !PT ;  /* 0x0000ffff5e047812 */ /* 0x000fe400078ec0ff */
[----:B------:R-:W-:Y:S01]  /*d780*/  PRMT R94, R7, 0x3340, R6 ;  /* 0x00003340075e7816 */ /* 0x000fe20000000006 */
[----:B---3--:R-:W-:Y:S04]  /*d790*/  STL.64 [R1+0x1640], R214 ;  /* 0x001640d601007387 */ /* 0x008fe80000100a00 */
[----:B--2---:R-:W-:Y:S04]  /*d7a0*/  STL.64 [R1+0x1638], R212 ;  /* 0x001638d401007387 */ /* 0x004fe80000100a00 */
[----:B----4-:R-:W-:Y:S04]  /*d7b0*/  STL.64 [R1+0x1630], R210 ;  /* 0x001630d201007387 */ /* 0x010fe80000100a00 */
        /* <DEDUP_REMOVED lines=30> */
[----:B------:R-:W2:Y:S04]  /*d9a0*/  LDL.LU.64 R154, [R1+0x408] ;  /* 0x00040800019a7983 */ /* 0x000ea80000300a00 */
        /* <DEDUP_REMOVED lines=29> */
[----:B------:R-:W2:Y:S01]  /*db80*/  LDL.LU.64 R214, [R1+0x4f8] ;  /* 0x0004f80001d67983 */ /* 0x000ea20000300a00 */
[----:B------:R-:W-:-:S02]  /*db90*/  PRMT R95, R5, 0x3340, R4 ;  /* 0x00003340055f7816 */ /* 0x000fc40000000004 */
[----:B------:R-:W-:Y:S02]  /*dba0*/  LOP3.LUT R7, R104, 0xffff, RZ, 0xc0, !PT ;  /* 0x0000ffff68077812 */ /* 0x000fe400078ec0ff */
[----:B------:R-:W-:Y:S02]  /*dbb0*/  LOP3.LUT R6, R103, 0xffff, RZ, 0xc0, !PT ;  /* 0x0000ffff67067812 */ /* 0x000fe400078ec0ff */
[----:B------:R-:W-:Y:S02]  /*dbc0*/  LOP3.LUT R5, R102, 0xffff, RZ, 0xc0, !PT ;  /* 0x0000ffff66057812 */ /* 0x000fe400078ec0ff */
[----:B------:R-:W-:Y:S02]  /*dbd0*/  LOP3.LUT R4, R93, 0xffff, RZ, 0xc0, !PT ;  /* 0x0000ffff5d047812 */ /* 0x000fe400078ec0ff */
[----:B------:R-:W-:Y:S02]  /*dbe0*/  PRMT R93, R7, 0x3340, R6 ;  /* 0x00003340075d7816 */ /* 0x000fe40000000006 */
[----:B------:R-:W-:-:S02]  /*dbf0*/  PRMT R9, R5, 0x3340, R4 ;  /* 0x0000334005097816 */ /* 0x000fc40000000004 */
[----:B------:R-:W-:Y:S02]  /*dc00*/  LOP3.LUT R7, R101, 0xffff, RZ, 0xc0, !PT ;  /* 0x0000ffff65077812 */ /* 0x000fe400078ec0ff */
[----:B------:R-:W-:Y:S02]  /*dc10*/  LOP3.LUT R6, R100, 0xffff, RZ, 0xc0, !PT ;  /* 0x0000ffff64067812 */ /* 0x000fe400078ec0ff */
[----:B------:R-:W-:Y:S02]  /*dc20*/  LOP3.LUT R5, R99, 0xffff, RZ, 0xc0, !PT ;  /* 0x0000ffff63057812 */ /* 0x000fe400078ec0ff */
[----:B------:R-:W-:Y:S02]  /*dc30*/  LOP3.LUT R4, R98, 0xffff, RZ, 0xc0, !PT ;  /* 0x0000ffff62047812 */ /* 0x000fe400078ec0ff */
[----:B------:R-:W-:Y:S02]  /*dc40*/  PRMT R8, R7, 0x3340, R6 ;  /* 0x0000334007087816 */ /* 0x000fe40000000006 */
[----:B------:R-:W-:-:S02]  /*dc50*/  PRMT R7, R5, 0x3340, R4 ;  /* 0x0000334005077816 */ /* 0x000fc40000000004 */
[----:B------:R-:W-:Y:S02]  /*dc60*/  PRMT R4, R96, 0x5410, R97 ;  /* 0x0000541060047816 */ /* 0x000fe40000000061 */
[----:B------:R-:W-:Y:S02]  /*dc70*/  PRMT R5, R94, 0x5410, R95 ;  /* 0x000054105e057816 */ /* 0x000fe4000000005f */
[----:B------:R-:W-:Y:S02]  /*dc80*/  PRMT R6, R93, 0x5410, R9 ;  /* 0x000054105d067816 */ /* 0x000fe40000000009 */
[----:B------:R-:W-:-:S05]  /*dc90*/  PRMT R7, R8, 0x5410, R7 ;  /* 0x0000541008077816 */ /* 0x000fca0000000007 */
[----:B------:R0:W-:Y:S02]  /*dca0*/  STS.128 [R222+UR8+0x2000], R4 ;  /* 0x00200004de007988 */ /* 0x0001e40008000c08 */
[----:B0-----:R-:W-:Y:S02]  /*dcb0*/  LOP3.LUT R5, R92, 0xffff, RZ, 0xc0, !PT ;  /* 0x0000ffff5c057812 */ /* 0x001fe400078ec0ff */
[----:B------:R-:W-:Y:S02]  /*dcc0*/  LOP3.LUT R4, R59, 0xffff, RZ, 0xc0, !PT ;  /* 0x0000ffff3b047812 */ /* 0x000fe400078ec0ff */
[----:B------:R-:W-:Y:S02]  /*dcd0*/  LOP3.LUT R7, R91, 0xffff, RZ, 0xc0, !PT ;  /* 0x0000ffff5b077812 */ /* 0x000fe400078ec0ff */
[----:B------:R-:W-:Y:S02]  /*dce0*/  PRMT R59, R5, 0x3340, R4 ;  /* 0x00003340053b7816 */ /* 0x000fe40000000004 */
[----:B------:R-:W-:-:S02]  /*dcf0*/  LOP3.LUT R6, R90, 0xffff, RZ, 0xc0, !PT ;  /* 0x0000ffff5a067812 */ /* 0x000fc400078ec0ff */
[----:B------:R-:W-:Y:S02]  /*dd00*/  LOP3.LUT R5, R60, 0xffff, RZ, 0xc0, !PT ;  /* 0x0000ffff3c057812 */ /* 0x000fe400078ec0ff */
[----:B------:R-:W-:Y:S02]  /*dd10*/  LOP3.LUT R4, R57, 0xffff, RZ, 0xc0, !PT ;  /* 0x0000ffff39047812 */ /* 0x000fe400078ec0ff */
[----:B------:R-:W-:Y:S02]  /*dd20*/  PRMT R60, R7, 0x3340, R6 ;  /* 0x00003340073c7816 */ /* 0x000fe40000000006 */
[----:B------:R-:W-:Y:S02]  /*dd30*/  PRMT R57, R5, 0x3340, R4 ;  /* 0x0000334005397816 */ /* 0x000fe40000000004 */
[----:B------:R-:W-:Y:S02]  /*dd40*/  LOP3.LUT R7, R89, 0xffff, RZ, 0xc0, !PT ;  /* 0x0000ffff59077812 */ /* 0x000fe400078ec0ff */
[----:B------:R-:W-:-:S02]  /*dd50*/  LOP3.LUT R6, R88, 0xffff, RZ, 0xc0, !PT ;  /* 0x0000ffff58067812 */ /* 0x000fc400078ec0ff */
[----:B------:R-:W-:Y:S01]  /*dd60*/  LOP3.LUT R5, R58, 0xffff, RZ, 0xc0, !PT ;  /* 0x0000ffff3a057812 */ /* 0x000fe200078ec0ff */
[----:B------:R-:W-:Y:S01]  /*dd70*/  UMOV UR13, 0xc0000010 ;  /* 0xc0000010000d7882 */ /* 0x000fe20000000000 */
[----:B------:R-:W-:Y:S01]  /*dd80*/  LOP3.LUT R4, R55, 0xffff, RZ, 0xc0, !PT ;  /* 0x0000ffff37047812 */ /* 0x000fe200078ec0ff */
[----:B------:R-:W3:Y:S01]  /*dd90*/  LDL.LU.64 R88, [R1+0x100] ;  /* 0x0001000001587983 */ /* 0x000ee20000300a00 */
[----:B------:R-:W-:Y:S02]  /*dda0*/  PRMT R58, R7, 0x3340, R6 ;  /* 0x00003340073a7816 */ /* 0x000fe40000000006 */
[----:B------:R-:W-:Y:S01]  /*ddb0*/  PRMT R55, R5, 0x3340, R4 ;  /* 0x0000334005377816 */ /* 0x000fe20000000004 */
[----:B------:R-:W3:Y:S01]  /*ddc0*/  LDL.LU.64 R90, [R1+0x108] ;  /* 0x00010800015a7983 */ /* 0x000ee20000300a00 */
[----:B------:R-:W-:Y:S02]  /*ddd0*/  LOP3.LUT R7, R87, 0xffff, RZ, 0xc0, !PT ;  /* 0x0000ffff57077812 */ /* 0x000fe400078ec0ff */
[----:B------:R-:W-:Y:S01]  /*dde0*/  LOP3.LUT R6, R86, 0xffff, RZ, 0xc0, !PT ;  /* 0x0000ffff56067812 */ /* 0x000fe200078ec0ff */
[----:B------:R-:W3:Y:S01]  /*ddf0*/  LDL.LU.64 R92, [R1+0x110] ;  /* 0x00011000015c7983 */ /* 0x000ee20000300a00 */
[----:B------:R-:W-:-:S02]  /*de00*/  LOP3.LUT R5, R56, 0xffff, RZ, 0xc0, !PT ;  /* 0x0000ffff38057812 */ /* 0x000fc400078ec0ff */
        /* <DEDUP_REMOVED lines=87> */
[----:B------:R-:W-:Y:S02]  /*e380*/  LOP3.LUT R6, R64, 0xffff, RZ, 0xc0, !PT ;  /* 0x0000ffff40067812 */ /* 0x000fe400078ec0ff */
[----:B------:R-:W-:-:S02]  /*e390*/  LOP3.LUT R5, R35, 0xffff, RZ, 0xc0, !PT ;  /* 0x0000ffff23057812 */ /* 0x000fc400078ec0ff */
[----:B------:R-:W-:Y:S02]  /*e3a0*/  LOP3.LUT R4, R33, 0xffff, RZ, 0xc0, !PT ;  /* 0x0000ffff21047812 */ /* 0x000fe400078ec0ff */
[----:B------:R-:W-:Y:S02]  /*e3b0*/  PRMT R35, R7, 0x3340, R5 ;  /* 0x0000334007237816 */ /* 0x000fe40000000005 */
[----:B------:R-:W-:Y:S02]  /*e3c0*/  PRMT R33, R6, 0x3340, R4 ;  /* 0x0000334006217816 */ /* 0x000fe40000000004 */
        /* <DEDUP_REMOVED lines=11> */
[----:B------:R-:W-:Y:S02]  /*e480*/  LOP3.LUT R4, R28, 0xffff, RZ, 0xc0, !PT ;  /* 0x0000ffff1c047812 */ /* 0x000fe400078ec0ff */
[----:B------:R-:W-:Y:S02]  /*e490*/  LOP3.LUT R21, R21, 0xffff, RZ, 0xc0, !PT ;  /* 0x0000ffff15157812 */ /* 0x000fe400078ec0ff */
[----:B------:R-:W-:Y:S02]  /*e4a0*/  PRMT R36, R7, 0x3340, R5 ;  /* 0x0000334007247816 */ /* 0x000fe40000000005 */
[----:B------:R-:W-:-:S02]  /*e4b0*/  LOP3.LUT R22, R22, 0xffff, RZ, 0xc0, !PT ;  /* 0x0000ffff16167812 */ /* 0x000fc400078ec0ff */
[----:B------:R-:W-:Y:S02]  /*e4c0*/  LOP3.LUT R18, R18, 0xffff, RZ, 0xc0, !PT ;  /* 0x0000ffff12127812 */ /* 0x000fe400078ec0ff */
[----:B------:R-:W-:Y:S02]  /*e4d0*/  LOP3.LUT R5, R29, 0xffff, RZ, 0xc0, !PT ;  /* 0x0000ffff1d057812 */ /* 0x000fe400078ec0ff */
[----:B------:R-:W-:Y:S02]  /*e4e0*/  LOP3.LUT R14, R14, 0xffff, RZ, 0xc0, !PT ;  /* 0x0000ffff0e0e7812 */ /* 0x000fe400078ec0ff */
[----:B------:R-:W-:Y:S02]  /*e4f0*/  LOP3.LUT R10, R10, 0xffff, RZ, 0xc0, !PT ;  /* 0x0000ffff0a0a7812 */ /* 0x000fe400078ec0ff */
[----:B------:R-:W-:Y:S02]  /*e500*/  PRMT R29, R4, 0x3340, R21 ;  /* 0x00003340041d7816 */ /* 0x000fe40000000015 */
[----:B------:R-:W-:-:S02]  /*e510*/  LOP3.LUT R4, R26, 0xffff, RZ, 0xc0, !PT ;  /* 0x0000ffff1a047812 */ /* 0x000fc400078ec0ff */
[----:B------:R-:W-:Y:S02]  /*e520*/  PRMT R26, R22, 0x3340, R18 ;  /* 0x00003340161a7816 */ /* 0x000fe40000000012 */
[----:B------:R-:W-:-:S04]  /*e530*/  PRMT R7, R14, 0x3340, R10 ;  /* 0x000033400e077816 */ /* 0x000fc8000000000a */
[----:B------:R-:W-:Y:S02]  /*e540*/  PRMT R7, R26, 0x5410, R7 ;  /* 0x000054101a077816 */ /* 0x000fe40000000007 */
[----:B------:R-:W0:Y:S01]  /*e550*/  S2R R26, SR_TID.X ;  /* 0x00000000001a7919 */ /* 0x000e220000002100 */
        /* <DEDUP_REMOVED lines=11> */
[----:B------:R-:W-:Y:S02]  /*e610*/  PRMT R31, R16, 0x3340, R12 ;  /* 0x00003340101f7816 */ /* 0x000fe4000000000c */
        /* <DEDUP_REMOVED lines=13> */
[----:B------:R-:W-:Y:S02]  /*e6f0*/  LOP3.LUT R28, R222, 0x10, RZ, 0x3c, !PT ;  /* 0x00000010de1c7812 */ /* 0x000fe400078e3cff */
[----:B------:R-:W-:Y:S02]  /*e700*/  PRMT R12, R50, 0x5410, R51 ;  /* 0x00005410320c7816 */ /* 0x000fe40000000033 */
[----:B------:R-:W-:Y:S02]  /*e710*/  PRMT R13, R43, 0x5410, R44 ;  /* 0x000054102b0d7816 */ /* 0x000fe4000000002c */
[----:B------:R-:W-:-:S02]  /*e720*/  PRMT R14, R35, 0x5410, R36 ;  /* 0x00005410230e7816 */ /* 0x000fc40000000024 */
[----:B------:R-:W-:Y:S02]  /*e730*/  PRMT R8, R52, 0x5410, R8 ;  /* 0x0000541034087816 */ /* 0x000fe40000000008 */
[----:B------:R-:W-:Y:S02]  /*e740*/  PRMT R9, R45, 0x5410, R9 ;  /* 0x000054102d097816 */ /* 0x000fe40000000009 */
[----:B------:R-:W-:Y:S02]  /*e750*/  PRMT R10, R37, 0x5410, R38 ;  /* 0x00005410250a7816 */ /* 0x000fe40000000026 */
[----:B------:R-:W-:Y:S01]  /*e760*/  PRMT R11, R29, 0x5410, R30 ;  /* 0x000054101d0b7816 */ /* 0x000fe2000000001e */
[----:B------:R-:W-:Y:S01]  /*e770*/  STS.128 [R222+UR8+0x3000], R20 ;  /* 0x00300014de007988 */ /* 0x000fe20008000c08 */
[----:B------:R-:W-:Y:S02]  /*e780*/  PRMT R4, R46, 0x5410, R47 ;  /* 0x000054102e047816 */ /* 0x000fe4000000002f */
[----:B------:R-:W-:-:S02]  /*e790*/  PRMT R5, R39, 0x5410, R40 ;  /* 0x0000541027057816 */ /* 0x000fc40000000028 */
[----:B------:R-:W-:Y:S01]  /*e7a0*/  PRMT R6, R32, 0x5410, R6 ;  /* 0x0000541020067816 */ /* 0x000fe20000000006 */
[----:B------:R-:W-:Y:S01]  /*e7b0*/  STS.128 [R28+UR8], R16 ;  /* 0x000000101c007988 */ /* 0x000fe20008000c08 */
[----:B0-----:R-:W-:-:S03]  /*e7c0*/  LOP3.LUT R26, R26, 0x7f, RZ, 0xc0, !PT ;  /* 0x0000007f1a1a7812 */ /* 0x001fc600078ec0ff */
[----:B------:R-:W-:Y:S04]  /*e7d0*/  STS.128 [R28+UR8+0x1000], R12 ;  /* 0x0010000c1c007988 */ /* 0x000fe80008000c08 */
[----:B------:R-:W-:Y:S04]  /*e7e0*/  STS.128 [R28+UR8+0x2000], R8 ;  /* 0x002000081c007988 */ /* 0x000fe80008000c08 */
[----:B------:R-:W-:Y:S04]  /*e7f0*/  STS.128 [R28+UR8+0x3000], R4 ;  /* 0x003000041c007988 */ /* 0x000fe80008000c08 */
[----:B------:R-:W-:Y:S04]  /*e800*/  STS.U8 [R26+UR8+0x4f00], R27 ;  /* 0x004f001b1a007988 */ /* 0x000fe80008000008 */
[----:B------:R0:W-:Y:S04]  /*e810*/  STS.U8 [R26+UR8+0x4e00], R24 ;  /* 0x004e00181a007988 */ /* 0x0001e80008000008 */
[----:B------:R-:W-:Y:S04]  /*e820*/  STS.U8 [R26+UR8+0x4d00], R251 ;  /* 0x004d00fb1a007988 */ /* 0x000fe80008000008 */
[----:B------:R-:W-:Y:S04]  /*e830*/  STS.U8 [R26+UR8+0x4c00], R249 ;  /* 0x004c00f91a007988 */ /* 0x000fe80008000008 */
[----:B------:R-:W-:Y:S04]  /*e840*/  STS.U8 [R26+UR8+0x4b00], R247 ;  /* 0x004b00f71a007988 */ /* 0x000fe80008000008 */
[----:B------:R-:W-:Y:S04]  /*e850*/  STS.U8 [R26+UR8+0x4a00], R244 ;  /* 0x004a00f41a007988 */ /* 0x000fe80008000008 */
[----:B------:R-:W-:Y:S04]  /*e860*/  STS.U8 [R26+UR8+0x4900], R242 ;  /* 0x004900f21a007988 */ /* 0x000fe80008000008 */
[----:B------:R-:W-:Y:S01]  /*e870*/  STS.U8 [R26+UR8+0x4800], R240 ;  /* 0x004800f01a007988 */ /* 0x000fe20008000008 */
[----:B0-----:R-:W-:-:S03]  /*e880*/  LOP3.LUT R24, R26, 0x10, RZ, 0x3c, !PT ;  /* 0x000000101a187812 */ /* 0x001fc600078e3cff */
[----:B------:R-:W-:Y:S04]  /*e890*/  STS.U8 [R26+UR8+0x4700], R238 ;  /* 0x004700ee1a007988 */ /* 0x000fe80008000008 */
        /* <DEDUP_REMOVED lines=22> */
[----:B------:R0:W-:Y:S01]  /*ea00*/  STS.U8 [R24+UR8+0x4f80], R223 ;  /* 0x004f80df18007988 */ /* 0x0001e20008000008 */
[----:B------:R1:W-:Y:S06]  /*ea10*/  MEMBAR.ALL.CTA ;  /* 0x0000000000007992 */ /* 0x0003ec0000008000 */
[----:B-1----:R-:W1:Y:S04]  /*ea20*/  FENCE.VIEW.ASYNC.S ;  /* 0x00000000000073c6 */ /* 0x002e680000000000 */
[----:B0-----:R-:W4:Y:S04]  /*ea30*/  LDL.LU.64 R24, [R1] ;  /* 0x0000000001187983 */ /* 0x001f280000300a00 */
[----:B------:R-:W4:Y:S04]  /*ea40*/  LDL.LU.64 R26, [R1+0x8] ;  /* 0x00000800011a7983 */ /* 0x000f280000300a00 */
[----:B------:R-:W4:Y:S04]  /*ea50*/  LDL.LU.64 R28, [R1+0x10] ;  /* 0x00001000011c7983 */ /* 0x000f280000300a00 */
[----:B------:R-:W4:Y:S04]  /*ea60*/  LDL.LU.64 R30, [R1+0x18] ;  /* 0x00001800011e7983 */ /* 0x000f280000300a00 */
[----:B------:R-:W4:Y:S01]  /*ea70*/  LDL.LU.64 R32, [R1+0x20] ;  /* 0x0000200001207983 */ /* 0x000f220000300a00 */
[----:B-1----:R-:W-:Y:S06]  /*ea80*/  BAR.SYNC.DEFER_BLOCKING 0x0 ;  /* 0x0000000000007b1d */ /* 0x002fec0000010000 */
[----:B------:R-:W4:Y:S04]  /*ea90*/  LDL.LU.64 R34, [R1+0x28] ;  /* 0x0000280001227983 */ /* 0x000f280000300a00 */
[----:B------:R-:W4:Y:S04]  /*eaa0*/  LDL.LU.64 R36, [R1+0x30] ;  /* 0x0000300001247983 */ /* 0x000f280000300a00 */
[----:B------:R-:W4:Y:S04]  /*eab0*/  LDL.LU.64 R38, [R1+0x38] ;  /* 0x0000380001267983 */ /* 0x000f280000300a00 */
[----:B------:R-:W4:Y:S01]  /*eac0*/  LDL.LU.64 R40, [R1+0x40] ;  /* 0x0000400001287983 */ /* 0x000f220000300a00 */
[----:B--2---:R-:W-:-:S03]  /*ead0*/  WARPGROUP.ARRIVE ;  /* 0x00000000000079c5 */ /* 0x004fc60000000000 */
[----:B------:R-:W4:Y:S04]  /*eae0*/  LDL.LU.64 R42, [R1+0x48] ;  /* 0x00004800012a7983 */ /* 0x000f280000300a00 */
[----:B------:R-:W4:Y:S01]  /*eaf0*/  LDL.LU.64 R44, [R1+0x50] ;  /* 0x00005000012c7983 */ /* 0x000f220000300a00 */
[----:B------:R-:W-:Y:S03]  /*eb00*/  QGMMA.64x128x32.F32.E4M3.E4M3 R152, gdesc[UR12], R152, gsb0 ;  /* 0x01e000000c9879f3 */ /* 0x000fe60008000898 */
[----:B------:R-:W4:Y:S04]  /*eb10*/  LDL.LU.64 R46, [R1+0x58] ;  /* 0x00005800012e7983 */ /* 0x000f280000300a00 */
        /* <DEDUP_REMOVED lines=20> */
[----:B------:R-:W2:Y:S01]  /*ec60*/  LDL.LU R5, [R1+0x694] ;  /* 0x0006940001057983 */ /* 0x000ea20000300800 */
[----:B------:R-:W-:-:S03]  /*ec70*/  WARPGROUP.DEPBAR.LE gsb0, 0x0 ;  /* 0x00008000000079c5 */ /* 0x000fc60000010000 */
        /* <DEDUP_REMOVED lines=32> */
[----:B0-----:R-:W3:Y:S04]  /*ee80*/  LDL.LU.64 R214, [R1+0x1640] ;  /* 0x0016400001d67983 */ /* 0x001ee80000300a00 */
[----:B------:R-:W3:Y:S04]  /*ee90*/  LDL.LU.64 R212, [R1+0x1638] ;  /* 0x0016380001d47983 */ /* 0x000ee80000300a00 */
        /* <DEDUP_REMOVED lines=29> */
[----:B------:R-:W3:Y:S01]  /*f070*/  LDL.LU.64 R152, [R1+0x1548] ;  /* 0x0015480001987983 */ /* 0x000ee20000300a00 */
[----:B------:R-:W-:Y:S01]  /*f080*/  UMOV UR6, UR14 ;  /* 0x0000000e00067c82 */ /* 0x000fe20008000000 */
[----:B------:R-:W-:Y:S01]  /*f090*/  UMOV UR7, UR15 ;  /* 0x0000000f00077c82 */ /* 0x000fe20008000000 */
[----:B---3--:R-:W-:-:S06]  /*f0a0*/  WARPGROUP.ARRIVE ;  /* 0x00000000000079c5 */ /* 0x008fcc0000000000 */
[----:B------:R-:W-:Y:S03]  /*f0b0*/  QGMMA.64x128x32.F32.E4M3.E4M3 R152, gdesc[UR4], R152, gsb0 ;  /* 0x01e00000049879f3 */ /* 0x000fe60008000898 */
[----:B------:R-:W-:Y:S02]  /*f0c0*/  WARPGROUP.DEPBAR.LE gsb0, 0x0 ;  /* 0x00008000000079c5 */ /* 0x000fe40000010000 */
        /* <DEDUP_REMOVED lines=66> */
[----:B------:R-:W-:Y:S01]  /*f4f0*/  UMOV UR38, UR14 ;  /* 0x0000000e00267c82 */ /* 0x000fe20008000000 */
[----:B------:R-:W-:Y:S01]  /*f500*/  UMOV UR39, UR15 ;  /* 0x0000000f00277c82 */ /* 0x000fe20008000000 */
[----:B------:R-:W-:Y:S01]  /*f510*/  UMOV UR30, UR14 ;  /* 0x0000000e001e7c82 */ /* 0x000fe20008000000 */
[----:B------:R-:W-:Y:S01]  /*f520*/  UMOV UR31, UR15 ;  /* 0x0000000f001f7c82 */ /* 0x000fe20008000000 */
[----:B---3--:R-:W-:-:S06]  /*f530*/  WARPGROUP.ARRIVE ;  /* 0x00000000000079c5 */ /* 0x008fcc0000000000 */
[----:B------:R-:W-:Y:S03]  /*f540*/  QGMMA.64x128x32.F32.E4M3.E4M3 R152, gdesc[UR40], R152, gsb0 ;  /* 0x01e00000289879f3 */ /* 0x000fe60008000898 */
[----:B------:R-:W-:Y:S02]  /*f550*/  WARPGROUP.DEPBAR.LE gsb0, 0x0 ;  /* 0x00008000000079c5 */ /* 0x000fe40000010000 */
[----:B------:R-:W-:-:S07]  /*f560*/  WARPGROUP.ARRIVE ;  /* 0x00000000000079c5 */ /* 0x000fce0000000000 */
[----:B------:R-:W-:Y:S01]  /*f570*/  QGMMA.64x128x32.F32.E4M3.E4M3 R88, gdesc[UR36], R88, gsb0 ;  /* 0x01e00000245879f3 */ /* 0x000fe20008000858 */
        /* <DEDUP_REMOVED lines=30> */
[----:B------:R-:W-:Y:S01]  /*f760*/  STL.64 [R1+0x2f0], R212 ;  /* 0x0002f0d401007387 */ /* 0x000fe20000100a00 */
[----:B------:R-:W-:-:S02]  /*f770*/  WARPGROUP.DEPBAR.LE gsb0, 0x0 ;  /* 0x00008000000079c5 */ /* 0x000fc40000010000 */
[----:B----4-:R-:W-:Y:S01]  /*f780*/  WARPGROUP.ARRIVE ;  /* 0x00000000000079c5 */ /* 0x010fe20000000000 */
[----:B------:R0:W-:Y:S05]  /*f790*/  STL.64 [R1+0x2f8], R214 ;  /* 0x0002f8d601007387 */ /* 0x0001ea0000100a00 */
[----:B------:R-:W-:Y:S01]  /*f7a0*/  QGMMA.64x128x32.F32.E4M3.E4M3 R24, gdesc[UR28], R24, gsb0 ;  /* 0x01e000001c1879f3 */ /* 0x000fe20008000818 */
        /* <DEDUP_REMOVED lines=64> */
[----:B0-----:R-:W4:Y:S04]  /*fbb0*/  LDL.LU.64 R150, [R1+0x1340] ;  /* 0x0013400001967983 */ /* 0x001f280000300a00 */
        /* <DEDUP_REMOVED lines=31> */
[----:B------:R-:W3:Y:S04]  /*fdb0*/  LDL.LU R251, [R1+0x6b4] ;  /* 0x0006b40001fb7983 */ /* 0x000ee80000300800 */
[----:B------:R-:W4:Y:S04]  /*fdc0*/  LDL.LU R4, [R1+0x6bc] ;  /* 0x0006bc0001047983 */ /* 0x000f280000300800 */
[----:B------:R-:W4:Y:S01]  /*fdd0*/  LDL.LU R6, [R1+0x6c4] ;  /* 0x0006c40001067983 */ /* 0x000f220000300800 */
[----:B------:R-:W-:-:S03]  /*fde0*/  WARPGROUP.DEPBAR.LE gsb0, 0x0 ;  /* 0x00008000000079c5 */ /* 0x000fc60000010000 */
[----:B------:R-:W4:Y:S04]  /*fdf0*/  LDL.LU R7, [R1+0x6cc] ;  /* 0x0006cc0001077983 */ /* 0x000f280000300800 */
[----:B------:R-:W4:Y:S04]  /*fe00*/  LDL.LU R8, [R1+0x6d4] ;  /* 0x0006d40001087983 */ /* 0x000f280000300800 */
[----:B------:R-:W4:Y:S04]  /*fe10*/  LDL.LU R9, [R1+0x6dc] ;  /* 0x0006dc0001097983 */ /* 0x000f280000300800 */
[----:B------:R-:W-:Y:S04]  /*fe20*/  STL.64 [R1], R24 ;  /* 0x0000001801007387 */ /* 0x000fe80000100a00 */
        /* <DEDUP_REMOVED lines=63> */
[----:B------:R-:W4:Y:S04]  /*10220*/  LDL.LU R10, [R1+0x6e4] ;  /* 0x0006e400010a7983 */ /* 0x000f280000300800 */
        /* <DEDUP_REMOVED lines=11> */
[----:B------:R-:W4:Y:S01]  /*102e0*/  LDL.LU R23, [R1+0x714] ;  /* 0x0007140001177983 */ /* 0x000f220000300800 */
[----:B------:R-:W-:Y:S01]  /*102f0*/  IADD3 R220, P0, R220, UR9, RZ ;  /* 0x00000009dcdc7c10 */ /* 0x000fe2000ff1e0ff */
[----:B--2---:R-:W-:Y:S01]  /*10300*/  VIADD R5, R5, 0xffffffff ;  /* 0xffffffff05057836 */ /* 0x004fe20000000000 */
[----:B---3--:R-:W-:Y:S01]  /*10310*/  IADD3 R251, P1, R251, UR9, RZ ;  /* 0x00000009fbfb7c10 */ /* 0x008fe2000ff3e0ff */
[----:B------:R-:W2:Y:S01]  /*10320*/  LDL.LU R20, [R1+0x6e0] ;  /* 0x0006e00001147983 */ /* 0x000ea20000300800 */
[----:B----4-:R-:W-:-:S02]  /*10330*/  IADD3 R4, P2, R4, UR9, RZ ;  /* 0x0000000904047c10 */ /* 0x010fc4000ff5e0ff */
[----:B------:R-:W-:Y:S01]  /*10340*/  IADD3 R6, P3, R6, UR9, RZ ;  /* 0x0000000906067c10 */ /* 0x000fe2000ff7e0ff */
[----:B------:R0:W-:Y:S01]  /*10350*/  STL [R1+0x6ac], R220 ;  /* 0x0006acdc01007387 */ /* 0x0001e20000100800 */
[----:B------:R-:W-:Y:S02]  /*10360*/  IADD3 R7, P4, R7, UR9, RZ ;  /* 0x0000000907077c10 */ /* 0x000fe4000ff9e0ff */
[----:B------:R-:W-:Y:S02]  /*10370*/  IADD3.X R219, R219, UR10, RZ, P0, !PT ;  /* 0x0000000adbdb7c10 */ /* 0x000fe400087fe4ff */
[----:B------:R-:W-:Y:S01]  /*10380*/  IADD3 R8, P5, R8, UR9, RZ ;  /* 0x0000000908087c10 */ /* 0x000fe2000ffbe0ff */
[----:B0-----:R-:W3:Y:S01]  /*10390*/  LDL.LU R220, [R1+0x1144] ;  /* 0x0011440001dc7983 */ /* 0x001ee20000300800 */
[----:B------:R-:W-:-:S03]  /*103a0*/  IADD3 R9, P6, R9, UR9, RZ ;  /* 0x0000000909097c10 */ /* 0x000fc6000ffde0ff */
[----:B------:R-:W-:Y:S04]  /*103b0*/  STL [R1+0x694], R5 ;  /* 0x0006940501007387 */ /* 0x000fe80000100800 */
[----:B------:R-:W-:Y:S04]  /*103c0*/  STL [R1+0x6b4], R251 ;  /* 0x0006b4fb01007387 */ /* 0x000fe80000100800 */
[----:B------:R-:W-:Y:S04]  /*103d0*/  STL [R1+0x6bc], R4 ;  /* 0x0006bc0401007387 */ /* 0x000fe80000100800 */
[----:B------:R-:W-:Y:S04]  /*103e0*/  STL [R1+0x6c4], R6 ;  /* 0x0006c40601007387 */ /* 0x000fe80000100800 */
[----:B------:R-:W-:Y:S04]  /*103f0*/  STL [R1+0x6cc], R7 ;  /* 0x0006cc0701007387 */ /* 0x000fe80000100800 */
[----:B------:R0:W-:Y:S04]  /*10400*/  STL [R1+0x6a8], R219 ;  /* 0x0006a8db01007387 */ /* 0x0001e80000100800 */
[----:B------:R-:W-:Y:S04]  /*10410*/  STL [R1+0x6d4], R8 ;  /* 0x0006d40801007387 */ /* 0x000fe80000100800 */
[----:B0-----:R-:W4:Y:S04]  /*10420*/  LDL.LU R219, [R1+0x1140] ;  /* 0x0011400001db7983 */ /* 0x001f280000300800 */
[----:B------:R-:W-:Y:S01]  /*10430*/  STL [R1+0x6dc], R9 ;  /* 0x0006dc0901007387 */ /* 0x000fe20000100800 */
[----:B------:R-:W-:-:S02]  /*10440*/  IADD3 R10, P0, R10, UR9, RZ ;  /* 0x000000090a0a7c10 */ /* 0x000fc4000ff1e0ff */
[----:B------:R-:W-:-:S03]  /*10450*/  IADD3.X R11, R11, UR10, RZ, P1, !PT ;  /* 0x0000000a0b0b7c10 */ /* 0x000fc60008ffe4ff */
[----:B------:R-:W-:Y:S01]  /*10460*/  STL [R1+0x6e4], R10 ;  /* 0x0006e40a01007387 */ /* 0x000fe20000100800 */
[----:B------:R-:W-:-:S03]  /*10470*/  IADD3 R12, P1, R12, UR9, RZ ;  /* 0x000000090c0c7c10 */ /* 0x000fc6000ff3e0ff */
[----:B------:R-:W-:Y:S01]  /*10480*/  STL [R1+0x6b0], R11 ;  /* 0x0006b00b01007387 */ /* 0x000fe20000100800 */
        /* <DEDUP_REMOVED lines=10> */
[----:B------:R-:W-:Y:S02]  /*10530*/  IADD3 R18, P4, R18, UR9, RZ ;  /* 0x0000000912127c10 */ /* 0x000fe4000ff9e0ff */
[----:B------:R-:W-:Y:S02]  /*10540*/  IADD3.X R19, R19, UR10, RZ, P5, !PT ;  /* 0x0000000a13137c10 */ /* 0x000fe4000affe4ff */
[----:B------:R-:W-:Y:S01]  /*10550*/  IADD3 R21, P5, R21, UR9, RZ ;  /* 0x0000000915157c10 */ /* 0x000fe2000ffbe0ff */
[----:B------:R-:W-:Y:S04]  /*10560*/  STL [R1+0x6c8], R17 ;  /* 0x0006c81101007387 */ /* 0x000fe80000100800 */
[----:B------:R0:W-:Y:S04]  /*10570*/  STL [R1+0x70c], R21 ;  /* 0x00070c1501007387 */ /* 0x0001e80000100800 */
[----:B------:R-:W-:Y:S04]  /*10580*/  STL [R1+0x704], R18 ;  /* 0x0007041201007387 */ /* 0x000fe80000100800 */
[----:B0-----:R-:W3:Y:S01]  /*10590*/  LDL.LU R21, [R1+0x71c] ;  /* 0x00071c0001157983 */ /* 0x001ee20000300800 */
[----:B------:R-:W-:-:S02]  /*105a0*/  IADD3.X R22, R22, UR10, RZ, P6, !PT ;  /* 0x0000000a16167c10 */ /* 0x000fc4000b7fe4ff */
[----:B------:R-:W-:Y:S01]  /*105b0*/  IADD3 R23, P6, R23, UR9, RZ ;  /* 0x0000000917177c10 */ /* 0x000fe2000ffde0ff */
[----:B------:R-:W-:Y:S04]  /*105c0*/  STL [R1+0x6d0], R19 ;  /* 0x0006d01301007387 */ /* 0x000fe80000100800 */
[----:B------:R0:W-:Y:S04]  /*105d0*/  STL [R1+0x6d8], R22 ;  /* 0x0006d81601007387 */ /* 0x0001e80000100800 */
[----:B0-----:R-:W4:Y:S04]  /*105e0*/  LDL.LU R22, [R1+0x6e8] ;  /* 0x0006e80001167983 */ /* 0x001f280000300800 */
[----:B------:R-:W4:Y:S04]  /*105f0*/  LDL.LU R234, [R1+0x724] ;  /* 0x0007240001ea7983 */ /* 0x000f280000300800 */
[----:B------:R-:W4:Y:S04]  /*10600*/  LDL.LU R236, [R1+0x6f0] ;  /* 0x0006f00001ec7983 */ /* 0x000f280000300800 */
[----:B------:R0:W-:Y:S04]  /*10610*/  STL [R1+0x714], R23 ;  /* 0x0007141701007387 */ /* 0x0001e80000100800 */
[----:B0-----:R-:W4:Y:S01]  /*10620*/  LDL.LU R23, [R1+0x72c] ;  /* 0x00072c0001177983 */ /* 0x001f220000300800 */
[----:B--2---:R-:W-:-:S03]  /*10630*/  IADD3.X R20, R20, UR10, RZ, P0, !PT ;  /* 0x0000000a14147c10 */ /* 0x004fc600087fe4ff */
[----:B------:R-:W2:Y:S04]  /*10640*/  LDL.LU R238, [R1+0x6f8] ;  /* 0x0006f80001ee7983 */ /* 0x000ea80000300800 */
[----:B------:R-:W2:Y:S04]  /*10650*/  LDL.LU R240, [R1+0x734] ;  /* 0x0007340001f07983 */ /* 0x000ea80000300800 */
[----:B------:R-:W2:Y:S04]  /*10660*/  LDL.LU R242, [R1+0x700] ;  /* 0x0007000001f27983 */ /* 0x000ea80000300800 */
[----:B------:R0:W-:Y:S04]  /*10670*/  STL [R1+0x6e0], R20 ;  /* 0x0006e01401007387 */ /* 0x0001e80000100800 */
[----:B------:R-:W2:Y:S04]  /*10680*/  LDL.LU R244, [R1+0x73c] ;  /* 0x00073c0001f47983 */ /* 0x000ea80000300800 */
        /* <DEDUP_REMOVED lines=18> */
[----:B0-----:R-:W2:Y:S01]  /*107b0*/  LDL.LU R20, [R1+0x750] ;  /* 0x0007500001147983 */ /* 0x001ea20000300800 */
[----:B---3--:R-:W-:-:S05]  /*107c0*/  IADD3 R21, P0, R21, UR9, RZ ;  /* 0x0000000915157c10 */ /* 0x008fca000ff1e0ff */
[----:B------:R0:W-:Y:S04]  /*107d0*/  STL [R1+0x71c], R21 ;  /* 0x00071c1501007387 */ /* 0x0001e80000100800 */
[----:B0-----:R-:W3:Y:S01]  /*107e0*/  LDL.LU R21, [R1+0x758] ;  /* 0x0007580001157983 */ /* 0x001ee20000300800 */
[----:B----4-:R-:W-:Y:S02]  /*107f0*/  IADD3.X R22, R22, UR10, RZ, P1, !PT ;  /* 0x0000000a16167c10 */ /* 0x010fe40008ffe4ff */
[----:B------:R-:W-:Y:S02]  /*10800*/  IADD3 R234, P1, R234, UR9, RZ ;  /* 0x00000009eaea7c10 */ /* 0x000fe4000ff3e0ff */
[----:B------:R-:W-:Y:S01]  /*10810*/  IADD3.X R236, R236, UR10, RZ, P2, !PT ;  /* 0x0000000aecec7c10 */ /* 0x000fe200097fe4ff */
[----:B------:R0:W-:Y:S04]  /*10820*/  STL [R1+0x6e8], R22 ;  /* 0x0006e81601007387 */ /* 0x0001e80000100800 */
[----:B0-----:R-:W4:Y:S01]  /*10830*/  LDL.LU R22, [R1+0x760] ;  /* 0x0007600001167983 */ /* 0x001f220000300800 */
[----:B------:R-:W-:-:S05]  /*10840*/  IADD3 R23, P2, R23, UR9, RZ ;  /* 0x0000000917177c10 */ /* 0x000fca000ff5e0ff */
[----:B------:R0:W-:Y:S04]  /*10850*/  STL [R1+0x72c], R23 ;  /* 0x00072c1701007387 */ /* 0x0001e80000100800 */
[----:B------:R-:W-:Y:S04]  /*10860*/  STL [R1+0x724], R234 ;  /* 0x000724ea01007387 */ /* 0x000fe80000100800 */
[----:B0-----:R-:W4:Y:S01]  /*10870*/  LDL.LU R23, [R1+0x768] ;  /* 0x0007680001177983 */ /* 0x001f220000300800 */
[----:B--2---:R-:W-:Y:S02]  /*10880*/  IADD3.X R238, R238, UR10, RZ, P3, !PT ;  /* 0x0000000aeeee7c10 */ /* 0x004fe40009ffe4ff */
[----:B------:R-:W-:-:S02]  /*10890*/  IADD3 R240, P3, R240, UR9, RZ ;  /* 0x00000009f0f07c10 */ /* 0x000fc4000ff7e0ff */
[----:B------:R-:W-:Y:S01]  /*108a0*/  IADD3.X R242, R242, UR10, RZ, P4, !PT ;  /* 0x0000000af2f27c10 */ /* 0x000fe2000a7fe4ff */
[----:B------:R-:W-:Y:S01]  /*108b0*/  STL [R1+0x6f0], R236 ;  /* 0x0006f0ec01007387 */ /* 0x000fe20000100800 */
[----:B------:R-:W-:Y:S02]  /*108c0*/  IADD3 R244, P4, R244, UR9, RZ ;  /* 0x00000009f4f47c10 */ /* 0x000fe4000ff9e0ff */
[----:B------:R-:W-:Y:S01]  /*108d0*/  IADD3.X R247, R247, UR10, RZ, P5, !PT ;  /* 0x0000000af7f77c10 */ /* 0x000fe2000affe4ff */
        /* <DEDUP_REMOVED lines=14> */
[----:B------:R0:W-:Y:S01]  /*109c0*/  STL [R1+0x74c], R4 ;  /* 0x00074c0401007387 */ /* 0x0001e20000100800 */
[----:B------:R-:W-:-:S03]  /*109d0*/  IADD3.X R10, R10, UR10, RZ, P2, !PT ;  /* 0x0000000a0a0a7c10 */ /* 0x000fc600097fe4ff */
[----:B------:R-:W-:Y:S01]  /*109e0*/  STL [R1+0x718], R6 ;  /* 0x0007180601007387 */ /* 0x000fe20000100800 */
[----:B------:R-:W-:-:S03]  /*109f0*/  IADD3 R11, P2, R11, UR9, RZ ;  /* 0x000000090b0b7c10 */ /* 0x000fc6000ff5e0ff */
[----:B------:R-:W-:Y:S01]  /*10a00*/  STL [R1+0x754], R7 ;  /* 0x0007540701007387 */ /* 0x000fe20000100800 */
[----:B------:R-:W-:Y:S01]  /*10a10*/  WARPGROUP.ARRIVE ;  /* 0x00000000000079c5 */ /* 0x000fe20000000000 */
[----:B------:R-:W-:Y:S01]  /*10a20*/  UMOV UR26, UR14 ;  /* 0x0000000e001a7c82 */ /* 0x000fe20008000000 */
[----:B------:R-:W-:Y:S01]  /*10a30*/  IADD3.X R12, R12, UR10, RZ, P3, !PT ;  /* 0x0000000a0c0c7c10 */ /* 0x000fe20009ffe4ff */
[----:B------:R-:W-:Y:S01]  /*10a40*/  STL [R1+0x720], R8 ;  /* 0x0007200801007387 */ /* 0x000fe20000100800 */
[----:B------:R-:W-:Y:S01]  /*10a50*/  UMOV UR27, UR15 ;  /* 0x0000000f001b7c82 */ /* 0x000fe20008000000 */
[----:B------:R-:W-:Y:S01]  /*10a60*/  UMOV UR22, UR14 ;  /* 0x0000000e00167c82 */ /* 0x000fe20008000000 */
[----:B------:R-:W-:Y:S01]  /*10a70*/  IADD3 R13, P3, R13, UR9, RZ ;  /* 0x000000090d0d7c10 */ /* 0x000fe2000ff7e0ff */
[----:B------:R-:W-:Y:S01]  /*10a80*/  STL [R1+0x75c], R9 ;  /* 0x00075c0901007387 */ /* 0x000fe20000100800 */
[----:B------:R-:W-:Y:S01]  /*10a90*/  QGMMA.64x128x32.F32.E4M3.E4M3 R152, gdesc[UR24], R152, gsb0 ;  /* 0x01e00000189879f3 */ /* 0x000fe20008000898 */
[----:B------:R-:W-:Y:S01]  /*10aa0*/  UMOV UR23, UR15 ;  /* 0x0000000f00177c82 */ /* 0x000fe20008000000 */
[----:B------:R-:W-:Y:S01]  /*10ab0*/  IADD3.X R14, R14, UR10, RZ, P4, !PT ;  /* 0x0000000a0e0e7c10 */ /* 0x000fe2000a7fe4ff */
[----:B------:R-:W-:Y:S01]  /*10ac0*/  STL [R1+0x728], R10 ;  /* 0x0007280a01007387 */ /* 0x000fe20000100800 */
[----:B------:R-:W-:Y:S01]  /*10ad0*/  UMOV UR18, UR14 ;  /* 0x0000000e00127c82 */ /* 0x000fe20008000000 */
[----:B------:R-:W-:Y:S01]  /*10ae0*/  UMOV UR19, UR15 ;  /* 0x0000000f00137c82 */ /* 0x000fe20008000000 */
[----:B------:R-:W-:Y:S01]  /*10af0*/  IADD3 R15, P4, R15, UR9, RZ ;  /* 0x000000090f0f7c10 */ /* 0x000fe2000ff9e0ff */
[----:B------:R-:W-:Y:S01]  /*10b00*/  STL [R1+0x764], R11 ;  /* 0x0007640b01007387 */ /* 0x000fe20000100800 */
[----:B0-----:R-:W0:Y:S01]  /*10b10*/  LDC R4, c[0x0][0x238] ;  /* 0x00008e00ff047b82 */ /* 0x001e220000000800 */
[----:B------:R-:W-:-:S02]  /*10b20*/  IADD3.X R16, R16, UR10, RZ, P5, !PT ;  /* 0x0000000a10107c10 */ /* 0x000fc4000affe4ff */
[----:B------:R-:W-:Y:S01]  /*10b30*/  STL [R1+0x730], R12 ;  /* 0x0007300c01007387 */ /* 0x000fe20000100800 */
[----:B------:R-:W-:-:S03]  /*10b40*/  IADD3 R17, P5, R17, UR9, RZ ;  /* 0x0000000911117c10 */ /* 0x000fc6000ffbe0ff */
[----:B------:R-:W-:Y:S01]  /*10b50*/  STL [R1+0x76c], R13 ;  /* 0x00076c0d01007387 */ /* 0x000fe20000100800 */
[----:B------:R-:W-:-:S03]  /*10b60*/  IADD3.X R18, R18, UR10, RZ, P6, !PT ;  /* 0x0000000a12127c10 */ /* 0x000fc6000b7fe4ff */
[----:B------:R-:W-:Y:S01]  /*10b70*/  STL [R1+0x738], R14 ;  /* 0x0007380e01007387 */ /* 0x000fe20000100800 */
[----:B------:R-:W-:-:S03]  /*10b80*/  IADD3 R19, P6, R19, UR9, RZ ;  /* 0x0000000913137c10 */ /* 0x000fc6000ffde0ff */
[----:B------:R-:W-:Y:S01]  /*10b90*/  STL [R1+0x774], R15 ;  /* 0x0007740f01007387 */ /* 0x000fe20000100800 */
[----:B------:R-:W-:Y:S02]  /*10ba0*/  IADD3.X R20, R20, UR10, RZ, P0, !PT ;  /* 0x0000000a14147c10 */ /* 0x000fe400087fe4ff */
[----:B------:R-:W-:Y:S01]  /*10bb0*/  IADD3 R220, P0, R220, UR9, RZ ;  /* 0x00000009dcdc7c10 */ /* 0x000fe2000ff1e0ff */
[----:B------:R-:W-:Y:S04]  /*10bc0*/  STL [R1+0x740], R16 ;  /* 0x0007401001007387 */ /* 0x000fe80000100800 */
[----:B------:R-:W-:Y:S04]  /*10bd0*/  STL [R1+0x77c], R17 ;  /* 0x00077c1101007387 */ /* 0x000fe80000100800 */
[----:B------:R-:W-:Y:S04]  /*10be0*/  STL [R1+0x748], R18 ;  /* 0x0007481201007387 */ /* 0x000fe80000100800 */
[----:B------:R1:W-:Y:S04]  /*10bf0*/  STL [R1+0x78c], R220 ;  /* 0x00078cdc01007387 */ /* 0x0003e80000100800 */
[----:B------:R-:W-:Y:S04]  /*10c00*/  STL [R1+0x784], R19 ;  /* 0x0007841301007387 */ /* 0x000fe80000100800 */
[----:B-1----:R-:W2:Y:S04]  /*10c10*/  LDL.LU R220, [R1+0x113c] ;  /* 0x00113c0001dc7983 */ /* 0x002ea80000300800 */
[----:B------:R-:W-:Y:S01]  /*10c20*/  STL [R1+0x750], R20 ;  /* 0x0007501401007387 */ /* 0x000fe20000100800 */
[----:B---3--:R-:W-:-:S02]  /*10c30*/  IADD3.X R21, R21, UR10, RZ, P1, !PT ;  /* 0x0000000a15157c10 */ /* 0x008fc40008ffe4ff */
[----:B------:R-:W-:-:S05]  /*10c40*/  IADD3 R0, P1, R0, UR9, RZ ;  /* 0x0000000900007c10 */ /* 0x000fca000ff3e0ff */
[----:B------:R1:W-:Y:S04]  /*10c50*/  STL [R1+0x794], R0 ;  /* 0x0007940001007387 */ /* 0x0003e80000100800 */
[----:B-1----:R-:W3:Y:S01]  /*10c60*/  LDL.LU R0, [R1+0x1138] ;  /* 0x0011380001007983 */ /* 0x002ee20000300800 */
[----:B----4-:R-:W-:Y:S02]  /*10c70*/  IADD3.X R22, R22, UR10, RZ, P2, !PT ;  /* 0x0000000a16167c10 */ /* 0x010fe400097fe4ff */
[----:B------:R-:W-:Y:S01]  /*10c80*/  IADD3 R2, P2, R2, UR9, RZ ;  /* 0x0000000902027c10 */ /* 0x000fe2000ff5e0ff */
[----:B------:R-:W-:Y:S04]  /*10c90*/  STL [R1+0x758], R21 ;  /* 0x0007581501007387 */ /* 0x000fe80000100800 */
[----:B------:R1:W-:Y:S04]  /*10ca0*/  STL [R1+0x79c], R2 ;  /* 0x00079c0201007387 */ /* 0x0003e80000100800 */
[----:B-1----:R-:W4:Y:S01]  /*10cb0*/  LDL.LU R2, [R1+0x1134] ;  /* 0x0011340001027983 */ /* 0x002f220000300800 */
[----:B------:R-:W-:-:S02]  /*10cc0*/  IADD3.X R23, R23, UR10, RZ, P3, !PT ;  /* 0x0000000a17177c10 */ /* 0x000fc40009ffe4ff */
[----:B------:R-:W-:Y:S01]  /*10cd0*/  IADD3 R218, P3, R218, UR9, RZ ;  /* 0x00000009dada7c10 */ /* 0x000fe2000ff7e0ff */
[----:B------:R-:W-:Y:S04]  /*10ce0*/  STL [R1+0x760], R22 ;  /* 0x0007601601007387 */ /* 0x000fe80000100800 */
[----:B------:R1:W-:Y:S04]  /*10cf0*/  STL [R1+0x7a4], R218 ;  /* 0x0007a4da01007387 */ /* 0x0003e80000100800 */
[----:B-1----:R-:W4:Y:S04]  /*10d00*/  LDL.LU R218, [R1+0x1130] ;  /* 0x0011300001da7983 */ /* 0x002f280000300800 */
[----:B------:R-:W-:Y:S01]  /*10d10*/  STL [R1+0x768], R23 ;  /* 0x0007681701007387 */ /* 0x000fe20000100800 */
[----:B------:R-:W-:-:S02]  /*10d20*/  WARPGROUP.DEPBAR.LE gsb0, 0x0 ;  /* 0x00008000000079c5 */ /* 0x000fc40000010000 */
[----:B------:R-:W-:-:S06]  /*10d30*/  WARPGROUP.ARRIVE ;  /* 0x00000000000079c5 */ /* 0x000fcc0000000000 */
[----:B------:R-:W-:Y:S01]  /*10d40*/  QGMMA.64x128x32.F32.E4M3.E4M3 R88, gdesc[UR20], R88, gsb0 ;  /* 0x01e00000145879f3 */ /* 0x000fe20008000858 */
[----:B---3--:R-:W-:-:S05]  /*10d50*/  IADD3.X R0, R0, UR10, RZ, P4, !PT ;  /* 0x0000000a00007c10 */ /* 0x008fca000a7fe4ff */
[----:B------:R1:W-:Y:S04]  /*10d60*/  STL [R1+0x770], R0 ;  /* 0x0007700001007387 */ /* 0x0003e80000100800 */
[----:B-1----:R-:W3:Y:S01]  /*10d70*/  LDL.LU R0, [R1+0x112c] ;  /* 0x00112c0001007983 */ /* 0x002ee20000300800 */
[----:B------:R-:W-:Y:S02]  /*10d80*/  WARPGROUP.DEPBAR.LE gsb0, 0x0 ;  /* 0x00008000000079c5 */ /* 0x000fe40000010000 */
[----:B------:R-:W-:-:S06]  /*10d90*/  WARPGROUP.ARRIVE ;  /* 0x00000000000079c5 */ /* 0x000fcc0000000000 */
[----:B------:R-:W-:Y:S01]  /*10da0*/  QGMMA.64x128x32.F32.E4M3.E4M3 R24, gdesc[UR16], R24, gsb0 ;  /* 0x01e00000101879f3 */ /* 0x000fe20008000818 */
[----:B--2---:R-:W-:Y:S02]  /*10db0*/  IADD3.X R220, R220, UR10, RZ, P5, !PT ;  /* 0x0000000adcdc7c10 */ /* 0x004fe4000affe4ff */
[----:B------:R-:W-:Y:S02]  /*10dc0*/  IADD3.X R219, R219, UR10, RZ, P6, !PT ;  /* 0x0000000adbdb7c10 */ /* 0x000fe4000b7fe4ff */
[----:B------:R-:W-:Y:S01]  /*10dd0*/  IADD3.X R217, R217, UR10, RZ, P1, !PT ;  /* 0x0000000ad9d97c10 */ /* 0x000fe20008ffe4ff */
[----:B------:R1:W-:Y:S01]  /*10de0*/  STL [R1+0x778], R220 ;  /* 0x000778dc01007387 */ /* 0x0003e20000100800 */
[----:B------:R-:W-:Y:S02]  /*10df0*/  IADD3.X R216, R216, UR10, RZ, P2, !PT ;  /* 0x0000000ad8d87c10 */ /* 0x000fe400097fe4ff */
[----:B------:R-:W-:Y:S02]  /*10e00*/  IADD3.X R246, R246, UR10, RZ, P3, !PT ;  /* 0x0000000af6f67c10 */ /* 0x000fe40009ffe4ff */
[----:B----4-:R-:W-:Y:S01]  /*10e10*/  IADD3.X R218, R218, UR10, RZ, P0, !PT ;  /* 0x0000000adada7c10 */ /* 0x010fe200087fe4ff */
[----:B-1----:R1:W5:Y:S04]  /*10e20*/  LDL.LU R220, [R1+0x1128] ;  /* 0x0011280001dc7983 */ /* 0x0023680000300800 */
[----:B------:R2:W-:Y:S04]  /*10e30*/  STL [R1+0x780], R219 ;  /* 0x000780db01007387 */ /* 0x0005e80000100800 */
[----:B--2---:R1:W5:Y:S04]  /*10e40*/  LDL.LU R219, [R1+0x1124] ;  /* 0x0011240001db7983 */ /* 0x0043680000300800 */
[----:B------:R2:W-:Y:S04]  /*10e50*/  STL [R1+0x788], R218 ;  /* 0x000788da01007387 */ /* 0x0005e80000100800 */
[----:B--2---:R1:W5:Y:S04]  /*10e60*/  LDL.LU R218, [R1+0x1120] ;  /* 0x0011200001da7983 */ /* 0x0043680000300800 */
[----:B------:R2:W-:Y:S04]  /*10e70*/  STL [R1+0x790], R217 ;  /* 0x000790d901007387 */ /* 0x0005e80000100800 */
[----:B--2---:R1:W5:Y:S04]  /*10e80*/  LDL.LU R217, [R1+0x111c] ;  /* 0x00111c0001d97983 */ /* 0x0043680000300800 */
[----:B------:R2:W-:Y:S04]  /*10e90*/  STL [R1+0x798], R216 ;  /* 0x000798d801007387 */ /* 0x0005e80000100800 */
[----:B--2---:R1:W5:Y:S04]  /*10ea0*/  LDL.LU R216, [R1+0x1118] ;  /* 0x0011180001d87983 */ /* 0x0043680000300800 */
[----:B------:R2:W-:Y:S02]  /*10eb0*/  STL [R1+0x7a0], R246 ;  /* 0x0007a0f601007387 */ /* 0x0005e40000100800 */
[----:B--2---:R-:W2:Y:S01]  /*10ec0*/  S2R R246, SR_TID.X ;  /* 0x0000000000f67919 */ /* 0x004ea20000002100 */
[----:B------:R-:W-:Y:S01]  /*10ed0*/  ISETP.NE.U32.AND P5, PT, R5, RZ, PT ;  /* 0x000000ff0500720c */ /* 0x000fe20003fa5070 */
[----:B0-----:R-:W-:-:S05]  /*10ee0*/  IMAD.SHL.U32 R4, R4, 0x20, RZ ;  /* 0x0000002004047824 */ /* 0x001fca00078e00ff */
[----:B------:R-:W-:Y:S01]  /*10ef0*/  IADD3 R2, P4, R4, R2, RZ ;  /* 0x0000000204027210 */ /* 0x000fe20007f9e0ff */
[----:B------:R-:W-:Y:S01]  /*10f00*/  VIADD R3, R3, 0xffffffe0 ;  /* 0xffffffe003037836 */ /* 0x000fe20000000000 */
[----:B--2---:R-:W-:Y:S01]  /*10f10*/  LOP3.LUT R246, R246, 0x1f, RZ, 0xc0, !PT ;  /* 0x0000001ff6f67812 */ /* 0x004fe200078ec0ff */
[----:B------:R-:W-:Y:S02]  /*10f20*/  WARPGROUP.DEPBAR.LE gsb0, 0x0 ;  /* 0x00008000000079c5 */ /* 0x000fe40000010000 */
[----:B---3--:R-:W-:Y:S02]  /*10f30*/  LEA.HI.X.SX32 R0, R4, R0, 0x1, P4 ;  /* 0x0000000004007211 */ /* 0x008fe400020f0eff */
[----:B-1----:R-:W-:Y:S06]  /*10f40*/  @P5 BRA `(.L_x_1) ;  /* 0xffffff7800405947 */ /* 0x002fec000383ffff */
.L_x_0:
[----:B------:R-:W3:Y:S01]  /*10f50*/  LDL.LU R222, [R1+0x440] ;  /* 0x0004400001de7983 */ /* 0x000ee20000300800 */
[----:B------:R-:W-:Y:S01]  /*10f60*/  F2FP.SATFINITE.E4M3.F32.PACK_AB_MERGE_C R152, R153, R152, RZ ;  /* 0x000000989998723e */ /* 0x000fe200048070ff */
[----:B------:R-:W-:Y:S01]  /*10f70*/  ULDC.64 UR6, c[0x0][0x228] ;  /* 0x00008a0000067ab9 */ /* 0x000fe20000000a00 */
[----:B------:R-:W-:Y:S01]  /*10f80*/  F2FP.SATFINITE.E4M3.F32.PACK_AB_MERGE_C R160, R161, R160, RZ ;  /* 0x000000a0a1a0723e */ /* 0x000fe200048070ff */
[----:B------:R-:W3:Y:S01]  /*10f90*/  LDL.LU R246, [R1+0x444] ;  /* 0x0004440001f67983 */ /* 0x000ee20000300800 */
[----:B------:R-:W-:Y:S01]  /*10fa0*/  F2FP.SATFINITE.E4M3.F32.PACK_AB_MERGE_C R156, R157, R156, RZ ;  /* 0x0000009c9d9c723e */ /* 0x000fe200048070ff */
[----:B------:R-:W-:Y:S01]  /*10fb0*/  ULDC UR4, c[0x0][0x22c] ;  /* 0x00008b0000047ab9 */ /* 0x000fe20000000800 */
[----:B------:R-:W-:Y:S01]  /*10fc0*/  F2FP.SATFINITE.E4M3.F32.PACK_AB_MERGE_C R154, R155, R154, RZ ;  /* 0x0000009a9b9a723e */ /* 0x000fe200048070ff */
[----:B------:R-:W4:Y:S01]  /*10fd0*/  LDL.LU R221, [R1+0x448] ;  /* 0x0004480001dd7983 */ /* 0x000f220000300800 */
[----:B------:R-:W-:Y:S01]  /*10fe0*/  F2FP.SATFINITE.E4M3.F32.PACK_AB_MERGE_C R162, R163, R162, RZ ;  /* 0x000000a2a3a2723e */ /* 0x000fe200048070ff */
[----:B------:R-:W-:Y:S01]  /*10ff0*/  ULDC.64 UR10, c[0x0][0x228] ;  /* 0x00008a00000a7ab9 */ /* 0x000fe20000000a00 */
[----:B------:R-:W-:Y:S01]  /*11000*/  F2FP.SATFINITE.E4M3.F32.PACK_AB_MERGE_C R90, R91, R90, RZ ;  /* 0x0000005a5b5a723e */ /* 0x000fe200048070ff */
[----:B------:R-:W4:Y:S01]  /*11010*/  LDL.LU R2, [R1+0x44c] ;  /* 0x00044c0001027983 */ /* 0x000f220000300800 */
[----:B------:R-:W-:Y:S01]  /*11020*/  F2FP.SATFINITE.E4M3.F32.PACK_AB_MERGE_C R88, R89, R88, RZ ;  /* 0x000000585958723e */ /* 0x000fe200048070ff */
[----:B------:R-:W-:Y:S01]  /*11030*/  ULDC UR9, c[0x0][0x248] ;  /* 0x0000920000097ab9 */ /* 0x000fe20000000800 */
[----:B------:R-:W-:Y:S01]  /*11040*/  F2FP.SATFINITE.E4M3.F32.PACK_AB_MERGE_C R92, R93, R92, RZ ;  /* 0x0000005c5d5c723e */ /* 0x000fe200048070ff */
[----:B------:R-:W2:Y:S01]  /*11050*/  LDL.LU R252, [R1+0x450] ;  /* 0x0004500001fc7983 */ /* 0x000ea20000300800 */
[----:B------:R-:W-:Y:S01]  /*11060*/  F2FP.SATFINITE.E4M3.F32.PACK_AB_MERGE_C R24, R25, R24, RZ ;  /* 0x000000181918723e */ /* 0x000fe200048070ff */
[----:B------:R-:W-:Y:S01]  /*11070*/  ULDC UR12, c[0x0][0x248] ;  /* 0x00009200000c7ab9 */ /* 0x000fe20000000800 */
[----:B------:R-:W-:Y:S01]  /*11080*/  F2FP.SATFINITE.E4M3.F32.PACK_AB_MERGE_C R28, R29, R28, RZ ;  /* 0x0000001c1d1c723e */ /* 0x000fe200048070ff */
[----:B------:R-:W2:Y:S01]  /*11090*/  LDL.LU R251, [R1+0x454] ;  /* 0x0004540001fb7983 */ /* 0x000ea20000300800 */
[----:B------:R-:W-:Y:S01]  /*110a0*/  F2FP.SATFINITE.E4M3.F32.PACK_AB_MERGE_C R26, R27, R26, RZ ;  /* 0x0000001a1b1a723e */ /* 0x000fe200048070ff */
[----:B------:R-:W-:Y:S01]  /*110b0*/  ULDC UR14, c[0x0][0x248] ;  /* 0x00009200000e7ab9 */ /* 0x000fe20000000800 */
[----:B------:R-:W-:Y:S01]  /*110c0*/  F2FP.SATFINITE.E4M3.F32.PACK_AB_MERGE_C R176, R177, R176, RZ ;  /* 0x000000b0b1b0723e */ /* 0x000fe200048070ff */
[----:B------:R-:W3:Y:S01]  /*110d0*/  LDL.LU R250, [R1+0x458] ;  /* 0x0004580001fa7983 */ /* 0x000ee20000300800 */
[----:B------:R-:W-:Y:S01]  /*110e0*/  F2FP.SATFINITE.E4M3.F32.PACK_AB_MERGE_C R30, R31, R30, RZ ;  /* 0x0000001e1f1e723e */ /* 0x000fe200048070ff */
[----:B------:R-:W-:Y:S01]  /*110f0*/  ULDC UR15, c[0x0][0x248] ;  /* 0x00009200000f7ab9 */ /* 0x000fe20000000800 */
[----:B------:R-:W-:Y:S01]  /*11100*/  F2FP.SATFINITE.E4M3.F32.PACK_AB_MERGE_C R158, R159, R158, RZ ;  /* 0x0000009e9f9e723e */ /* 0x000fe200048070ff */
[----:B------:R-:W3:Y:S01]  /*11110*/  LDL.LU R249, [R1+0x45c] ;  /* 0x00045c0001f97983 */ /* 0x000ee20000300800 */
[----:B------:R-:W-:Y:S01]  /*11120*/  F2FP.SATFINITE.E4M3.F32.PACK_AB_MERGE_C R32, R33, R32, RZ ;  /* 0x000000202120723e */ /* 0x000fe200048070ff */
[----:B------:R-:W-:Y:S01]  /*11130*/  ULDC UR16, c[0x0][0x248] ;  /* 0x0000920000107ab9 */ /* 0x000fe20000000800 */
[----:B------:R-:W-:Y:S01]  /*11140*/  F2FP.SATFINITE.E4M3.F32.PACK_AB_MERGE_C R34, R35, R34, RZ ;  /* 0x000000222322723e */ /* 0x000fe200048070ff */
[----:B------:R-:W4:Y:S01]  /*11150*/  LDL.LU R248, [R1+0x460] ;  /* 0x0004600001f87983 */ /* 0x000f220000300800 */
[----:B------:R-:W-:Y:S01]  /*11160*/  F2FP.SATFINITE.E4M3.F32.PACK_AB_MERGE_C R212, R213, R212, RZ ;  /* 0x000000d4d5d4723e */ /* 0x000fe200048070ff */
[----:B------:R-:W-:Y:S01]  /*11170*/  ULDC UR17, c[0x0][0x248] ;  /* 0x0000920000117ab9 */ /* 0x000fe20000000800 */
        /* <DEDUP_REMOVED lines=28> */
[----:B------:R-:W-:Y:S01]  /*11340*/  ULDC UR51, c[0x0][0x248] ;  /* 0x0000920000337ab9 */ /* 0x000fe20000000800 */
[----:B------:R-:W3:Y:S01]  /*11350*/  LDL.LU R239, [R1+0x480] ;  /* 0x0004800001ef7983 */ /* 0x000ee20000300800 */
[----:B------:R-:W-:Y:S01]  /*11360*/  ULDC UR50, c[0x0][0x248] ;  /* 0x0000920000327ab9 */ /* 0x000fe20000000800 */
        /* <DEDUP_REMOVED lines=43> */
[----:B------:R-:W-:-:S03]  /*11620*/  ULDC UR61, c[0x0][0x228] ;  /* 0x00008a00003d7ab9 */ /* 0x000fc60000000800 */
[----:B------:R-:W3:Y:S04]  /*11630*/  LDL.LU R227, [R1+0x4b0] ;  /* 0x0004b00001e37983 */ /* 0x000ee80000300800 */
        /* <DEDUP_REMOVED lines=11> */
[----:B------:R0:W-:Y:S04]  /*116f0*/  STL [R1+0x127c], R50 ;  /* 0x00127c3201007387 */ /* 0x0001e80000100800 */
[----:B0-----:R-:W4:Y:S04]  /*11700*/  LDL.LU R50, [R1+0x43c] ;  /* 0x00043c0001327983 */ /* 0x001f280000300800 */
[----:B------:R0:W-:Y:S04]  /*11710*/  STL [R1+0x1278], R53 ;  /* 0x0012783501007387 */ /* 0x0001e80000100800 */
[----:B0-----:R-:W4:Y:S04]  /*11720*/  LDL.LU R53, [R1+0x438] ;  /* 0x0004380001357983 */ /* 0x001f280000300800 */
[----:B------:R0:W-:Y:S04]  /*11730*/  STL [R1+0x1274], R52 ;  /* 0x0012743401007387 */ /* 0x0001e80000100800 */
[----:B0-----:R-:W3:Y:S04]  /*11740*/  LDL.LU R52, [R1+0x434] ;  /* 0x0004340001347983 */ /* 0x001ee80000300800 */
        /* <DEDUP_REMOVED lines=26> */
[----:B------:R-:W-:Y:S04]  /*118f0*/  STL [R1+0x123c], R66 ;  /* 0x00123c4201007387 */ /* 0x000fe80000100800 */
        /* <DEDUP_REMOVED lines=20> */
[----:B-----5:R-:W-:Y:S04]  /*11a40*/  STL [R1+0x11e8], R216 ;  /* 0x0011e8d801007387 */ /* 0x020fe80000100800 */
[----:B------:R-:W-:Y:S04]  /*11a50*/  STL [R1+0x11e4], R6 ;  /* 0x0011e40601007387 */ /* 0x000fe80000100800 */
[----:B------:R-:W-:Y:S04]  /*11a60*/  STL [R1+0x11d8], R0 ;  /* 0x0011d80001007387 */ /* 0x000fe80000100800 */
[----:B------:R-:W-:Y:S04]  /*11a70*/  STL [R1+0x1168], R217 ;  /* 0x001168d901007387 */ /* 0x000fe80000100800 */
[----:B------:R2:W-:Y:S04]  /*11a80*/  STL [R1+0x1164], R220 ;  /* 0x001164dc01007387 */ /* 0x0005e80000100800 */
[----:B------:R-:W-:Y:S04]  /*11a90*/  STL [R1+0x1160], R7 ;  /* 0x0011600701007387 */ /* 0x000fe80000100800 */
[----:B------:R-:W-:Y:S01]  /*11aa0*/  STL [R1+0x115c], R3 ;  /* 0x00115c0301007387 */ /* 0x000fe20000100800 */
[----:B--2---:R-:W-:-:S03]  /*11ab0*/  F2FP.SATFINITE.E4M3.F32.PACK_AB_MERGE_C R220, R244, R245, RZ ;  /* 0x000000f5f4dc723e */ /* 0x004fc600048070ff */
[----:B------:R-:W-:Y:S04]  /*11ac0*/  STL [R1+0x1158], R5 ;  /* 0x0011580501007387 */ /* 0x000fe80000100800 */
[----:B------:R-:W-:Y:S04]  /*11ad0*/  STL.64 [R1+0x1140], R218 ;  /* 0x001140da01007387 */ /* 0x000fe80000100a00 */
[----:B------:R4:W-:Y:S04]  /*11ae0*/  STL [R1+0x1148], R219 ;  /* 0x001148db01007387 */ /* 0x0009e80000100800 */
[----:B------:R-:W-:Y:S04]  /*11af0*/  STL.64 [R1+0x1138], R18 ;  /* 0x0011381201007387 */ /* 0x000fe80000100a00 */
[----:B------:R3:W-:Y:S01]  /*11b00*/  STL.64 [R1+0x1130], R16 ;  /* 0x0011301001007387 */ /* 0x0007e20000100a00 */
[----:B----4-:R-:W-:-:S03]  /*11b10*/  F2FP.SATFINITE.E4M3.F32.PACK_AB_MERGE_C R219, R50, R53, RZ ;  /* 0x0000003532db723e */ /* 0x010fc600048070ff */
[----:B------:R-:W-:Y:S04]  /*11b20*/  STL.64 [R1+0x1128], R14 ;  /* 0x0011280e01007387 */ /* 0x000fe80000100a00 */
[----:B------:R-:W-:Y:S04]  /*11b30*/  STL [R1+0x116c], R15 ;  /* 0x00116c0f01007387 */ /* 0x000fe80000100800 */
[----:B------:R-:W-:Y:S01]  /*11b40*/  STL.64 [R1+0x1120], R12 ;  /* 0x0011200c01007387 */ /* 0x000fe20000100a00 */
[----:B---3--:R-:W-:-:S03]  /*11b50*/  F2FP.SATFINITE.E4M3.F32.PACK_AB_MERGE_C R17, R52, R55, RZ ;  /* 0x000000373411723e */ /* 0x008fc600048070ff */
[----:B------:R0:W-:Y:S04]  /*11b60*/  STL [R1+0x1170], R13 ;  /* 0x0011700d01007387 */ /* 0x0001e80000100800 */
[----:B------:R-:W-:Y:S01]  /*11b70*/  STL [R1+0x1118], R11 ;  /* 0x0011180b01007387 */ /* 0x000fe20000100800 */
[----:B0-----:R-:W-:Y:S02]  /*11b80*/  F2FP.SATFINITE.E4M3.F32.PACK_AB_MERGE_C R13, R247, R248, RZ ;  /* 0x000000f8f70d723e */ /* 0x001fe400048070ff */
[----:B------:R-:W-:Y:S02]  /*11b90*/  F2FP.SATFINITE.E4M3.F32.PACK_AB_MERGE_C R0, R60, R63, RZ ;  /* 0x0000003f3c00723e */ /* 0x000fe400048070ff */
[----:B------:R-:W-:Y:S02]  /*11ba0*/  F2FP.SATFINITE.E4M3.F32.PACK_AB_MERGE_C R3, R62, R65, RZ ;  /* 0x000000413e03723e */ /* 0x000fe400048070ff */
[----:B------:R-:W-:-:S05]  /*11bb0*/  F2FP.SATFINITE.E4M3.F32.PACK_AB_MERGE_C R5, R64, R67, RZ ;  /* 0x000000434005723e */ /* 0x000fca00048070ff */
[----:B------:R0:W-:Y:S04]  /*11bc0*/  STL [R1+0x508], R5 ;  /* 0x0005080501007387 */ /* 0x0001e80000100800 */
[----:B------:R1:W-:Y:S04]  /*11bd0*/  STL [R1+0x504], R3 ;  /* 0x0005040301007387 */ /* 0x0003e80000100800 */
[----:B------:R2:W-:Y:S01]  /*11be0*/  STL [R1+0x500], R0 ;  /* 0x0005000001007387 */ /* 0x0005e20000100800 */
[----:B0-----:R-:W-:Y:S02]  /*11bf0*/  F2FP.SATFINITE.E4M3.F32.PACK_AB_MERGE_C R5, R58, R61, RZ ;  /* 0x0000003d3a05723e */ /* 0x001fe400048070ff */
[----:B-1----:R-:W-:-:S03]  /*11c00*/  F2FP.SATFINITE.E4M3.F32.PACK_AB_MERGE_C R3, R56, R59, RZ ;  /* 0x0000003b3803723e */ /* 0x002fc600048070ff */
[----:B------:R-:W-:Y:S01]  /*11c10*/  STL [R1+0x50c], R5 ;  /* 0x00050c0501007387 */ /* 0x000fe20000100800 */
[----:B--2---:R-:W-:-:S03]  /*11c20*/  F2FP.SATFINITE.E4M3.F32.PACK_AB_MERGE_C R0, R54, R57, RZ ;  /* 0x000000393600723e */ /* 0x004fc600048070ff */
[----:B------:R0:W-:Y:S04]  /*11c30*/  STL [R1+0x514], R3 ;  /* 0x0005140301007387 */ /* 0x0001e80000100800 */
[----:B------:R-:W-:Y:S04]  /*11c40*/  STL [R1+0x1174], R17 ;  /* 0x0011741101007387 */ /* 0x000fe80000100800 */
[----:B------:R1:W-:Y:S01]  /*11c50*/  STL [R1+0x510], R0 ;  /* 0x0005100001007387 */ /* 0x0003e20000100800 */
[----:B0-----:R-:W-:Y:S02]  /*11c60*/  F2FP.SATFINITE.E4M3.F32.PACK_AB_MERGE_C R3, R2, R221, RZ ;  /* 0x000000dd0203723e */ /* 0x001fe400048070ff */
[----:B------:R-:W-:-:S02]  /*11c70*/  F2FP.SATFINITE.E4M3.F32.PACK_AB_MERGE_C R2, R251, R252, RZ ;  /* 0x000000fcfb02723e */ /* 0x000fc400048070ff */
[----:B-1----:R-:W-:-:S05]  /*11c80*/  F2FP.SATFINITE.E4M3.F32.PACK_AB_MERGE_C R0, R246, R222, RZ ;  /* 0x000000def600723e */ /* 0x002fca00048070ff */
[----:B------:R0:W-:Y:S04]  /*11c90*/  STL [R1+0x1094], R0 ;  /* 0x0010940001007387 */ /* 0x0001e80000100800 */
[----:B------:R1:W-:Y:S04]  /*11ca0*/  STL [R1+0x1090], R3 ;  /* 0x0010900301007387 */ /* 0x0003e80000100800 */
[----:B------:R2:W-:Y:S01]  /*11cb0*/  STL [R1+0x107c], R2 ;  /* 0x00107c0201007387 */ /* 0x0005e20000100800 */
[----:B0-----:R-:W-:-:S03]  /*11cc0*/  F2FP.SATFINITE.E4M3.F32.PACK_AB_MERGE_C R0, R249, R250, RZ ;  /* 0x000000faf900723e */ /* 0x001fc600048070ff */
[----:B------:R-:W-:Y:S01]  /*11cd0*/  STL [R1+0x1178], R13 ;  /* 0x0011780d01007387 */ /* 0x000fe20000100800 */
[----:B-1----:R-:W-:-:S03]  /*11ce0*/  F2FP.SATFINITE.E4M3.F32.PACK_AB_MERGE_C R3, R238, R239, RZ ;  /* 0x000000efee03723e */ /* 0x002fc600048070ff */
[----:B------:R0:W-:Y:S01]  /*11cf0*/  STL [R1+0x1084], R0 ;  /* 0x0010840001007387 */ /* 0x0001e20000100800 */
[----:B--2---:R-:W-:-:S03]  /*11d00*/  F2FP.SATFINITE.E4M3.F32.PACK_AB_MERGE_C R2, R242, R243, RZ ;  /* 0x000000f3f202723e */ /* 0x004fc600048070ff */
[----:B------:R-:W-:Y:S04]  /*11d10*/  STL [R1+0x117c], R220 ;  /* 0x00117cdc01007387 */ /* 0x000fe80000100800 */
[----:B------:R1:W-:Y:S01]  /*11d20*/  STL [R1+0x45c], R2 ;  /* 0x00045c0201007387 */ /* 0x0003e20000100800 */
[----:B0-----:R-:W-:-:S05]  /*11d30*/  F2FP.SATFINITE.E4M3.F32.PACK_AB_MERGE_C R0, R240, R241, RZ ;  /* 0x000000f1f000723e */ /* 0x001fca00048070ff */
[----:B------:R0:W-:Y:S01]  /*11d40*/  STL [R1+0x458], R0 ;  /* 0x0004580001007387 */ /* 0x0001e20000100800 */
[----:B-1----:R-:W-:-:S03]  /*11d50*/  F2FP.SATFINITE.E4M3.F32.PACK_AB_MERGE_C R2, R236, R237, RZ ;  /* 0x000000edec02723e */ /* 0x002fc600048070ff */
[----:B------:R1:W-:Y:S04]  /*11d60*/  STL [R1+0x454], R3 ;  /* 0x0004540301007387 */ /* 0x0003e80000100800 */
[----:B------:R2:W-:Y:S01]  /*11d70*/  STL [R1+0x450], R2 ;  /* 0x0004500201007387 */ /* 0x0005e20000100800 */
[----:B0-----:R-:W-:Y:S02]  /*11d80*/  F2FP.SATFINITE.E4M3.F32.PACK_AB_MERGE_C R0, R234, R235, RZ ;  /* 0x000000ebea00723e */ /* 0x001fe400048070ff */
[----:B-1----:R-:W-:-:S03]  /*11d90*/  F2FP.SATFINITE.E4M3.F32.PACK_AB_MERGE_C R3, R232, R233, RZ ;  /* 0x000000e9e803723e */ /* 0x002fc600048070ff */
[----:B------:R0:W-:Y:S01]  /*11da0*/  STL [R1+0x44c], R0 ;  /* 0x00044c0001007387 */ /* 0x0001e20000100800 */
[----:B--2---:R-:W-:-:S03]  /*11db0*/  F2FP.SATFINITE.E4M3.F32.PACK_AB_MERGE_C R2, R230, R231, RZ ;  /* 0x000000e7e602723e */ /* 0x004fc600048070ff */
        /* <DEDUP_REMOVED lines=12> */
[----:B------:R-:W-:Y:S04]  /*11e80*/  STL [R1+0x430], R3 ;  /* 0x0004300301007387 */ /* 0x000fe80000100800 */
[----:B------:R-:W2:Y:S01]  /*11e90*/  LDL.LU R61, [R1+0x4e0] ;  /* 0x0004e000013d7983 */ /* 0x000ea20000300800 */
[----:B0-----:R-:W-:-:S03]  /*11ea0*/  F2FP.SATFINITE.E4M3.F32.PACK_AB_MERGE_C R0, R4, R8, RZ ;  /* 0x000000080400723e */ /* 0x001fc600048070ff */
[----:B------:R0:W-:Y:S04]  /*11eb0*/  STL [R1+0x42c], R2 ;  /* 0x00042c0201007387 */ /* 0x0001e80000100800 */
[----:B------:R-:W2:Y:S04]  /*11ec0*/  LDL.LU R58, [R1+0x4e4] ;  /* 0x0004e400013a7983 */ /* 0x000ea80000300800 */
[----:B------:R2:W-:Y:S04]  /*11ed0*/  STL [R1+0x428], R0 ;  /* 0x0004280001007387 */ /* 0x0005e80000100800 */
[----:B------:R-:W3:Y:S04]  /*11ee0*/  LDL.LU R59, [R1+0x4e8] ;  /* 0x0004e800013b7983 */ /* 0x000ee80000300800 */
[----:B------:R-:W3:Y:S04]  /*11ef0*/  LDL.LU R56, [R1+0x4ec] ;  /* 0x0004ec0001387983 */ /* 0x000ee80000300800 */
        /* <DEDUP_REMOVED lines=9> */
[----:B0-----:R-:W4:Y:S04]  /*11f90*/  LDL.LU R2, [R1+0x314] ;  /* 0x0003140001027983 */ /* 0x001f280000300800 */
        /* <DEDUP_REMOVED lines=36> */
[----:B--2---:R-:W-:-:S05]  /*121e0*/  F2FP.SATFINITE.E4M3.F32.PACK_AB_MERGE_C R0, R58, R61, RZ ;  /* 0x0000003d3a00723e */ /* 0x004fca00048070ff */
[----:B------:R0:W-:Y:S01]  /*121f0*/  STL [R1+0x424], R0 ;  /* 0x0004240001007387 */ /* 0x0001e20000100800 */
[----:B---3--:R-:W-:-:S05]  /*12200*/  F2FP.SATFINITE.E4M3.F32.PACK_AB_MERGE_C R3, R56, R59, RZ ;  /* 0x0000003b3803723e */ /* 0x008fca00048070ff */
[----:B------:R1:W-:Y:S01]  /*12210*/  STL [R1+0x420], R3 ;  /* 0x0004200301007387 */ /* 0x0003e20000100800 */
[----:B----4-:R-:W-:Y:S02]  /*12220*/  F2FP.SATFINITE.E4M3.F32.PACK_AB_MERGE_C R5, R54, R57, RZ ;  /* 0x000000393605723e */ /* 0x010fe400048070ff */
[----:B0-----:R-:W-:-:S03]  /*12230*/  F2FP.SATFINITE.E4M3.F32.PACK_AB_MERGE_C R0, R52, R55, RZ ;  /* 0x000000373400723e */ /* 0x001fc600048070ff */
[----:B------:R0:W-:Y:S04]  /*12240*/  STL [R1+0x41c], R5 ;  /* 0x00041c0501007387 */ /* 0x0001e80000100800 */
[----:B------:R2:W-:Y:S01]  /*12250*/  STL [R1+0x418], R0 ;  /* 0x0004180001007387 */ /* 0x0005e20000100800 */
[----:B-1----:R-:W-:-:S05]  /*12260*/  F2FP.SATFINITE.E4M3.F32.PACK_AB_MERGE_C R3, R50, R53, RZ ;  /* 0x000000353203723e */ /* 0x002fca00048070ff */
[----:B------:R1:W-:Y:S01]  /*12270*/  STL [R1+0x414], R3 ;  /* 0x0004140301007387 */ /* 0x0003e20000100800 */
[----:B0-----:R-:W-:Y:S02]  /*12280*/  F2FP.SATFINITE.E4M3.F32.PACK_AB_MERGE_C R5, R246, R222, RZ ;  /* 0x000000def605723e */ /* 0x001fe400048070ff */
[----:B--2---:R-:W-:-:S03]  /*12290*/  F2FP.SATFINITE.E4M3.F32.PACK_AB_MERGE_C R0, R2, R221, RZ ;  /* 0x000000dd0200723e */ /* 0x004fc600048070ff */
[----:B------:R-:W-:Y:S04]  /*122a0*/  STL [R1+0x410], R5 ;  /* 0x0004100501007387 */ /* 0x000fe80000100800 */
[----:B------:R0:W-:Y:S01]  /*122b0*/  STL [R1+0x40c], R0 ;  /* 0x00040c0001007387 */ /* 0x0001e20000100800 */
[----:B-1----:R-:W-:Y:S02]  /*122c0*/  F2FP.SATFINITE.E4M3.F32.PACK_AB_MERGE_C R3, R251, R252, RZ ;  /* 0x000000fcfb03723e */ /* 0x002fe400048070ff */
[----:B------:R-:W-:-:S03]  /*122d0*/  F2FP.SATFINITE.E4M3.F32.PACK_AB_MERGE_C R2, R249, R250, RZ ;  /* 0x000000faf902723e */ /* 0x000fc600048070ff */
[----:B------:R-:W-:Y:S04]  /*122e0*/  STL [R1+0x408], R3 ;  /* 0x0004080301007387 */ /* 0x000fe80000100800 */
[----:B------:R-:W-:Y:S01]  /*122f0*/  STL [R1+0x404], R2 ;  /* 0x0004040201007387 */ /* 0x000fe20000100800 */
[----:B0-----:R-:W-:Y:S02]  /*12300*/  F2FP.SATFINITE.E4M3.F32.PACK_AB_MERGE_C R0, R247, R248, RZ ;  /* 0x000000f8f700723e */ /* 0x001fe400048070ff */
[----:B------:R-:W-:-:S05]  /*12310*/  F2FP.SATFINITE.E4M3.F32.PACK_AB_MERGE_C R19, R244, R245, RZ ;  /* 0x000000f5f413723e */ /* 0x000fca00048070ff */
[----:B------:R-:W-:Y:S04]  /*12320*/  STL [R1+0x1180], R19 ;  /* 0x0011801301007387 */ /* 0x000fe80000100800 */
[----:B------:R0:W-:Y:S02]  /*12330*/  STL [R1+0x400], R0 ;  /* 0x0004000001007387 */ /* 0x0001e40000100800 */
[----:B0-----:R-:W-:Y:S02]  /*12340*/  F2FP.SATFINITE.E4M3.F32.PACK_AB_MERGE_C R0, R240, R241, RZ ;  /* 0x000000f1f000723e */ /* 0x001fe400048070ff */
[----:B------:R-:W-:-:S03]  /*12350*/  F2FP.SATFINITE.E4M3.F32.PACK_AB_MERGE_C R3, R238, R239, RZ ;  /* 0x000000efee03723e */ /* 0x000fc600048070ff */
[----:B------:R0:W-:Y:S04]  /*12360*/  STL [R1+0x108c], R0 ;  /* 0x00108c0001007387 */ /* 0x0001e80000100800 */
[----:B------:R1:W-:Y:S01]  /*12370*/  STL [R1+0x1088], R3 ;  /* 0x0010880301007387 */ /* 0x0003e20000100800 */
[----:B------:R-:W-:-:S05]  /*12380*/  F2FP.SATFINITE.E4M3.F32.PACK_AB_MERGE_C R2, R236, R237, RZ ;  /* 0x000000edec02723e */ /* 0x000fca00048070ff */
[----:B------:R-:W-:Y:S01]  /*12390*/  STL [R1+0x1064], R2 ;  /* 0x0010640201007387 */ /* 0x000fe20000100800 */
[----:B0-----:R-:W-:Y:S02]  /*123a0*/  F2FP.SATFINITE.E4M3.F32.PACK_AB_MERGE_C R0, R234, R235, RZ ;  /* 0x000000ebea00723e */ /* 0x001fe400048070ff */
[----:B-1----:R-:W-:-:S05]  /*123b0*/  F2FP.SATFINITE.E4M3.F32.PACK_AB_MERGE_C R3, R232, R233, RZ ;  /* 0x000000e9e803723e */ /* 0x002fca00048070ff */
[----:B------:R-:W-:Y:S04]  /*123c0*/  STL [R1+0x1184], R3 ;  /* 0x0011840301007387 */ /* 0x000fe80000100800 */
[----:B------:R0:W-:Y:S02]  /*123d0*/  STL [R1+0x1070], R0 ;  /* 0x0010700001007387 */ /* 0x0001e40000100800 */
[----:B0-----:R-:W-:Y:S02]  /*123e0*/  F2FP.SATFINITE.E4M3.F32.PACK_AB_MERGE_C R0, R229, R230, RZ ;  /* 0x000000e6e500723e */ /* 0x001fe400048070ff */
[----:B------:R-:W-:-:S05]  /*123f0*/  F2FP.SATFINITE.E4M3.F32.PACK_AB_MERGE_C R11, R227, R228, RZ ;  /* 0x000000e4e30b723e */ /* 0x000fca00048070ff */
[----:B------:R-:W-:Y:S04]  /*12400*/  STL.64 [R1+0x1150], R10 ;  /* 0x0011500a01007387 */ /* 0x000fe80000100a00 */
[----:B------:R0:W-:Y:S01]  /*12410*/  STL [R1+0x358], R0 ;  /* 0x0003580001007387 */ /* 0x0001e20000100800 */
[----:B------:R-:W-:Y:S02]  /*12420*/  F2FP.SATFINITE.E4M3.F32.PACK_AB_MERGE_C R3, R223, R224, RZ ;  /* 0x000000e0df03723e */ /* 0x000fe400048070ff */
[----:B0-----:R-:W-:Y:S01]  /*12430*/  F2FP.SATFINITE.E4M3.F32.PACK_AB_MERGE_C R0, R225, R226, RZ ;  /* 0x000000e2e100723e */ /* 0x001fe200048070ff */
[----:B------:R-:W-:Y:S04]  /*12440*/  STL [R1+0x1188], R11 ;  /* 0x0011880b01007387 */ /* 0x000fe80000100800 */
[----:B------:R-:W-:Y:S04]  /*12450*/  STL [R1+0x118c], R3 ;  /* 0x00118c0301007387 */ /* 0x000fe80000100800 */
[----:B------:R0:W-:Y:S01]  /*12460*/  STL [R1+0x354], R0 ;  /* 0x0003540001007387 */ /* 0x0001e20000100800 */
[----:B------:R-:W-:-:S02]  /*12470*/  F2FP.SATFINITE.E4M3.F32.PACK_AB_MERGE_C R15, R20, R21, RZ ;  /* 0x00000015140f723e */ /* 0x000fc400048070ff */
[----:B0-----:R-:W-:-:S03]  /*12480*/  F2FP.SATFINITE.E4M3.F32.PACK_AB_MERGE_C R0, R22, R23, RZ ;  /* 0x000000171600723e */ /* 0x001fc600048070ff */
[----:B------:R-:W-:Y:S04]  /*12490*/  STL [R1+0x1190], R15 ;  /* 0x0011900f01007387 */ /* 0x000fe80000100800 */
[----:B------:R0:W-:Y:S04]  /*124a0*/  STL [R1+0x34c], R0 ;  /* 0x00034c0001007387 */ /* 0x0001e80000100800 */
[----:B------:R-:W2:Y:S04]  /*124b0*/  LDL.LU R56, [R1+0x3a8] ;  /* 0x0003a80001387983 */ /* 0x000ea80000300800 */
[----:B------:R-:W2:Y:S01]  /*124c0*/  LDL.LU R57, [R1+0x3ac] ;  /* 0x0003ac0001397983 */ /* 0x000ea20000300800 */
[----:B0-----:R-:W-:-:S05]  /*124d0*/  F2FP.SATFINITE.E4M3.F32.PACK_AB_MERGE_C R0, R8, R9, RZ ;  /* 0x000000090800723e */ /* 0x001fca00048070ff */
[----:B------:R0:W-:Y:S04]  /*124e0*/  STL [R1+0x344], R0 ;  /* 0x0003440001007387 */ /* 0x0001e80000100800 */
[----:B------:R-:W0:Y:S04]  /*124f0*/  LDL.LU R54, [R1+0x3b0] ;  /* 0x0003b00001367983 */ /* 0x000e280000300800 */
[----:B------:R-:W0:Y:S04]  /*12500*/  LDL.LU R55, [R1+0x3b4] ;  /* 0x0003b40001377983 */ /* 0x000e280000300800 */
        /* <DEDUP_REMOVED lines=11> */
[----:B------:R-:W-:-:S03]  /*125c0*/  F2FP.SATFINITE.E4M3.F32.PACK_AB_MERGE_C R216, R242, R243, RZ ;  /* 0x000000f3f2d8723e */ /* 0x000fc600048070ff */
        /* <DEDUP_REMOVED lines=33> */
[----:B------:R-:W-:Y:S01]  /*127e0*/  STL [R1+0x1194], R11 ;  /* 0x0011940b01007387 */ /* 0x000fe20000100800 */
[----:B0-----:R-:W-:Y:S02]  /*127f0*/  F2FP.SATFINITE.E4M3.F32.PACK_AB_MERGE_C R0, R55, R54, RZ ;  /* 0x000000363700723e */ /* 0x001fe400048070ff */
[----:B---3--:R-:W-:-:S05]  /*12800*/  F2FP.SATFINITE.E4M3.F32.PACK_AB_MERGE_C R220, R53, R52, RZ ;  /* 0x0000003435dc723e */ /* 0x008fca00048070ff */
[----:B------:R-:W-:Y:S04]  /*12810*/  STL [R1+0x1198], R220 ;  /* 0x001198dc01007387 */ /* 0x000fe80000100800 */
[----:B------:R0:W-:Y:S01]  /*12820*/  STL [R1+0x33c], R0 ;  /* 0x00033c0001007387 */ /* 0x0001e20000100800 */
[----:B----4-:R-:W-:Y:S02]  /*12830*/  F2FP.SATFINITE.E4M3.F32.PACK_AB_MERGE_C R3, R221, R246, RZ ;  /* 0x000000f6dd03723e */ /* 0x010fe400048070ff */
[----:B0-----:R-:W-:-:S03]  /*12840*/  F2FP.SATFINITE.E4M3.F32.PACK_AB_MERGE_C R0, R222, R50, RZ ;  /* 0x00000032de00723e */ /* 0x001fc600048070ff */
[----:B------:R-:W-:Y:S04]  /*12850*/  STL [R1+0x119c], R3 ;  /* 0x00119c0301007387 */ /* 0x000fe80000100800 */
[----:B------:R0:W-:Y:S01]  /*12860*/  STL [R1+0x334], R0 ;  /* 0x0003340001007387 */ /* 0x0001e20000100800 */
[----:B------:R-:W-:Y:S02]  /*12870*/  F2FP.SATFINITE.E4M3.F32.PACK_AB_MERGE_C R13, R250, R251, RZ ;  /* 0x000000fbfa0d723e */ /* 0x000fe400048070ff */
        /* <DEDUP_REMOVED lines=9> */
[----:B------:R-:W-:Y:S01]  /*12910*/  STL [R1+0x11a8], R17 ;  /* 0x0011a81101007387 */ /* 0x000fe20000100800 */
[----:B------:R-:W-:-:S03]  /*12920*/  F2FP.SATFINITE.E4M3.F32.PACK_AB_MERGE_C R3, R239, R240, RZ ;  /* 0x000000f0ef03723e */ /* 0x000fc600048070ff */
[----:B------:R0:W-:Y:S01]  /*12930*/  STL [R1+0x31c], R0 ;  /* 0x00031c0001007387 */ /* 0x0001e20000100800 */
[----:B------:R-:W-:-:S03]  /*12940*/  F2FP.SATFINITE.E4M3.F32.PACK_AB_MERGE_C R2, R237, R238, RZ ;  /* 0x000000eeed02723e */ /* 0x000fc600048070ff */
[----:B------:R1:W-:Y:S04]  /*12950*/  STL [R1+0x314], R3 ;  /* 0x0003140301007387 */ /* 0x0003e80000100800 */
[----:B------:R2:W-:Y:S01]  /*12960*/  STL [R1+0x310], R2 ;  /* 0x0003100201007387 */ /* 0x0005e20000100800 */
[----:B0-----:R-:W-:-:S05]  /*12970*/  F2FP.SATFINITE.E4M3.F32.PACK_AB_MERGE_C R0, R235, R236, RZ ;  /* 0x000000eceb00723e */ /* 0x001fca00048070ff */
[----:B------:R0:W-:Y:S01]  /*12980*/  STL [R1+0x30c], R0 ;  /* 0x00030c0001007387 */ /* 0x0001e20000100800 */
[----:B-1----:R-:W-:Y:S02]  /*12990*/  F2FP.SATFINITE.E4M3.F32.PACK_AB_MERGE_C R3, R233, R234, RZ ;  /* 0x000000eae903723e */ /* 0x002fe400048070ff */
[----:B--2---:R-:W-:-:S03]  /*129a0*/  F2FP.SATFINITE.E4M3.F32.PACK_AB_MERGE_C R2, R231, R232, RZ ;  /* 0x000000e8e702723e */ /* 0x004fc600048070ff */
[----:B------:R-:W-:Y:S04]  /*129b0*/  STL [R1+0x308], R3 ;  /* 0x0003080301007387 */ /* 0x000fe80000100800 */
[----:B------:R-:W-:Y:S01]  /*129c0*/  STL [R1+0x304], R2 ;  /* 0x0003040201007387 */ /* 0x000fe20000100800 */
[----:B0-----:R-:W-:Y:S02]  /*129d0*/  F2FP.SATFINITE.E4M3.F32.PACK_AB_MERGE_C R0, R229, R230, RZ ;  /* 0x000000e6e500723e */ /* 0x001fe400048070ff */
[----:B------:R-:W-:-:S05]  /*129e0*/  F2FP.SATFINITE.E4M3.F32.PACK_AB_MERGE_C R12, R227, R228, RZ ;  /* 0x000000e4e30c723e */ /* 0x000fca00048070ff */
[----:B------:R-:W-:Y:S01]  /*129f0*/  STL [R1+0x11ac], R12 ;  /* 0x0011ac0c01007387 */ /* 0x000fe20000100800 */
[----:B------:R-:W-:-:S03]  /*12a00*/  F2FP.SATFINITE.E4M3.F32.PACK_AB_MERGE_C R14, R225, R226, RZ ;  /* 0x000000e2e10e723e */ /* 0x000fc600048070ff */
[----:B------:R0:W-:Y:S04]  /*12a10*/  STL [R1+0x300], R0 ;  /* 0x0003000001007387 */ /* 0x0001e80000100800 */
[----:B------:R-:W-:Y:S01]  /*12a20*/  STL [R1+0x11b0], R14 ;  /* 0x0011b00e01007387 */ /* 0x000fe20000100800 */
[----:B0-----:R-:W-:Y:S02]  /*12a30*/  F2FP.SATFINITE.E4M3.F32.PACK_AB_MERGE_C R0, R223, R224, RZ ;  /* 0x000000e0df00723e */ /* 0x001fe400048070ff */
[----:B------:R-:W-:-:S03]  /*12a40*/  F2FP.SATFINITE.E4M3.F32.PACK_AB_MERGE_C R3, R22, R23, RZ ;  /* 0x000000171603723e */ /* 0x000fc600048070ff */
[----:B------:R0:W-:Y:S04]  /*12a50*/  STL [R1+0x1054], R0 ;  /* 0x0010540001007387 */ /* 0x0001e80000100800 */
[----:B------:R-:W-:Y:S01]  /*12a60*/  STL [R1+0x104c], R3 ;  /* 0x00104c0301007387 */ /* 0x000fe20000100800 */
[----:B------:R-:W-:-:S03]  /*12a70*/  F2FP.SATFINITE.E4M3.F32.PACK_AB_MERGE_C R2, R20, R21, RZ ;  /* 0x000000151402723e */ /* 0x000fc600048070ff */
[----:B------:R-:W2:Y:S04]  /*12a80*/  LDL.LU R50, [R1+0x260] ;  /* 0x0002600001327983 */ /* 0x000ea80000300800 */
[----:B------:R1:W-:Y:S01]  /*12a90*/  STL [R1+0xfec], R2 ;  /* 0x000fec0201007387 */ /* 0x0003e20000100800 */
[----:B0-----:R-:W-:-:S03]  /*12aa0*/  F2FP.SATFINITE.E4M3.F32.PACK_AB_MERGE_C R0, R8, R9, RZ ;  /* 0x000000090800723e */ /* 0x001fc600048070ff */
[----:B------:R-:W2:Y:S04]  /*12ab0*/  LDL.LU R222, [R1+0x264] ;  /* 0x0002640001de7983 */ /* 0x000ea80000300800 */
[----:B------:R-:W-:Y:S04]  /*12ac0*/  STL [R1+0x1000], R0 ;  /* 0x0010000001007387 */ /* 0x000fe80000100800 */
[----:B------:R-:W3:Y:S04]  /*12ad0*/  LDL.LU R246, [R1+0x268] ;  /* 0x0002680001f67983 */ /* 0x000ee80000300800 */
[----:B------:R-:W3:Y:S04]  /*12ae0*/  LDL.LU R221, [R1+0x26c] ;  /* 0x00026c0001dd7983 */ /* 0x000ee80000300800 */
[----:B-1----:R-:W4:Y:S04]  /*12af0*/  LDL.LU R2, [R1+0x270] ;  /* 0x0002700001027983 */ /* 0x002f280000300800 */
        /* <DEDUP_REMOVED lines=37> */
[----:B---3--:R-:W-:-:S05]  /*12d50*/  F2FP.SATFINITE.E4M3.F32.PACK_AB_MERGE_C R7, R221, R246, RZ ;  /* 0x000000f6dd07723e */ /* 0x008fca00048070ff */
[----:B------:R0:W-:Y:S01]  /*12d60*/  STL [R1+0x11b8], R7 ;  /* 0x0011b80701007387 */ /* 0x0001e20000100800 */
[----:B----4-:R-:W-:Y:S02]  /*12d70*/  F2FP.SATFINITE.E4M3.F32.PACK_AB_MERGE_C R15, R252, R2, RZ ;  /* 0x00000002fc0f723e */ /* 0x010fe400048070ff */
[----:B------:R-:W-:-:S03]  /*12d80*/  F2FP.SATFINITE.E4M3.F32.PACK_AB_MERGE_C R13, R250, R251, RZ ;  /* 0x000000fbfa0d723e */ /* 0x000fc600048070ff */
[----:B------:R-:W-:Y:S01]  /*12d90*/  STL [R1+0x11bc], R15 ;  /* 0x0011bc0f01007387 */ /* 0x000fe20000100800 */
[----:B0-----:R-:W-:-:S03]  /*12da0*/  F2FP.SATFINITE.E4M3.F32.PACK_AB_MERGE_C R7, R248, R249, RZ ;  /* 0x000000f9f807723e */ /* 0x001fc600048070ff */
[----:B------:R-:W-:Y:S04]  /*12db0*/  STL [R1+0x11c0], R13 ;  /* 0x0011c00d01007387 */ /* 0x000fe80000100800 */
[----:B------:R0:W-:Y:S01]  /*12dc0*/  STL [R1+0x11c4], R7 ;  /* 0x0011c40701007387 */ /* 0x0001e20000100800 */
[----:B------:R-:W-:Y:S02]  /*12dd0*/  F2FP.SATFINITE.E4M3.F32.PACK_AB_MERGE_C R12, R245, R247, RZ ;  /* 0x000000f7f50c723e */ /* 0x000fe400048070ff */
[----:B0-----:R-:W-:-:S03]  /*12de0*/  F2FP.SATFINITE.E4M3.F32.PACK_AB_MERGE_C R7, R243, R244, RZ ;  /* 0x000000f4f307723e */ /* 0x001fc600048070ff */
[----:B------:R-:W-:Y:S01]  /*12df0*/  STL [R1+0x11c8], R12 ;  /* 0x0011c80c01007387 */ /* 0x000fe20000100800 */
[----:B------:R-:W-:-:S03]  /*12e00*/  F2FP.SATFINITE.E4M3.F32.PACK_AB_MERGE_C R13, R241, R242, RZ ;  /* 0x000000f2f10d723e */ /* 0x000fc600048070ff */
[----:B------:R-:W-:Y:S04]  /*12e10*/  STL [R1+0x11cc], R7 ;  /* 0x0011cc0701007387 */ /* 0x000fe80000100800 */
[----:B------:R0:W-:Y:S01]  /*12e20*/  STL [R1+0x11d0], R13 ;  /* 0x0011d00d01007387 */ /* 0x0001e20000100800 */
[----:B------:R-:W-:Y:S02]  /*12e30*/  F2FP.SATFINITE.E4M3.F32.PACK_AB_MERGE_C R0, R239, R240, RZ ;  /* 0x000000f0ef00723e */ /* 0x000fe400048070ff */
[----:B0-----:R-:W-:-:S05]  /*12e40*/  F2FP.SATFINITE.E4M3.F32.PACK_AB_MERGE_C R13, R237, R238, RZ ;  /* 0x000000eeed0d723e */ /* 0x001fca00048070ff */
[----:B------:R-:W-:Y:S01]  /*12e50*/  STL [R1+0x11d4], R13 ;  /* 0x0011d40d01007387 */ /* 0x000fe20000100800 */
[----:B------:R-:W-:-:S03]  /*12e60*/  F2FP.SATFINITE.E4M3.F32.PACK_AB_MERGE_C R3, R235, R236, RZ ;  /* 0x000000eceb03723e */ /* 0x000fc600048070ff */
[----:B------:R0:W-:Y:S01]  /*12e70*/  STL [R1+0x238], R0 ;  /* 0x0002380001007387 */ /* 0x0001e20000100800 */
[----:B------:R-:W-:-:S03]  /*12e80*/  F2FP.SATFINITE.E4M3.F32.PACK_AB_MERGE_C R2, R233, R234, RZ ;  /* 0x000000eae902723e */ /* 0x000fc600048070ff */
[----:B------:R-:W-:Y:S04]  /*12e90*/  STL [R1+0x230], R3 ;  /* 0x0002300301007387 */ /* 0x000fe80000100800 */
[----:B------:R1:W-:Y:S01]  /*12ea0*/  STL [R1+0x22c], R2 ;  /* 0x00022c0201007387 */ /* 0x0003e20000100800 */
[----:B0-----:R-:W-:Y:S02]  /*12eb0*/  F2FP.SATFINITE.E4M3.F32.PACK_AB_MERGE_C R0, R231, R232, RZ ;  /* 0x000000e8e700723e */ /* 0x001fe400048070ff */
[----:B------:R-:W-:-:S05]  /*12ec0*/  F2FP.SATFINITE.E4M3.F32.PACK_AB_MERGE_C R13, R229, R230, RZ ;  /* 0x000000e6e50d723e */ /* 0x000fca00048070ff */
[----:B------:R-:W-:Y:S04]  /*12ed0*/  STL [R1+0x11dc], R13 ;  /* 0x0011dc0d01007387 */ /* 0x000fe80000100800 */
[----:B------:R0:W-:Y:S01]  /*12ee0*/  STL [R1+0x228], R0 ;  /* 0x0002280001007387 */ /* 0x0001e20000100800 */
[----:B-1----:R-:W-:Y:S02]  /*12ef0*/  F2FP.SATFINITE.E4M3.F32.PACK_AB_MERGE_C R2, R227, R228, RZ ;  /* 0x000000e4e302723e */ /* 0x002fe400048070ff */
[----:B0-----:R-:W-:-:S05]  /*12f00*/  F2FP.SATFINITE.E4M3.F32.PACK_AB_MERGE_C R0, R225, R226, RZ ;  /* 0x000000e2e100723e */ /* 0x001fca00048070ff */
[----:B------:R0:W-:Y:S04]  /*12f10*/  STL [R1+0x11e0], R0 ;  /* 0x0011e00001007387 */ /* 0x0001e80000100800 */
[----:B------:R1:W-:Y:S01]  /*12f20*/  STL [R1+0x220], R2 ;  /* 0x0002200201007387 */ /* 0x0003e20000100800 */
[----:B0-----:R-:W-:-:S05]  /*12f30*/  F2FP.SATFINITE.E4M3.F32.PACK_AB_MERGE_C R0, R223, R224, RZ ;  /* 0x000000e0df00723e */ /* 0x001fca00048070ff */
[----:B------:R0:W-:Y:S04]  /*12f40*/  STL [R1+0x218], R0 ;  /* 0x0002180001007387 */ /* 0x0001e80000100800 */
[----:B------:R-:W2:Y:S04]  /*12f50*/  LDL.LU R74, [R1+0x100] ;  /* 0x00010000014a7983 */ /* 0x000ea80000300800 */
[----:B------:R-:W2:Y:S04]  /*12f60*/  LDL.LU R75, [R1+0x104] ;  /* 0x00010400014b7983 */ /* 0x000ea80000300800 */
        /* <DEDUP_REMOVED lines=56> */
[----:B------:R-:W-:-:S02]  /*132f0*/  F2FP.SATFINITE.E4M3.F32.PACK_AB_MERGE_C R13, R22, R23, RZ ;  /* 0x00000017160d723e */ /* 0x000fc400048070ff */
[----:B------:R-:W-:Y:S01]  /*13300*/  F2FP.SATFINITE.E4M3.F32.PACK_AB_MERGE_C R6, R20, R21, RZ ;  /* 0x000000151406723e */ /* 0x000fe200048070ff */
[----:B------:R-:W4:Y:S01]  /*13310*/  LDL.LU R23, [R1+0x1e8] ;  /* 0x0001e80001177983 */ /* 0x000f220000300800 */
[----:B0-----:R-:W-:-:S03]  /*13320*/  F2FP.SATFINITE.E4M3.F32.PACK_AB_MERGE_C R0, R8, R9, RZ ;  /* 0x000000090800723e */ /* 0x001fc600048070ff */
[----:B------:R-:W4:Y:S04]  /*13330*/  LDL.LU R22, [R1+0x1ec] ;  /* 0x0001ec0001167983 */ /* 0x000f280000300800 */
[----:B------:R-:W4:Y:S04]  /*13340*/  LDL.LU R21, [R1+0x1f0] ;  /* 0x0001f00001157983 */ /* 0x000f280000300800 */
[----:B------:R-:W4:Y:S04]  /*13350*/  LDL.LU R20, [R1+0x1f4] ;  /* 0x0001f40001147983 */ /* 0x000f280000300800 */
[----:B------:R-:W4:Y:S04]  /*13360*/  LDL.LU R9, [R1+0x1f8] ;  /* 0x0001f80001097983 */ /* 0x000f280000300800 */
[----:B------:R-:W4:Y:S01]  /*13370*/  LDL.LU R8, [R1+0x1fc] ;  /* 0x0001fc0001087983 */ /* 0x000f220000300800 */
[----:B--2---:R-:W-:-:S02]  /*13380*/  F2FP.SATFINITE.E4M3.F32.PACK_AB_MERGE_C R7, R75, R74, RZ ;  /* 0x0000004a4b07723e */ /* 0x004fc400048070ff */
[----:B---3--:R-:W-:Y:S02]  /*13390*/  F2FP.SATFINITE.E4M3.F32.PACK_AB_MERGE_C R12, R73, R72, RZ ;  /* 0x00000048490c723e */ /* 0x008fe400048070ff */
[----:B----4-:R-:W-:Y:S02]  /*133a0*/  F2FP.SATFINITE.E4M3.F32.PACK_AB_MERGE_C R217, R71, R70, RZ ;  /* 0x0000004647d9723e */ /* 0x010fe400048070ff */
[----:B------:R-:W-:Y:S02]  /*133b0*/  F2FP.SATFINITE.E4M3.F32.PACK_AB_MERGE_C R14, R69, R68, RZ ;  /* 0x00000044450e723e */ /* 0x000fe400048070ff */
[----:B------:R-:W-:Y:S02]  /*133c0*/  F2FP.SATFINITE.E4M3.F32.PACK_AB_MERGE_C R10, R59, R58, RZ ;  /* 0x0000003a3b0a723e */ /* 0x000fe400048070ff */
        /* <DEDUP_REMOVED lines=8> */
[----:B--2---:R-:W-:Y:S02]  /*13450*/  F2FP.SATFINITE.E4M3.F32.PACK_AB_MERGE_C R11, R252, R2, RZ ;  /* 0x00000002fc0b723e */ /* 0x004fe400048070ff */
[----:B------:R-:W-:-:S05]  /*13460*/  F2FP.SATFINITE.E4M3.F32.PACK_AB_MERGE_C R2, R250, R251, RZ ;  /* 0x000000fbfa02723e */ /* 0x000fca00048070ff */
[----:B------:R1:W-:Y:S01]  /*13470*/  STL [R1+0xe98], R2 ;  /* 0x000e980201007387 */ /* 0x0003e20000100800 */
[----:B------:R-:W-:-:S03]  /*13480*/  F2FP.SATFINITE.E4M3.F32.PACK_AB_MERGE_C R17, R248, R249, RZ ;  /* 0x000000f9f811723e */ /* 0x000fc600048070ff */
[----:B------:R-:W2:Y:S01]  /*13490*/  LDL.LU R50, [R1] ;  /* 0x0000000001327983 */ /* 0x000ea20000300800 */
[----:B------:R-:W-:Y:S02]  /*134a0*/  F2FP.SATFINITE.E4M3.F32.PACK_AB_MERGE_C R218, R221, R246, RZ ;  /* 0x000000f6ddda723e */ /* 0x000fe400048070ff */
[----:B------:R-:W-:Y:S02]  /*134b0*/  F2FP.SATFINITE.E4M3.F32.PACK_AB_MERGE_C R19, R245, R247, RZ ;  /* 0x000000f7f513723e */ /* 0x000fe400048070ff */
[----:B------:R-:W-:Y:S02]  /*134c0*/  F2FP.SATFINITE.E4M3.F32.PACK_AB_MERGE_C R15, R243, R244, RZ ;  /* 0x000000f4f30f723e */ /* 0x000fe400048070ff */
[----:B------:R-:W-:Y:S02]  /*134d0*/  F2FP.SATFINITE.E4M3.F32.PACK_AB_MERGE_C R252, R241, R242, RZ ;  /* 0x000000f2f1fc723e */ /* 0x000fe400048070ff */
[----:B------:R-:W-:Y:S02]  /*134e0*/  F2FP.SATFINITE.E4M3.F32.PACK_AB_MERGE_C R86, R61, R60, RZ ;  /* 0x0000003c3d56723e */ /* 0x000fe400048070ff */
[----:B------:R-:W-:-:S02]  /*134f0*/  F2FP.SATFINITE.E4M3.F32.PACK_AB_MERGE_C R18, R63, R62, RZ ;  /* 0x0000003e3f12723e */ /* 0x000fc400048070ff */
[----:B------:R-:W-:Y:S02]  /*13500*/  F2FP.SATFINITE.E4M3.F32.PACK_AB_MERGE_C R220, R65, R64, RZ ;  /* 0x0000004041dc723e */ /* 0x000fe400048070ff */
[----:B------:R-:W-:Y:S02]  /*13510*/  F2FP.SATFINITE.E4M3.F32.PACK_AB_MERGE_C R3, R67, R66, RZ ;  /* 0x000000424303723e */ /* 0x000fe400048070ff */
[----:B------:R-:W-:Y:S02]  /*13520*/  F2FP.SATFINITE.E4M3.F32.PACK_AB_MERGE_C R248, R233, R234, RZ ;  /* 0x000000eae9f8723e */ /* 0x000fe400048070ff */
[----:B------:R-:W2:Y:S04]  /*13530*/  LDL.LU R233, [R1+0x4] ;  /* 0x0000040001e97983 */ /* 0x000ea80000300800 */
[----:B------:R-:W3:Y:S01]  /*13540*/  LDL.LU R53, [R1+0x8] ;  /* 0x0000080001357983 */ /* 0x000ee20000300800 */
[----:B------:R-:W-:-:S03]  /*13550*/  F2FP.SATFINITE.E4M3.F32.PACK_AB_MERGE_C R247, R231, R232, RZ ;  /* 0x000000e8e7f7723e */ /* 0x000fc600048070ff */
[----:B------:R-:W3:Y:S04]  /*13560*/  LDL.LU R231, [R1+0xc] ;  /* 0x00000c0001e77983 */ /* 0x000ee80000300800 */
[----:B------:R-:W4:Y:S01]  /*13570*/  LDL.LU R52, [R1+0x10] ;  /* 0x0000100001347983 */ /* 0x000f220000300800 */
[----:B------:R-:W-:-:S03]  /*13580*/  F2FP.SATFINITE.E4M3.F32.PACK_AB_MERGE_C R246, R229, R230, RZ ;  /* 0x000000e6e5f6723e */ /* 0x000fc600048070ff */
[----:B------:R-:W4:Y:S04]  /*13590*/  LDL.LU R229, [R1+0x14] ;  /* 0x0000140001e57983 */ /* 0x000f280000300800 */
        /* <DEDUP_REMOVED lines=67> */
[----:B------:R-:W-:Y:S01]  /*139d0*/  IMAD.MOV.U32 R153, RZ, RZ, R86 ;  /* 0x000000ffff997224 */ /* 0x000fe200078e0056 */
[----:B--2---:R-:W-:-:S02]  /*139e0*/  F2FP.SATFINITE.E4M3.F32.PACK_AB_MERGE_C R233, R233, R50, RZ ;  /* 0x00000032e9e9723e */ /* 0x004fc400048070ff */
[----:B------:R-:W2:Y:S01]  /*139f0*/  LDL.LU R50, [R1+0x127c] ;  /* 0x00127c0001327983 */ /* 0x000ea20000300800 */
[----:B---3--:R-:W-:-:S03]  /*13a00*/  F2FP.SATFINITE.E4M3.F32.PACK_AB_MERGE_C R231, R231, R53, RZ ;  /* 0x00000035e7e7723e */ /* 0x008fc600048070ff */
[----:B------:R-:W3:Y:S01]  /*13a10*/  LDL.LU R53, [R1+0x1278] ;  /* 0x0012780001357983 */ /* 0x000ee20000300800 */
[----:B----4-:R-:W-:-:S03]  /*13a20*/  F2FP.SATFINITE.E4M3.F32.PACK_AB_MERGE_C R229, R229, R52, RZ ;  /* 0x00000034e5e5723e */ /* 0x010fc600048070ff */
[----:B------:R-:W3:Y:S01]  /*13a30*/  LDL.LU R52, [R1+0x1274] ;  /* 0x0012740001347983 */ /* 0x000ee20000300800 */
        /* <DEDUP_REMOVED lines=12> */
[----:B------:R0:W-:Y:S01]  /*13b00*/  STL [R1+0xf90], R61 ;  /* 0x000f903d01007387 */ /* 0x0001e20000100800 */
[----:B------:R-:W-:-:S03]  /*13b10*/  F2FP.SATFINITE.E4M3.F32.PACK_AB_MERGE_C R63, R63, R60, RZ ;  /* 0x0000003c3f3f723e */ /* 0x000fc600048070ff */
[----:B0-----:R-:W4:Y:S01]  /*13b20*/  LDL.LU R61, [R1+0x1258] ;  /* 0x00125800013d7983 */ /* 0x001f220000300800 */
[----:B------:R-:W-:-:S03]  /*13b30*/  F2FP.SATFINITE.E4M3.F32.PACK_AB_MERGE_C R65, R65, R62, RZ ;  /* 0x0000003e4141723e */ /* 0x000fc600048070ff */
[----:B------:R-:W4:Y:S04]  /*13b40*/  LDL.LU R60, [R1+0x1254] ;  /* 0x00125400013c7983 */ /* 0x000f280000300800 */
[----:B------:R0:W-:Y:S01]  /*13b50*/  STL [R1+0xf8c], R63 ;  /* 0x000f8c3f01007387 */ /* 0x0001e20000100800 */
[----:B------:R-:W-:-:S03]  /*13b60*/  F2FP.SATFINITE.E4M3.F32.PACK_AB_MERGE_C R67, R67, R64, RZ ;  /* 0x000000404343723e */ /* 0x000fc600048070ff */
[----:B0-----:R-:W4:Y:S04]  /*13b70*/  LDL.LU R63, [R1+0x1250] ;  /* 0x00125000013f7983 */ /* 0x001f280000300800 */
[----:B------:R-:W4:Y:S04]  /*13b80*/  LDL.LU R62, [R1+0x124c] ;  /* 0x00124c00013e7983 */ /* 0x000f280000300800 */
[----:B------:R0:W-:Y:S01]  /*13b90*/  STL [R1+0xf2c], R65 ;  /* 0x000f2c4101007387 */ /* 0x0001e20000100800 */
[----:B------:R-:W-:Y:S02]  /*13ba0*/  F2FP.SATFINITE.E4M3.F32.PACK_AB_MERGE_C R221, R221, R66, RZ ;  /* 0x00000042dddd723e */ /* 0x000fe400048070ff */
[----:B------:R-:W-:Y:S01]  /*13bb0*/  F2FP.SATFINITE.E4M3.F32.PACK_AB_MERGE_C R22, R22, R69, RZ ;  /* 0x000000451616723e */ /* 0x000fe200048070ff */
[----:B0-----:R-:W4:Y:S04]  /*13bc0*/  LDL.LU R65, [R1+0x1248] ;  /* 0x0012480001417983 */ /* 0x001f280000300800 */
[----:B------:R-:W4:Y:S01]  /*13bd0*/  LDL.LU R64, [R1+0x1244] ;  /* 0x0012440001407983 */ /* 0x000f220000300800 */
[----:B------:R-:W-:-:S03]  /*13be0*/  F2FP.SATFINITE.E4M3.F32.PACK_AB_MERGE_C R20, R20, R68, RZ ;  /* 0x000000441414723e */ /* 0x000fc600048070ff */
[----:B------:R0:W-:Y:S01]  /*13bf0*/  STL [R1+0xf38], R67 ;  /* 0x000f384301007387 */ /* 0x0001e20000100800 */
[----:B------:R-:W-:Y:S02]  /*13c00*/  F2FP.SATFINITE.E4M3.F32.PACK_AB_MERGE_C R8, R8, R71, RZ ;  /* 0x000000470808723e */ /* 0x000fe400048070ff */
[----:B------:R-:W-:Y:S01]  /*13c10*/  F2FP.SATFINITE.E4M3.F32.PACK_AB_MERGE_C R2, R2, R70, RZ ;  /* 0x000000460202723e */ /* 0x000fe200048070ff */
[----:B0-----:R-:W4:Y:S04]  /*13c20*/  LDL.LU R67, [R1+0x1240] ;  /* 0x0012400001437983 */ /* 0x001f280000300800 */
        /* <DEDUP_REMOVED lines=35> */
[----:B------:R-:W4:Y:S01]  /*13e60*/  LDL.LU R86, [R1+0x11ec] ;  /* 0x0011ec0001567983 */ /* 0x000f220000300800 */
[----:B------:R-:W-:Y:S01]  /*13e70*/  F2FP.SATFINITE.E4M3.F32.PACK_AB_MERGE_C R161, R169, R168, RZ ;  /* 0x000000a8a9a1723e */ /* 0x000fe200048070ff */
[----:B------:R-:W-:Y:S01]  /*13e80*/  IMAD.MOV.U32 R157, RZ, RZ, R219 ;  /* 0x000000ffff9d7224 */ /* 0x000fe200078e00db */
[----:B------:R-:W-:Y:S01]  /*13e90*/  F2FP.SATFINITE.E4M3.F32.PACK_AB_MERGE_C R219, R165, R164, RZ ;  /* 0x000000a4a5db723e */ /* 0x000fe200048070ff */
[----:B------:R-:W-:Y:S01]  /*13ea0*/  IMAD.MOV.U32 R155, RZ, RZ, R216 ;  /* 0x000000ffff9b7224 */ /* 0x000fe200078e00d8 */
[----:B------:R-:W-:Y:S01]  /*13eb0*/  F2FP.SATFINITE.E4M3.F32.PACK_AB_MERGE_C R164, R171, R170, RZ ;  /* 0x000000aaaba4723e */ /* 0x000fe200048070ff */
[----:B------:R-:W4:Y:S01]  /*13ec0*/  LDL.LU R216, [R1+0x11e8] ;  /* 0x0011e80001d87983 */ /* 0x000f220000300800 */
[----:B------:R-:W-:-:S03]  /*13ed0*/  F2FP.SATFINITE.E4M3.F32.PACK_AB_MERGE_C R163, R173, R172, RZ ;  /* 0x000000acada3723e */ /* 0x000fc600048070ff */
[----:B------:R0:W-:Y:S01]  /*13ee0*/  STL [R1+0xf64], R161 ;  /* 0x000f64a101007387 */ /* 0x0001e20000100800 */
[----:B------:R-:W-:Y:S02]  /*13ef0*/  F2FP.SATFINITE.E4M3.F32.PACK_AB_MERGE_C R91, R101, R100, RZ ;  /* 0x00000064655b723e */ /* 0x000fe400048070ff */
[----:B------:R-:W-:Y:S01]  /*13f00*/  F2FP.SATFINITE.E4M3.F32.PACK_AB_MERGE_C R89, R103, R102, RZ ;  /* 0x000000666759723e */ /* 0x000fe200048070ff */
[----:B------:R-:W-:Y:S01]  /*13f10*/  STL [R1+0xf60], R164 ;  /* 0x000f60a401007387 */ /* 0x000fe20000100800 */
[----:B0-----:R-:W-:-:S03]  /*13f20*/  F2FP.SATFINITE.E4M3.F32.PACK_AB_MERGE_C R161, R175, R174, RZ ;  /* 0x000000aeafa1723e */ /* 0x001fc600048070ff */
[----:B------:R-:W-:Y:S04]  /*13f30*/  STL [R1+0xecc], R163 ;  /* 0x000ecca301007387 */ /* 0x000fe80000100800 */
[----:B------:R-:W-:Y:S04]  /*13f40*/  STL [R1+0xf0c], R161 ;  /* 0x000f0ca101007387 */ /* 0x000fe80000100800 */
[----:B------:R0:W-:Y:S04]  /*13f50*/  STL [R1+0xf7c], R91 ;  /* 0x000f7c5b01007387 */ /* 0x0001e80000100800 */
[----:B------:R1:W-:Y:S01]  /*13f60*/  STL [R1+0xf78], R89 ;  /* 0x000f785901007387 */ /* 0x0003e20000100800 */
[----:B------:R-:W-:-:S02]  /*13f70*/  F2FP.SATFINITE.E4M3.F32.PACK_AB_MERGE_C R93, R107, R106, RZ ;  /* 0x0000006a6b5d723e */ /* 0x000fc400048070ff */
[----:B0-----:R-:W-:Y:S02]  /*13f80*/  F2FP.SATFINITE.E4M3.F32.PACK_AB_MERGE_C R91, R109, R108, RZ ;  /* 0x0000006c6d5b723e */ /* 0x001fe400048070ff */
[----:B-1----:R-:W-:-:S05]  /*13f90*/  F2FP.SATFINITE.E4M3.F32.PACK_AB_MERGE_C R89, R105, R104, RZ ;  /* 0x000000686959723e */ /* 0x002fca00048070ff */
[----:B------:R0:W-:Y:S04]  /*13fa0*/  STL [R1+0xf9c], R89 ;  /* 0x000f9c5901007387 */ /* 0x0001e80000100800 */
[----:B------:R1:W-:Y:S01]  /*13fb0*/  STL [R1+0xf98], R93 ;  /* 0x000f985d01007387 */ /* 0x0003e20000100800 */
[----:B0-----:R-:W-:-:S03]  /*13fc0*/  F2FP.SATFINITE.E4M3.F32.PACK_AB_MERGE_C R89, R111, R110, RZ ;  /* 0x0000006e6f59723e */ /* 0x001fc600048070ff */
[----:B------:R0:W-:Y:S01]  /*13fd0*/  STL [R1+0xfc4], R91 ;  /* 0x000fc45b01007387 */ /* 0x0001e20000100800 */
[----:B-1----:R-:W-:-:S03]  /*13fe0*/  F2FP.SATFINITE.E4M3.F32.PACK_AB_MERGE_C R93, R113, R112, RZ ;  /* 0x00000070715d723e */ /* 0x002fc600048070ff */
[----:B------:R1:W-:Y:S01]  /*13ff0*/  STL [R1+0xfc0], R89 ;  /* 0x000fc05901007387 */ /* 0x0003e20000100800 */
[----:B------:R-:W-:Y:S01]  /*14000*/  IMAD.MOV.U32 R161, RZ, RZ, R153 ;  /* 0x000000ffffa17224 */ /* 0x000fe200078e0099 */
[----:B0-----:R-:W-:Y:S02]  /*14010*/  F2FP.SATFINITE.E4M3.F32.PACK_AB_MERGE_C R91, R115, R114, RZ ;  /* 0x00000072735b723e */ /* 0x001fe400048070ff */
[----:B------:R0:W-:Y:S01]  /*14020*/  STL [R1+0xfd8], R93 ;  /* 0x000fd85d01007387 */ /* 0x0001e20000100800 */
[----:B-1----:R-:W-:-:S03]  /*14030*/  F2FP.SATFINITE.E4M3.F32.PACK_AB_MERGE_C R89, R117, R116, RZ ;  /* 0x000000747559723e */ /* 0x002fc600048070ff */
[----:B------:R1:W-:Y:S01]  /*14040*/  STL [R1+0xfd4], R91 ;  /* 0x000fd45b01007387 */ /* 0x0003e20000100800 */
[----:B------:R-:W-:-:S03]  /*14050*/  IMAD.MOV.U32 R164, RZ, RZ, R161 ;  /* 0x000000ffffa47224 */ /* 0x000fc600078e00a1 */
[----:B------:R2:W-:Y:S01]  /*14060*/  STL [R1+0xf58], R89 ;  /* 0x000f585901007387 */ /* 0x0005e20000100800 */
[----:B0-----:R-:W-:Y:S02]  /*14070*/  F2FP.SATFINITE.E4M3.F32.PACK_AB_MERGE_C R93, R119, R118, RZ ;  /* 0x00000076775d723e */ /* 0x001fe400048070ff */
[----:B-1----:R-:W-:-:S03]  /*14080*/  F2FP.SATFINITE.E4M3.F32.PACK_AB_MERGE_C R91, R121, R120, RZ ;  /* 0x00000078795b723e */ /* 0x002fc600048070ff */
[----:B------:R-:W-:Y:S01]  /*14090*/  STL [R1+0xf5c], R93 ;  /* 0x000f5c5d01007387 */ /* 0x000fe20000100800 */
[----:B------:R-:W-:Y:S01]  /*140a0*/  IMAD.MOV.U32 R161, RZ, RZ, R157 ;  /* 0x000000ffffa17224 */ /* 0x000fe200078e009d */
[----:B--2---:R-:W-:Y:S02]  /*140b0*/  F2FP.SATFINITE.E4M3.F32.PACK_AB_MERGE_C R89, R123, R122, RZ ;  /* 0x0000007a7b59723e */ /* 0x004fe400048070ff */
[----:B------:R0:W-:Y:S01]  /*140c0*/  STL [R1+0xf54], R91 ;  /* 0x000f545b01007387 */ /* 0x0001e20000100800 */
[----:B------:R-:W-:Y:S02]  /*140d0*/  IMAD.MOV.U32 R157, RZ, RZ, R10 ;  /* 0x000000ffff9d7224 */ /* 0x000fe400078e000a */
[----:B------:R-:W-:Y:S01]  /*140e0*/  IMAD.MOV.U32 R10, RZ, RZ, R4 ;  /* 0x000000ffff0a7224 */ /* 0x000fe200078e0004 */
[----:B------:R1:W-:Y:S01]  /*140f0*/  STL [R1+0xff0], R89 ;  /* 0x000ff05901007387 */ /* 0x0003e20000100800 */
[----:B------:R-:W-:Y:S02]  /*14100*/  F2FP.SATFINITE.E4M3.F32.PACK_AB_MERGE_C R4, R127, R126, RZ ;  /* 0x0000007e7f04723e */ /* 0x000fe400048070ff */
[----:B0-----:R-:W-:-:S02]  /*14110*/  F2FP.SATFINITE.E4M3.F32.PACK_AB_MERGE_C R91, R125, R124, RZ ;  /* 0x0000007c7d5b723e */ /* 0x001fc400048070ff */
[----:B-1----:R-:W-:-:S03]  /*14120*/  F2FP.SATFINITE.E4M3.F32.PACK_AB_MERGE_C R89, R129, R128, RZ ;  /* 0x000000808159723e */ /* 0x002fc600048070ff */
[----:B------:R0:W-:Y:S04]  /*14130*/  STL [R1+0x1008], R91 ;  /* 0x0010085b01007387 */ /* 0x0001e80000100800 */
[----:B------:R1:W-:Y:S04]  /*14140*/  STL [R1+0x1004], R4 ;  /* 0x0010040401007387 */ /* 0x0003e80000100800 */
[----:B------:R2:W-:Y:S01]  /*14150*/  STL [R1+0x1020], R89 ;  /* 0x0010205901007387 */ /* 0x0005e20000100800 */
[----:B0-----:R-:W-:Y:S02]  /*14160*/  F2FP.SATFINITE.E4M3.F32.PACK_AB_MERGE_C R91, R131, R130, RZ ;  /* 0x00000082835b723e */ /* 0x001fe400048070ff */
[----:B-1----:R-:W-:-:S03]  /*14170*/  F2FP.SATFINITE.E4M3.F32.PACK_AB_MERGE_C R4, R133, R132, RZ ;  /* 0x000000848504723e */ /* 0x002fc600048070ff */
[----:B------:R0:W-:Y:S01]  /*14180*/  STL [R1+0x101c], R91 ;  /* 0x00101c5b01007387 */ /* 0x0001e20000100800 */
[----:B--2---:R-:W-:-:S03]  /*14190*/  F2FP.SATFINITE.E4M3.F32.PACK_AB_MERGE_C R89, R135, R134, RZ ;  /* 0x000000868759723e */ /* 0x004fc600048070ff */
[----:B------:R-:W-:Y:S04]  /*141a0*/  STL [R1+0x1038], R4 ;  /* 0x0010380401007387 */ /* 0x000fe80000100800 */
[----:B------:R1:W-:Y:S01]  /*141b0*/  STL [R1+0x1034], R89 ;  /* 0x0010345901007387 */ /* 0x0003e20000100800 */
[----:B0-----:R-:W-:Y:S02]  /*141c0*/  F2FP.SATFINITE.E4M3.F32.PACK_AB_MERGE_C R91, R137, R136, RZ ;  /* 0x00000088895b723e */ /* 0x001fe400048070ff */
[----:B------:R-:W-:Y:S02]  /*141d0*/  F2FP.SATFINITE.E4M3.F32.PACK_AB_MERGE_C R93, R141, R140, RZ ;  /* 0x0000008c8d5d723e */ /* 0x000fe400048070ff */
[----:B-1----:R-:W-:Y:S01]  /*141e0*/  F2FP.SATFINITE.E4M3.F32.PACK_AB_MERGE_C R89, R139, R138, RZ ;  /* 0x0000008a8b59723e */ /* 0x002fe200048070ff */
[----:B------:R0:W-:Y:S04]  /*141f0*/  STL [R1+0x1048], R91 ;  /* 0x0010485b01007387 */ /* 0x0001e80000100800 */
[----:B------:R1:W-:Y:S01]  /*14200*/  STL [R1+0x1044], R89 ;  /* 0x0010445901007387 */ /* 0x0003e20000100800 */
[----:B0-----:R-:W-:-:S03]  /*14210*/  F2FP.SATFINITE.E4M3.F32.PACK_AB_MERGE_C R91, R143, R142, RZ ;  /* 0x0000008e8f5b723e */ /* 0x001fc600048070ff */
[----:B------:R0:W-:Y:S01]  /*14220*/  STL [R1+0x1060], R93 ;  /* 0x0010605d01007387 */ /* 0x0001e20000100800 */
[----:B-1----:R-:W-:-:S03]  /*14230*/  F2FP.SATFINITE.E4M3.F32.PACK_AB_MERGE_C R89, R145, R144, RZ ;  /* 0x000000909159723e */ /* 0x002fc600048070ff */
[----:B------:R1:W-:Y:S01]  /*14240*/  STL [R1+0x105c], R91 ;  /* 0x00105c5b01007387 */ /* 0x0003e20000100800 */
[----:B------:R-:W-:-:S03]  /*14250*/  F2FP.SATFINITE.E4M3.F32.PACK_AB_MERGE_C R25, R37, R36, RZ ;  /* 0x000000242519723e */ /* 0x000fc600048070ff */
[----:B------:R2:W-:Y:S01]  /*14260*/  STL [R1+0x106c], R89 ;  /* 0x00106c5901007387 */ /* 0x0005e20000100800 */
[----:B0-----:R-:W-:Y:S02]  /*14270*/  F2FP.SATFINITE.E4M3.F32.PACK_AB_MERGE_C R93, R147, R146, RZ ;  /* 0x00000092935d723e */ /* 0x001fe400048070ff */
[----:B-1----:R-:W-:-:S03]  /*14280*/  F2FP.SATFINITE.E4M3.F32.PACK_AB_MERGE_C R91, R149, R148, RZ ;  /* 0x00000094955b723e */ /* 0x002fc600048070ff */
[----:B------:R-:W-:Y:S01]  /*14290*/  STL [R1+0x1068], R93 ;  /* 0x0010685d01007387 */ /* 0x000fe20000100800 */
[----:B------:R-:W-:Y:S02]  /*142a0*/  F2FP.SATFINITE.E4M3.F32.PACK_AB_MERGE_C R29, R39, R38, RZ ;  /* 0x00000026271d723e */ /* 0x000fe400048070ff */
[----:B--2---:R-:W-:Y:S01]  /*142b0*/  F2FP.SATFINITE.E4M3.F32.PACK_AB_MERGE_C R89, R151, R150, RZ ;  /* 0x000000969759723e */ /* 0x004fe200048070ff */
[----:B------:R-:W-:Y:S01]  /*142c0*/  STL [R1+0x1078], R91 ;  /* 0x0010785b01007387 */ /* 0x000fe20000100800 */
[----:B------:R-:W-:-:S03]  /*142d0*/  F2FP.SATFINITE.E4M3.F32.PACK_AB_MERGE_C R27, R41, R40, RZ ;  /* 0x00000028291b723e */ /* 0x000fc600048070ff */
[----:B------:R-:W-:Y:S04]  /*142e0*/  STL [R1+0x1074], R89 ;  /* 0x0010745901007387 */ /* 0x000fe80000100800 */
[----:B------:R0:W-:Y:S04]  /*142f0*/  STL [R1+0xf34], R25 ;  /* 0x000f341901007387 */ /* 0x0001e80000100800 */
[----:B------:R1:W-:Y:S04]  /*14300*/  STL [R1+0xf30], R29 ;  /* 0x000f301d01007387 */ /* 0x0003e80000100800 */
[----:B------:R2:W-:Y:S01]  /*14310*/  STL [R1+0xf40], R27 ;  /* 0x000f401b01007387 */ /* 0x0005e20000100800 */
[----:B0-----:R-:W-:-:S02]  /*14320*/  F2FP.SATFINITE.E4M3.F32.PACK_AB_MERGE_C R25, R43, R42, RZ ;  /* 0x0000002a2b19723e */ /* 0x001fc400048070ff */
[----:B-1----:R-:W-:-:S03]  /*14330*/  F2FP.SATFINITE.E4M3.F32.PACK_AB_MERGE_C R29, R45, R44, RZ ;  /* 0x0000002c2d1d723e */ /* 0x002fc600048070ff */
[----:B------:R0:W-:Y:S01]  /*14340*/  STL [R1+0xf3c], R25 ;  /* 0x000f3c1901007387 */ /* 0x0001e20000100800 */
[----:B--2---:R-:W-:-:S03]  /*14350*/  F2FP.SATFINITE.E4M3.F32.PACK_AB_MERGE_C R27, R47, R46, RZ ;  /* 0x0000002e2f1b723e */ /* 0x004fc600048070ff */
[----:B------:R1:W-:Y:S04]  /*14360*/  STL [R1+0xf50], R29 ;  /* 0x000f501d01007387 */ /* 0x0003e80000100800 */
[----:B------:R3:W-:Y:S01]  /*14370*/  STL [R1+0xf48], R27 ;  /* 0x000f481b01007387 */ /* 0x0007e20000100800 */
[----:B0-----:R-:W-:Y:S01]  /*14380*/  F2FP.SATFINITE.E4M3.F32.PACK_AB_MERGE_C R25, R49, R48, RZ ;  /* 0x000000303119723e */ /* 0x001fe200048070ff */
[----:B------:R-:W0:Y:S01]  /*14390*/  S2R R4, SR_TID.X ;  /* 0x0000000000047919 */ /* 0x000e220000002100 */
[----:B-1----:R-:W-:Y:S02]  /*143a0*/  F2FP.SATFINITE.E4M3.F32.PACK_AB_MERGE_C R29, R51, R50, RZ ;  /* 0x00000032331d723e */ /* 0x002fe400048070ff */
[----:B---3--:R-:W-:Y:S01]  /*143b0*/  F2FP.SATFINITE.E4M3.F32.PACK_AB_MERGE_C R27, R53, R52, RZ ;  /* 0x00000034351b723e */ /* 0x008fe200048070ff */
[----:B------:R4:W-:Y:S04]  /*143c0*/  STL [R1+0xf70], R25 ;  /* 0x000f701901007387 */ /* 0x0009e80000100800 */
[----:B------:R1:W-:Y:S04]  /*143d0*/  STL [R1+0xf68], R29 ;  /* 0x000f681d01007387 */ /* 0x0003e80000100800 */
[----:B------:R2:W-:Y:S01]  /*143e0*/  STL [R1+0xf08], R27 ;  /* 0x000f081b01007387 */ /* 0x0005e20000100800 */
[----:B----4-:R-:W-:-:S02]  /*143f0*/  F2FP.SATFINITE.E4M3.F32.PACK_AB_MERGE_C R25, R55, R54, RZ ;  /* 0x000000363719723e */ /* 0x010fc400048070ff */
[----:B-1----:R-:W-:-:S03]  /*14400*/  F2FP.SATFINITE.E4M3.F32.PACK_AB_MERGE_C R29, R57, R56, RZ ;  /* 0x00000038391d723e */ /* 0x002fc600048070ff */
[----:B------:R1:W-:Y:S01]  /*14410*/  STL [R1+0xf74], R25 ;  /* 0x000f741901007387 */ /* 0x0003e20000100800 */
[----:B--2---:R-:W-:-:S03]  /*14420*/  F2FP.SATFINITE.E4M3.F32.PACK_AB_MERGE_C R27, R59, R58, RZ ;  /* 0x0000003a3b1b723e */ /* 0x004fc600048070ff */
[----:B------:R2:W-:Y:S04]  /*14430*/  STL [R1+0xf88], R29 ;  /* 0x000f881d01007387 */ /* 0x0005e80000100800 */
[----:B------:R3:W-:Y:S01]  /*14440*/  STL [R1+0xf84], R27 ;  /* 0x000f841b01007387 */ /* 0x0007e20000100800 */
[----:B-1----:R-:W-:Y:S02]  /*14450*/  F2FP.SATFINITE.E4M3.F32.PACK_AB_MERGE_C R25, R61, R60, RZ ;  /* 0x0000003c3d19723e */ /* 0x002fe400048070ff */
[----:B--2---:R-:W-:-:S03]  /*14460*/  F2FP.SATFINITE.E4M3.F32.PACK_AB_MERGE_C R29, R63, R62, RZ ;  /* 0x0000003e3f1d723e */ /* 0x004fc600048070ff */
[----:B------:R1:W-:Y:S01]  /*14470*/  STL [R1+0xfb8], R25 ;  /* 0x000fb81901007387 */ /* 0x0003e20000100800 */
[----:B---3--:R-:W-:-:S03]  /*14480*/  F2FP.SATFINITE.E4M3.F32.PACK_AB_MERGE_C R27, R65, R64, RZ ;  /* 0x00000040411b723e */ /* 0x008fc600048070ff */
[----:B------:R2:W-:Y:S04]  /*14490*/  STL [R1+0xfa0], R29 ;  /* 0x000fa01d01007387 */ /* 0x0005e80000100800 */
[----:B------:R3:W-:Y:S01]  /*144a0*/  STL [R1+0xfd0], R27 ;  /* 0x000fd01b01007387 */ /* 0x0007e20000100800 */
[----:B-1----:R-:W-:Y:S02]  /*144b0*/  F2FP.SATFINITE.E4M3.F32.PACK_AB_MERGE_C R25, R67, R66, RZ ;  /* 0x000000424319723e */ /* 0x002fe400048070ff */
[----:B--2---:R-:W-:-:S03]  /*144c0*/  F2FP.SATFINITE.E4M3.F32.PACK_AB_MERGE_C R29, R69, R68, RZ ;  /* 0x00000044451d723e */ /* 0x004fc600048070ff */
[----:B------:R-:W-:Y:S01]  /*144d0*/  STL [R1+0xfcc], R25 ;  /* 0x000fcc1901007387 */ /* 0x000fe20000100800 */
[----:B---3--:R-:W-:-:S03]  /*144e0*/  F2FP.SATFINITE.E4M3.F32.PACK_AB_MERGE_C R27, R71, R70, RZ ;  /* 0x00000046471b723e */ /* 0x008fc600048070ff */
[----:B------:R1:W-:Y:S04]  /*144f0*/  STL [R1+0xfe8], R29 ;  /* 0x000fe81d01007387 */ /* 0x0003e80000100800 */
[----:B------:R2:W-:Y:S01]  /*14500*/  STL [R1+0xfe4], R27 ;  /* 0x000fe41b01007387 */ /* 0x0005e20000100800 */
[----:B-1----:R-:W-:Y:S02]  /*14510*/  F2FP.SATFINITE.E4M3.F32.PACK_AB_MERGE_C R29, R73, R72, RZ ;  /* 0x00000048491d723e */ /* 0x002fe400048070ff */
[----:B--2---:R-:W-:-:S03]  /*14520*/  F2FP.SATFINITE.E4M3.F32.PACK_AB_MERGE_C R27, R75, R74, RZ ;  /* 0x0000004a4b1b723e */ /* 0x004fc600048070ff */
[----:B------:R1:W-:Y:S04]  /*14530*/  STL [R1+0xff8], R29 ;  /* 0x000ff81d01007387 */ /* 0x0003e80000100800 */
[----:B------:R2:W-:Y:S01]  /*14540*/  STL [R1+0xff4], R27 ;  /* 0x000ff41b01007387 */ /* 0x0005e20000100800 */
[----:B0-----:R-:W-:-:S03]  /*14550*/  IMAD.SHL.U32 R25, R4, 0x10, RZ ;  /* 0x0000001004197824 */ /* 0x001fc600078e00ff */
[----:B------:R-:W3:Y:S01]  /*14560*/  LDL.LU R177, [R1+0x41c] ;  /* 0x00041c0001b17983 */ /* 0x000ee20000300800 */
[----:B------:R-:W-:Y:S01]  /*14570*/  IMAD.SHL.U32 R4, R4, 0x40, RZ ;  /* 0x0000004004047824 */ /* 0x000fe200078e00ff */
[----:B------:R-:W-:Y:S02]  /*14580*/  F2FP.SATFINITE.E4M3.F32.PACK_AB_MERGE_C R31, R77, R76, RZ ;  /* 0x0000004c4d1f723e */ /* 0x000fe400048070ff */
[----:B------:R-:W4:Y:S01]  /*14590*/  LDL.LU R175, [R1+0x418] ;  /* 0x0004180001af7983 */ /* 0x000f220000300800 */
[----:B-1----:R-:W-:Y:S02]  /*145a0*/  F2FP.SATFINITE.E4M3.F32.PACK_AB_MERGE_C R29, R79, R78, RZ ;  /* 0x0000004e4f1d723e */ /* 0x002fe400048070ff */
[----:B------:R-:W-:Y:S01]  /*145b0*/  LOP3.LUT R25, R25, 0xf0, RZ, 0xc0, !PT ;  /* 0x000000f019197812 */ /* 0x000fe200078ec0ff */
[----:B------:R0:W-:Y:S01]  /*145c0*/  STL [R1+0x1010], R31 ;  /* 0x0010101f01007387 */ /* 0x0001e20000100800 */
[----:B------:R-:W-:Y:S02]  /*145d0*/  LOP3.LUT R4, R4, 0x400, RZ, 0xc0, !PT ;  /* 0x0000040004047812 */ /* 0x000fe400078ec0ff */
[----:B--2---:R-:W-:Y:S01]  /*145e0*/  F2FP.SATFINITE.E4M3.F32.PACK_AB_MERGE_C R27, R81, R80, RZ ;  /* 0x00000050511b723e */ /* 0x004fe200048070ff */
[----:B------:R1:W-:Y:S01]  /*145f0*/  STL [R1+0x100c], R29 ;  /* 0x00100c1d01007387 */ /* 0x0003e20000100800 */
[----:B------:R-:W-:-:S02]  /*14600*/  IADD3 R4, R4, UR8, R25 ;  /* 0x0000000804047c10 */ /* 0x000fc4000fffe019 */
[----:B0-----:R-:W-:Y:S01]  /*14610*/  F2FP.SATFINITE.E4M3.F32.PACK_AB_MERGE_C R31, R83, R82, RZ ;  /* 0x00000052531f723e */ /* 0x001fe200048070ff */
[----:B------:R0:W-:Y:S01]  /*14620*/  STL [R1+0x1028], R27 ;  /* 0x0010281b01007387 */ /* 0x0001e20000100800 */
[----:B------:R-:W-:Y:S02]  /*14630*/  F2FP.SATFINITE.E4M3.F32.PACK_AB_MERGE_C R25, R87, R86, RZ ;  /* 0x000000565719723e */ /* 0x000fe400048070ff */
[----:B-1----:R-:W-:Y:S01]  /*14640*/  F2FP.SATFINITE.E4M3.F32.PACK_AB_MERGE_C R29, R85, R84, RZ ;  /* 0x00000054551d723e */ /* 0x002fe200048070ff */
[----:B------:R-:W-:Y:S01]  /*14650*/  STL [R1+0x1024], R31 ;  /* 0x0010241f01007387 */ /* 0x000fe20000100800 */
[----:B------:R-:W-:-:S03]  /*14660*/  IMAD.MOV.U32 R159, RZ, RZ, R18 ;  /* 0x000000ffff9f7224 */ /* 0x000fc600078e0012 */
[----:B------:R-:W-:Y:S01]  /*14670*/  STL [R1+0x1040], R29 ;  /* 0x0010401d01007387 */ /* 0x000fe20000100800 */
[----:B------:R-:W-:-:S03]  /*14680*/  F2FP.SATFINITE.E4M3.F32.PACK_AB_MERGE_C R18, R167, R166, RZ ;  /* 0x000000a6a712723e */ /* 0x000fc600048070ff */
[----:B------:R-:W2:Y:S04]  /*14690*/  LDL.LU R174, [R1+0x424] ;  /* 0x0004240001ae7983 */ /* 0x000ea80000300800 */
[----:B------:R1:W-:Y:S04]  /*146a0*/  STL [R1+0x103c], R25 ;  /* 0x00103c1901007387 */ /* 0x0003e80000100800 */
[----:B------:R-:W2:Y:S04]  /*146b0*/  LDL.LU R173, [R1+0x420] ;  /* 0x0004200001ad7983 */ /* 0x000ea80000300800 */
[----:B------:R-:W2:Y:S04]  /*146c0*/  LDL.LU R167, [R1+0x324] ;  /* 0x0003240001a77983 */ /* 0x000ea80000300800 */
[----:B------:R-:W2:Y:S04]  /*146d0*/  LDL.LU R166, [R1+0x31c] ;  /* 0x00031c0001a67983 */ /* 0x000ea80000300800 */
[----:B------:R-:W2:Y:S01]  /*146e0*/  LDL.LU R165, [R1+0x218] ;  /* 0x0002180001a57983 */ /* 0x000ea20000300800 */
[----:B0-----:R-:W0:Y:S01]  /*146f0*/  S2R R27, SR_TID.X ;  /* 0x00000000001b7919 */ /* 0x001e220000002100 */
[----:B-1----:R-:W-:Y:S01]  /*14700*/  VIADD R25, R216, 0x7f ;  /* 0x0000007fd8197836 */ /* 0x002fe20000000000 */
[----:B------:R-:W-:-:S02]  /*14710*/  LOP3.LUT R242, R242, 0xffff, RZ, 0xc0, !PT ;  /* 0x0000fffff2f27812 */ /* 0x000fc400078ec0ff */
[----:B------:R-:W-:Y:S02]  /*14720*/  LOP3.LUT R33, R6, 0xffff, RZ, 0xc0, !PT ;  /* 0x0000ffff06217812 */ /* 0x000fe400078ec0ff */
[----:B------:R-:W-:Y:S01]  /*14730*/  ISETP.GE.AND P0, PT, R25, UR7, PT ;  /* 0x0000000719007c0c */ /* 0x000fe2000bf06270 */
[----:B------:R-:W-:Y:S01]  /*14740*/  VIADD R25, R216, 0x7d ;  /* 0x0000007dd8197836 */ /* 0x000fe20000000000 */
[----:B------:R-:W-:Y:S01]  /*14750*/  PRMT R36, R242, 0x3340, R36 ;  /* 0x00003340f2247816 */ /* 0x000fe20000000024 */
[----:B------:R-:W2:Y:S01]  /*14760*/  LDL.LU R6, [R1+0x11e4] ;  /* 0x0011e40001067983 */ /* 0x000ea20000300800 */
[----:B------:R-:W-:Y:S02]  /*14770*/  LOP3.LUT R244, R244, 0xffff, RZ, 0xc0, !PT ;  /* 0x0000fffff4f47812 */ /* 0x000fe400078ec0ff */
[----:B------:R-:W-:Y:S01]  /*14780*/  LOP3.LUT R35, R0, 0xffff, RZ, 0xc0, !PT ;  /* 0x0000ffff00237812 */ /* 0x000fe200078ec0ff */
[----:B------:R-:W-:Y:S01]  /*14790*/  BAR.SYNC.DEFER_BLOCKING 0x0 ;  /* 0x0000000000007b1d */ /* 0x000fe20000010000 */
[----:B------:R-:W-:-:S02]  /*147a0*/  PRMT R37, R244, 0x3340, R37 ;  /* 0x00003340f4257816 */ /* 0x000fc40000000025 */
[----:B----4-:R-:W-:-:S03]  /*147b0*/  LOP3.LUT R31, R175, 0xffff, RZ, 0xc0, !PT ;  /* 0x0000ffffaf1f7812 */ /* 0x010fc600078ec0ff */
[----:B------:R-:W4:Y:S01]  /*147c0*/  LDL.LU R0, [R1+0x11e0] ;  /* 0x0011e00001007983 */ /* 0x000f220000300800 */
[----:B0-----:R-:W-:Y:S02]  /*147d0*/  LOP3.LUT R27, R27, 0x60, RZ, 0xc0, !PT ;  /* 0x000000601b1b7812 */ /* 0x001fe400078ec0ff */
[----:B------:R-:W-:Y:S02]  /*147e0*/  LOP3.LUT R237, R237, 0xffff, RZ, 0xc0, !PT ;  /* 0x0000ffffeded7812 */ /* 0x000fe400078ec0ff */
[----:B------:R-:W-:Y:S01]  /*147f0*/  LOP3.LUT R212, R212, 0xffff, RZ, 0xc0, !PT ;  /* 0x0000ffffd4d47812 */ /* 0x000fe200078ec0ff */
[----:B------:R-:W-:Y:S01]  /*14800*/  IMAD R4, R27, 0x8, R4 ;  /* 0x000000081b047824 */ /* 0x000fe200078e0204 */
[----:B---3--:R-:W-:Y:S01]  /*14810*/  LOP3.LUT R29, R177, 0xffff, RZ, 0xc0, !PT ;  /* 0x0000ffffb11d7812 */ /* 0x008fe200078ec0ff */
[----:B------:R-:W-:Y:S01]  /*14820*/  VIADD R27, R216, 0x2 ;  /* 0x00000002d81b7836 */ /* 0x000fe20000000000 */
        /* <DEDUP_REMOVED lines=14> */
[----:B------:R-:W-:Y:S02]  /*14910*/  F2FP.SATFINITE.E4M3.F32.PACK_AB_MERGE_C R153, R193, R192, RZ ;  /* 0x000000c0c199723e */ /* 0x000fe400048070ff */
        /* <DEDUP_REMOVED lines=30> */
[----:B------:R-:W-:Y:S01]  /*14b00*/  LOP3.LUT R180, R180, 0xffff, RZ, 0xc0, !PT ;  /* 0x0000ffffb4b47812 */ /* 0x000fe200078ec0ff */
[----:B------:R-:W-:Y:S01]  /*14b10*/  IMAD.MOV.U32 R163, RZ, RZ, R155 ;  /* 0x000000ffffa37224 */ /* 0x000fe200078e009b */
[----:B------:R-:W-:Y:S01]  /*14b20*/  ISETP.GE.AND P1, PT, R27, UR4, PT ;  /* 0x000000041b007c0c */ /* 0x000fe2000bf26270 */
[----:B------:R-:W-:Y:S01]  /*14b30*/  ULDC.64 UR4, c[0x0][0x228] ;  /* 0x00008a0000047ab9 */ /* 0x000fe20000000a00 */
[----:B------:R-:W-:Y:S02]  /*14b40*/  PRMT R38, R29, 0x3340, R33 ;  /* 0x000033401d267816 */ /* 0x000fe40000000021 */
[----:B------:R-:W-:Y:S02]  /*14b50*/  LOP3.LUT R239, R239, 0xffff, RZ, 0xc0, !PT ;  /* 0x0000ffffefef7812 */ /* 0x000fe400078ec0ff */
[----:B------:R-:W-:-:S02]  /*14b60*/  LOP3.LUT R246, R246, 0xffff, RZ, 0xc0, !PT ;  /* 0x0000fffff6f67812 */ /* 0x000fc400078ec0ff */
[----:B------:R-:W-:Y:S02]  /*14b70*/  F2FP.SATFINITE.E4M3.F32.PACK_AB_MERGE_C R172, R179, R178, RZ ;  /* 0x000000b2b3ac723e */ /* 0x000fe400048070ff */
[----:B------:R-:W-:Y:S02]  /*14b80*/  F2FP.SATFINITE.E4M3.F32.PACK_AB_MERGE_C R171, R183, R182, RZ ;  /* 0x000000b6b7ab723e */ /* 0x000fe400048070ff */
[----:B------:R-:W-:Y:S02]  /*14b90*/  LOP3.LUT R250, R250, 0xffff, RZ, 0xc0, !PT ;  /* 0x0000fffffafa7812 */ /* 0x000fe400078ec0ff */
[----:B------:R-:W-:Y:S02]  /*14ba0*/  LOP3.LUT R235, R235, 0xffff, RZ, 0xc0, !PT ;  /* 0x0000ffffebeb7812 */ /* 0x000fe400078ec0ff */
[----:B------:R-:W-:Y:S02]  /*14bb0*/  LOP3.LUT R243, R243, 0xffff, RZ, 0xc0, !PT ;  /* 0x0000fffff3f37812 */ /* 0x000fe400078ec0ff */
[----:B------:R-:W-:-:S02]  /*14bc0*/  LOP3.LUT R248, R248, 0xffff, RZ, 0xc0, !PT ;  /* 0x0000fffff8f87812 */ /* 0x000fc400078ec0ff */
[----:B------:R-:W-:Y:S01]  /*14bd0*/  LOP3.LUT R252, R252, 0xffff, RZ, 0xc0, !PT ;  /* 0x0000fffffcfc7812 */ /* 0x000fe200078ec0ff */
[----:B------:R-:W0:Y:S01]  /*14be0*/  S2R R197, SR_TID.X ;  /* 0x0000000000c57919 */ /* 0x000e220000002100 */
[----:B------:R-:W-:Y:S02]  /*14bf0*/  ISETP.GE.AND P3, PT, R25, UR5, PT ;  /* 0x0000000519007c0c */ /* 0x000fe4000bf66270 */
[----:B------:R-:W-:Y:S02]  /*14c00*/  LOP3.LUT R88, R88, 0xffff, RZ, 0xc0, !PT ;  /* 0x0000ffff58587812 */ /* 0x000fe400078ec0ff */
[----:B------:R-:W-:Y:S01]  /*14c10*/  LOP3.LUT R90, R90, 0xffff, RZ, 0xc0, !PT ;  /* 0x0000ffff5a5a7812 */ /* 0x000fe200078ec0ff */
[----:B------:R-:W-:Y:S01]  /*14c20*/  IMAD.MOV.U32 R185, RZ, RZ, R159 ;  /* 0x000000ffffb97224 */ /* 0x000fe200078e009f */
[----:B------:R-:W-:Y:S01]  /*14c30*/  PRMT R25, R38, 0x5410, R36 ;  /* 0x0000541026197816 */ /* 0x000fe20000000024 */
[----:B------:R-:W-:Y:S01]  /*14c40*/  ULDC UR7, c[0x0][0x248] ;  /* 0x0000920000077ab9 */ /* 0x000fe20000000800 */
[----:B------:R-:W-:Y:S01]  /*14c50*/  PRMT R39, R31, 0x3340, R35 ;  /* 0x000033401f277816 */ /* 0x000fe20000000023 */
[----:B------:R-:W-:Y:S01]  /*14c60*/  VIADD R27, R216, 0x7e ;  /* 0x0000007ed81b7836 */ /* 0x000fe20000000000 */
[----:B------:R-:W-:Y:S01]  /*14c70*/  PRMT R40, R212, 0x3340, R40 ;  /* 0x00003340d4287816 */ /* 0x000fe20000000028 */
[----:B------:R1:W-:Y:S01]  /*14c80*/  STL [R1+0x1114], R25 ;  /* 0x0011141901007387 */ /* 0x0003e20000100800 */
[----:B--2---:R-:W-:-:S02]  /*14c90*/  LOP3.LUT R36, R167, 0xffff, RZ, 0xc0, !PT ;  /* 0x0000ffffa7247812 */ /* 0x004fc400078ec0ff */
        /* <DEDUP_REMOVED lines=9> */
[----:B------:R-:W-:Y:S02]  /*14d30*/  LOP3.LUT R153, R153, 0xffff, RZ, 0xc0, !PT ;  /* 0x0000ffff99997812 */ /* 0x000fe400078ec0ff */
[----:B------:R-:W-:Y:S02]  /*14d40*/  PRMT R62, R224, 0x3340, R62 ;  /* 0x00003340e03e7816 */ /* 0x000fe4000000003e */
[----:B------:R-:W-:Y:S01]  /*14d50*/  F2FP.SATFINITE.E4M3.F32.PACK_AB_MERGE_C R155, R207, R206, RZ ;  /* 0x000000cecf9b723e */ /* 0x000fe200048070ff */
[----:B------:R-:W-:Y:S01]  /*14d60*/  IMAD.MOV.U32 R178, RZ, RZ, R164 ;  /* 0x000000ffffb27224 */ /* 0x000fe200078e00a4 */
[----:B-1----:R-:W-:Y:S01]  /*14d70*/  PRMT R25, R39, 0x5410, R37 ;  /* 0x0000541027197816 */ /* 0x002fe20000000025 */
[----:B------:R-:W-:Y:S01]  /*14d80*/  IMAD.MOV.U32 R183, RZ, RZ, R161 ;  /* 0x000000ffffb77224 */ /* 0x000fe200078e00a1 */
[----:B------:R-:W-:Y:S01]  /*14d90*/  ISETP.GE.AND P2, PT, R27, UR11, PT ;  /* 0x0000000b1b007c0c */ /* 0x000fe2000bf46270 */
[----:B------:R-:W-:Y:S01]  /*14da0*/  ULDC UR5, c[0x0][0x248] ;  /* 0x0000920000057ab9 */ /* 0x000fe20000000800 */
[----:B------:R-:W-:Y:S01]  /*14db0*/  LOP3.LUT R27, R173, 0xffff, RZ, 0xc0, !PT ;  /* 0x0000ffffad1b7812 */ /* 0x000fe200078ec0ff */
[----:B------:R1:W-:Y:S01]  /*14dc0*/  STL [R1+0x1110], R25 ;  /* 0x0011101901007387 */ /* 0x0003e20000100800 */
[----:B------:R-:W-:-:S02]  /*14dd0*/  LOP3.LUT R37, R166, 0xffff, RZ, 0xc0, !PT ;  /* 0x0000ffffa6257812 */ /* 0x000fc400078ec0ff */
[----:B------:R-:W-:Y:S01]  /*14de0*/  LOP3.LUT R38, R165, 0xffff, RZ, 0xc0, !PT ;  /* 0x0000ffffa5267812 */ /* 0x000fe200078ec0ff */
[----:B------:R-:W2:Y:S01]  /*14df0*/  LDL.LU R175, [R1+0x434] ;  /* 0x0004340001af7983 */ /* 0x000ea20000300800 */
[----:B------:R-:W-:Y:S02]  /*14e00*/  LOP3.LUT R39, R13, 0xffff, RZ, 0xc0, !PT ;  /* 0x0000ffff0d277812 */ /* 0x000fe400078ec0ff */
[----:B------:R-:W-:Y:S01]  /*14e10*/  PRMT R47, R36, 0x3340, R241 ;  /* 0x00003340242f7816 */ /* 0x000fe200000000f1 */
[----:B------:R-:W3:Y:S01]  /*14e20*/  LDL.LU R173, [R1+0x42c] ;  /* 0x00042c0001ad7983 */ /* 0x000ee20000300800 */
[----:B------:R-:W-:Y:S01]  /*14e30*/  PRMT R63, R153, 0x3340, R63 ;  /* 0x00003340993f7816 */ /* 0x000fe2000000003f */
[----:B------:R-:W-:Y:S01]  /*14e40*/  IMAD.MOV.U32 R181, RZ, RZ, R178 ;  /* 0x000000ffffb57224 */ /* 0x000fe200078e00b2 */
[----:B------:R-:W-:Y:S01]  /*14e50*/  SHF.R.U32.HI R204, RZ, 0x8, R204 ;  /* 0x00000008ffcc7819 */ /* 0x000fe200000116cc */
[----:B------:R-:W2:Y:S01]  /*14e60*/  LDL.LU R167, [R1+0x428] ;  /* 0x0004280001a77983 */ /* 0x000ea20000300800 */
[----:B------:R-:W-:-:S02]  /*14e70*/  SHF.R.U32.HI R208, RZ, 0x8, R208 ;  /* 0x00000008ffd07819 */ /* 0x000fc400000116d0 */
[----:B------:R-:W-:Y:S01]  /*14e80*/  SHF.R.U32.HI R29, RZ, 0x8, R29 ;  /* 0x00000008ff1d7819 */ /* 0x000fe2000001161d */
[----:B------:R-:W2:Y:S01]  /*14e90*/  LDL.LU R166, [R1+0x32c] ;  /* 0x00032c0001a67983 */ /* 0x000ea20000300800 */
[----:B------:R-:W-:Y:S02]  /*14ea0*/  SHF.R.U32.HI R33, RZ, 0x8, R33 ;  /* 0x00000008ff217819 */ /* 0x000fe40000011621 */
[----:B0-----:R-:W-:Y:S01]  /*14eb0*/  LOP3.LUT R197, R197, 0x7f, RZ, 0xc0, !PT ;  /* 0x0000007fc5c57812 */ /* 0x001fe200078ec0ff */
[----:B------:R-:W2:Y:S01]  /*14ec0*/  LDL.LU R165, [R1+0x228] ;  /* 0x0002280001a57983 */ /* 0x000ea20000300800 */
[----:B-1----:R-:W-:Y:S01]  /*14ed0*/  LOP3.LUT R25, R174, 0xffff, RZ, 0xc0, !PT ;  /* 0x0000ffffae197812 */ /* 0x002fe200078ec0ff */
[----:B------:R-:W-:Y:S01]  /*14ee0*/  IMAD.MOV.U32 R187, RZ, RZ, R185 ;  /* 0x000000ffffbb7224 */ /* 0x000fe200078e00b9 */
[----:B------:R-:W-:Y:S01]  /*14ef0*/  PRMT R44, R37, 0x3340, R237 ;  /* 0x00003340252c7816 */ /* 0x000fe200000000ed */
[----:B------:R-:W2:Y:S01]  /*14f00*/  LDL.LU R13, [R1+0x11dc] ;  /* 0x0011dc00010d7983 */ /* 0x000ea20000300800 */
[----:B------:R-:W-:Y:S01]  /*14f10*/  PRMT R45, R25, 0x3340, R38 ;  /* 0x00003340192d7816 */ /* 0x000fe20000000026 */
[----:B------:R-:W-:Y:S01]  /*14f20*/  ULDC UR11, c[0x0][0x248] ;  /* 0x00009200000b7ab9 */ /* 0x000fe20000000800 */
[----:B------:R-:W-:Y:S01]  /*14f30*/  PRMT R46, R27, 0x3340, R39 ;  /* 0x000033401b2e7816 */ /* 0x000fe20000000027 */
[----:B------:R-:W2:Y:S01]  /*14f40*/  LDL.LU R174, [R1+0x220] ;  /* 0x0002200001ae7983 */ /* 0x000ea20000300800 */
[----:B------:R-:W-:-:S02]  /*14f50*/  PRMT R44, R44, 0x5410, R40 ;  /* 0x000054102c2c7816 */ /* 0x000fc40000000028 */
[----:B------:R-:W-:Y:S02]  /*14f60*/  PRMT R40, R45, 0x5410, R41 ;  /* 0x000054102d287816 */ /* 0x000fe40000000029 */
[----:B------:R-:W-:Y:S02]  /*14f70*/  PRMT R41, R46, 0x5410, R42 ;  /* 0x000054102e297816 */ /* 0x000fe4000000002a */
[----:B------:R-:W-:Y:S01]  /*14f80*/  PRMT R42, R47, 0x5410, R43 ;  /* 0x000054102f2a7816 */ /* 0x000fe2000000002b */
[----:B------:R-:W-:Y:S04]  /*14f90*/  STL [R1+0x110c], R44 ;  /* 0x00110c2c01007387 */ /* 0x000fe80000100800 */
[----:B------:R-:W-:Y:S04]  /*14fa0*/  STL [R1+0x1108], R40 ;  /* 0x0011082801007387 */ /* 0x000fe80000100800 */
[----:B------:R3:W-:Y:S04]  /*14fb0*/  STL [R1+0x1104], R41 ;  /* 0x0011042901007387 */ /* 0x0007e80000100800 */
[----:B------:R2:W-:Y:S01]  /*14fc0*/  STL [R1+0x1100], R42 ;  /* 0x0011002a01007387 */ /* 0x0005e20000100800 */
[----:B----4-:R-:W-:-:S02]  /*14fd0*/  LOP3.LUT R46, R0, 0xffff, RZ, 0xc0, !PT ;  /* 0x0000ffff002e7812 */ /* 0x010fc400078ec0ff */
[----:B---3--:R-:W-:Y:S02]  /*14fe0*/  LOP3.LUT R41, R173, 0xffff, RZ, 0xc0, !PT ;  /* 0x0000ffffad297812 */ /* 0x008fe400078ec0ff */
[----:B------:R-:W3:Y:S01]  /*14ff0*/  LDL.LU R173, [R1+0x43c] ;  /* 0x00043c0001ad7983 */ /* 0x000ee20000300800 */
[----:B--2---:R-:W-:-:S03]  /*15000*/  LOP3.LUT R42, R167, 0xffff, RZ, 0xc0, !PT ;  /* 0x0000ffffa72a7812 */ /* 0x004fc600078ec0ff */
[----:B------:R-:W2:Y:S01]  /*15010*/  LDL.LU R167, [R1+0x438] ;  /* 0x0004380001a77983 */ /* 0x000ea20000300800 */
[----:B------:R-:W-:-:S03]  /*15020*/  LOP3.LUT R43, R166, 0xffff, RZ, 0xc0, !PT ;  /* 0x0000ffffa62b7812 */ /* 0x000fc600078ec0ff */
[----:B------:R-:W4:Y:S01]  /*15030*/  LDL.LU R166, [R1+0x430] ;  /* 0x0004300001a67983 */ /* 0x000f220000300800 */
[----:B------:R-:W-:-:S03]  /*15040*/  LOP3.LUT R44, R165, 0xffff, RZ, 0xc0, !PT ;  /* 0x0000ffffa52c7812 */ /* 0x000fc600078ec0ff */
[----:B------:R-:W4:Y:S04]  /*15050*/  LDL.LU R165, [R1+0x334] ;  /* 0x0003340001a57983 */ /* 0x000f280000300800 */
[----:B------:R-:W3:Y:S01]  /*15060*/  LDL.LU R0, [R1+0x11d8] ;  /* 0x0011d80001007983 */ /* 0x000ee20000300800 */
[----:B------:R-:W-:Y:S02]  /*15070*/  LOP3.LUT R45, R174, 0xffff, RZ, 0xc0, !PT ;  /* 0x0000ffffae2d7812 */ /* 0x000fe400078ec0ff */
[----:B------:R-:W-:Y:S01]  /*15080*/  LOP3.LUT R40, R175, 0xffff, RZ, 0xc0, !PT ;  /* 0x0000ffffaf287812 */ /* 0x000fe200078ec0ff */
[----:B------:R-:W4:Y:S01]  /*15090*/  LDL.LU R177, [R1+0x230] ;  /* 0x0002300001b17983 */ /* 0x000f220000300800 */
[----:B------:R-:W-:Y:S02]  /*150a0*/  PRMT R51, R41, 0x3340, R45 ;  /* 0x0000334029337816 */ /* 0x000fe4000000002d */
[----:B------:R-:W-:Y:S01]  /*150b0*/  PRMT R52, R42, 0x3340, R46 ;  /* 0x000033402a347816 */ /* 0x000fe2000000002e */
[----:B------:R-:W4:Y:S01]  /*150c0*/  LDL.LU R175, [R1+0x22c] ;  /* 0x00022c0001af7983 */ /* 0x000f220000300800 */
[----:B------:R-:W-:-:S02]  /*150d0*/  PRMT R53, R43, 0x3340, R245 ;  /* 0x000033402b357816 */ /* 0x000fc400000000f5 */
[----:B------:R-:W-:Y:S02]  /*150e0*/  PRMT R54, R40, 0x3340, R44 ;  /* 0x0000334028367816 */ /* 0x000fe4000000002c */
[----:B---3--:R-:W-:-:S04]  /*150f0*/  PRMT R47, R234, 0x3340, R0 ;  /* 0x00003340ea2f7816 */ /* 0x008fc80000000000 */
[----:B------:R-:W-:Y:S02]  /*15100*/  PRMT R51, R51, 0x5410, R47 ;  /* 0x0000541033337816 */ /* 0x000fe4000000002f */
[----:B------:R-:W-:Y:S02]  /*15110*/  PRMT R47, R52, 0x5410, R48 ;  /* 0x00005410342f7816 */ /* 0x000fe40000000030 */
[----:B------:R-:W-:Y:S02]  /*15120*/  PRMT R48, R53, 0x5410, R49 ;  /* 0x0000541035307816 */ /* 0x000fe40000000031 */
[----:B------:R-:W-:Y:S01]  /*15130*/  PRMT R49, R54, 0x5410, R50 ;  /* 0x0000541036317816 */ /* 0x000fe20000000032 */
[----:B------:R-:W-:Y:S04]  /*15140*/  STL [R1+0x10fc], R51 ;  /* 0x0010fc3301007387 */ /* 0x000fe80000100800 */
[----:B------:R0:W-:Y:S04]  /*15150*/  STL [R1+0x10f8], R47 ;  /* 0x0010f82f01007387 */ /* 0x0001e80000100800 */
[----:B------:R2:W-:Y:S04]  /*15160*/  STL [R1+0x10f4], R48 ;  /* 0x0010f43001007387 */ /* 0x0005e80000100800 */
[----:B------:R4:W-:Y:S01]  /*15170*/  STL [R1+0x10f0], R49 ;  /* 0x0010f03101007387 */ /* 0x0009e20000100800 */
[----:B0-----:R-:W-:-:S03]  /*15180*/  LOP3.LUT R47, R173, 0xffff, RZ, 0xc0, !PT ;  /* 0x0000ffffad2f7812 */ /* 0x001fc600078ec0ff */
[----:B------:R-:W3:Y:S01]  /*15190*/  LDL.LU R174, [R1+0x444] ;  /* 0x0004440001ae7983 */ /* 0x000ee20000300800 */
[----:B--2---:R-:W-:-:S03]  /*151a0*/  LOP3.LUT R48, R167, 0xffff, RZ, 0xc0, !PT ;  /* 0x0000ffffa7307812 */ /* 0x004fc600078ec0ff */
[----:B------:R-:W2:Y:S01]  /*151b0*/  LDL.LU R173, [R1+0x440] ;  /* 0x0004400001ad7983 */ /* 0x000ea20000300800 */
[----:B----4-:R-:W-:-:S03]  /*151c0*/  LOP3.LUT R49, R166, 0xffff, RZ, 0xc0, !PT ;  /* 0x0000ffffa6317812 */ /* 0x010fc600078ec0ff */
[----:B------:R-:W4:Y:S04]  /*151d0*/  LDL.LU R167, [R1+0x344] ;  /* 0x0003440001a77983 */ /* 0x000f280000300800 */
[----:B------:R-:W3:Y:S01]  /*151e0*/  LDL.LU R166, [R1+0x33c] ;  /* 0x00033c0001a67983 */ /* 0x000ee20000300800 */
[----:B------:R-:W-:-:S03]  /*151f0*/  LOP3.LUT R50, R165, 0xffff, RZ, 0xc0, !PT ;  /* 0x0000ffffa5327812 */ /* 0x000fc600078ec0ff */
[----:B------:R-:W3:Y:S01]  /*15200*/  LDL.LU R165, [R1+0x238] ;  /* 0x0002380001a57983 */ /* 0x000ee20000300800 */
[----:B------:R-:W-:Y:S02]  /*15210*/  LOP3.LUT R53, R13, 0xffff, RZ, 0xc0, !PT ;  /* 0x0000ffff0d357812 */ /* 0x000fe400078ec0ff */
[----:B------:R-:W-:Y:S01]  /*15220*/  LOP3.LUT R51, R177, 0xffff, RZ, 0xc0, !PT ;  /* 0x0000ffffb1337812 */ /* 0x000fe200078ec0ff */
[----:B------:R-:W3:Y:S01]  /*15230*/  LDL.LU R13, [R1+0x11d4] ;  /* 0x0011d400010d7983 */ /* 0x000ee20000300800 */
[----:B------:R-:W-:Y:S02]  /*15240*/  LOP3.LUT R52, R175, 0xffff, RZ, 0xc0, !PT ;  /* 0x0000ffffaf347812 */ /* 0x000fe400078ec0ff */
        /* <DEDUP_REMOVED lines=8> */
[----:B------:R-:W-:Y:S01]  /*152d0*/  PRMT R56, R61, 0x5410, R57 ;  /* 0x000054103d387816 */ /* 0x000fe20000000039 */
[----:B------:R-:W-:Y:S04]  /*152e0*/  STL [R1+0x10ec], R58 ;  /* 0x0010ec3a01007387 */ /* 0x000fe80000100800 */
[----:B------:R-:W-:Y:S04]  /*152f0*/  STL [R1+0x10e8], R54 ;  /* 0x0010e83601007387 */ /* 0x000fe80000100800 */
[----:B------:R2:W-:Y:S04]  /*15300*/  STL [R1+0x10e4], R55 ;  /* 0x0010e43701007387 */ /* 0x0005e80000100800 */
[----:B------:R4:W-:Y:S01]  /*15310*/  STL [R1+0x10e0], R56 ;  /* 0x0010e03801007387 */ /* 0x0009e20000100800 */
[----:B--2---:R-:W-:-:S03]  /*15320*/  LOP3.LUT R55, R173, 0xffff, RZ, 0xc0, !PT ;  /* 0x0000ffffad377812 */ /* 0x004fc600078ec0ff */
[----:B------:R-:W2:Y:S01]  /*15330*/  LDL.LU R173, [R1+0x508] ;  /* 0x0005080001ad7983 */ /* 0x000ea20000300800 */
[----:B----4-:R-:W-:-:S03]  /*15340*/  LOP3.LUT R56, R167, 0xffff, RZ, 0xc0, !PT ;  /* 0x0000ffffa7387812 */ /* 0x010fc600078ec0ff */
[----:B------:R-:W4:Y:S01]  /*15350*/  LDL.LU R167, [R1+0x504] ;  /* 0x0005040001a77983 */ /* 0x000f220000300800 */
[----:B---3--:R-:W-:-:S03]  /*15360*/  LOP3.LUT R57, R166, 0xffff, RZ, 0xc0, !PT ;  /* 0x0000ffffa6397812 */ /* 0x008fc600078ec0ff */
[----:B------:R-:W3:Y:S01]  /*15370*/  LDL.LU R166, [R1+0x414] ;  /* 0x0004140001a67983 */ /* 0x000ee20000300800 */
[----:B------:R-:W-:-:S03]  /*15380*/  LOP3.LUT R58, R165, 0xffff, RZ, 0xc0, !PT ;  /* 0x0000ffffa53a7812 */ /* 0x000fc600078ec0ff */
[----:B------:R-:W3:Y:S01]  /*15390*/  LDL.LU R165, [R1+0x410] ;  /* 0x0004100001a57983 */ /* 0x000ee20000300800 */
[----:B------:R-:W-:Y:S02]  /*153a0*/  LOP3.LUT R54, R174, 0xffff, RZ, 0xc0, !PT ;  /* 0x0000ffffae367812 */ /* 0x000fe400078ec0ff */
[----:B------:R-:W-:Y:S02]  /*153b0*/  LOP3.LUT R59, R13, 0xffff, RZ, 0xc0, !PT ;  /* 0x0000ffff0d3b7812 */ /* 0x000fe400078ec0ff */
[--C-:B------:R-:W-:Y:S01]  /*153c0*/  PRMT R60, R196, 0x3340, R0.reuse ;  /* 0x00003340c43c7816 */ /* 0x100fe20000000000 */
[----:B------:R-:W3:Y:S01]  /*153d0*/  LDL.LU R13, [R1+0x11d0] ;  /* 0x0011d000010d7983 */ /* 0x000ee20000300800 */
[----:B------:R-:W-:Y:S02]  /*153e0*/  PRMT R64, R57, 0x3340, R249 ;  /* 0x0000334039407816 */ /* 0x000fe400000000f9 */
[----:B------:R-:W-:Y:S01]  /*153f0*/  PRMT R61, R222, 0x3340, R0 ;  /* 0x00003340de3d7816 */ /* 0x000fe20000000000 */
[----:B------:R-:W3:Y:S01]  /*15400*/  LDL.LU R175, [R1+0x314] ;  /* 0x0003140001af7983 */ /* 0x000ee20000300800 */
[----:B------:R-:W-:-:S02]  /*15410*/  PRMT R65, R54, 0x3340, R58 ;  /* 0x0000334036417816 */ /* 0x000fc4000000003a */
[----:B------:R-:W-:Y:S01]  /*15420*/  PRMT R66, R55, 0x3340, R59 ;  /* 0x0000334037427816 */ /* 0x000fe2000000003b */
[----:B------:R-:W3:Y:S01]  /*15430*/  LDL.LU R174, [R1+0x310] ;  /* 0x0003100001ae7983 */ /* 0x000ee20000300800 */
[----:B------:R-:W-:Y:S02]  /*15440*/  PRMT R67, R56, 0x3340, R251 ;  /* 0x0000334038437816 */ /* 0x000fe400000000fb */
        /* <DEDUP_REMOVED lines=8> */
[----:B------:R-:W-:-:S02]  /*154d0*/  LOP3.LUT R66, R7, 0xffff, RZ, 0xc0, !PT ;  /* 0x0000ffff07427812 */ /* 0x000fc400078ec0ff */
[----:B--2---:R-:W-:Y:S02]  /*154e0*/  LOP3.LUT R60, R173, 0xffff, RZ, 0xc0, !PT ;  /* 0x0000ffffad3c7812 */ /* 0x004fe400078ec0ff */
[----:B------:R-:W2:Y:S01]  /*154f0*/  LDL.LU R173, [R1+0x500] ;  /* 0x0005000001ad7983 */ /* 0x000ea20000300800 */
[----:B----4-:R-:W-:-:S03]  /*15500*/  LOP3.LUT R61, R167, 0xffff, RZ, 0xc0, !PT ;  /* 0x0000ffffa73d7812 */ /* 0x010fc600078ec0ff */
[----:B------:R-:W4:Y:S01]  /*15510*/  LDL.LU R167, [R1+0x44c] ;  /* 0x00044c0001a77983 */ /* 0x000f220000300800 */
[----:B---3--:R-:W-:-:S03]  /*15520*/  LOP3.LUT R62, R166, 0xffff, RZ, 0xc0, !PT ;  /* 0x0000ffffa63e7812 */ /* 0x008fc600078ec0ff */
[----:B------:R-:W3:Y:S01]  /*15530*/  LDL.LU R166, [R1+0x448] ;  /* 0x0004480001a67983 */ /* 0x000ee20000300800 */
[----:B------:R-:W-:-:S03]  /*15540*/  LOP3.LUT R63, R165, 0xffff, RZ, 0xc0, !PT ;  /* 0x0000ffffa53f7812 */ /* 0x000fc600078ec0ff */
[----:B------:R-:W3:Y:S04]  /*15550*/  LDL.LU R165, [R1+0x34c] ;  /* 0x00034c0001a57983 */ /* 0x000ee80000300800 */
[----:B------:R-:W3:Y:S01]  /*15560*/  LDL.LU R7, [R1+0x11cc] ;  /* 0x0011cc0001077983 */ /* 0x000ee20000300800 */
[----:B------:R-:W-:Y:S02]  /*15570*/  LOP3.LUT R67, R12, 0xffff, RZ, 0xc0, !PT ;  /* 0x0000ffff0c437812 */ /* 0x000fe400078ec0ff */
[----:B------:R-:W-:Y:S01]  /*15580*/  LOP3.LUT R64, R175, 0xffff, RZ, 0xc0, !PT ;  /* 0x0000ffffaf407812 */ /* 0x000fe200078ec0ff */
[----:B------:R-:W3:Y:S01]  /*15590*/  LDL.LU R12, [R1+0x11c8] ;  /* 0x0011c800010c7983 */ /* 0x000ee20000300800 */
[----:B------:R-:W-:-:S03]  /*155a0*/  PRMT R74, R152, 0x3340, R0 ;  /* 0x00003340984a7816 */ /* 0x000fc60000000000 */
[----:B------:R-:W3:Y:S01]  /*155b0*/  LDL.LU R175, [R1+0x30c] ;  /* 0x00030c0001af7983 */ /* 0x000ee20000300800 */
[----:B------:R-:W-:Y:S02]  /*155c0*/  PRMT R76, R62, 0x3340, R66 ;  /* 0x000033403e4c7816 */ /* 0x000fe40000000042 */
[--C-:B------:R-:W-:Y:S02]  /*155d0*/  PRMT R75, R154, 0x3340, R0.reuse ;  /* 0x000033409a4b7816 */ /* 0x100fe40000000000 */
[----:B------:R-:W-:Y:S02]  /*155e0*/  PRMT R77, R63, 0x3340, R67 ;  /* 0x000033403f4d7816 */ /* 0x000fe40000000043 */
[----:B------:R-:W-:Y:S02]  /*155f0*/  PRMT R71, R233, 0x3340, R0 ;  /* 0x00003340e9477816 */ /* 0x000fe40000000000 */
[----:B------:R-:W-:Y:S02]  /*15600*/  PRMT R78, R60, 0x3340, R64 ;  /* 0x000033403c4e7816 */ /* 0x000fe40000000040 */
[----:B------:R-:W-:-:S02]  /*15610*/  LOP3.LUT R65, R174, 0xffff, RZ, 0xc0, !PT ;  /* 0x0000ffffae417812 */ /* 0x000fc400078ec0ff */
[----:B------:R-:W-:Y:S01]  /*15620*/  PRMT R74, R76, 0x5410, R74 ;  /* 0x000054104c4a7816 */ /* 0x000fe2000000004a */
[----:B------:R-:W3:Y:S01]  /*15630*/  LDL.LU R174, [R1+0x50c] ;  /* 0x00050c0001ae7983 */ /* 0x000ee20000300800 */
[----:B------:R-:W-:Y:S02]  /*15640*/  PRMT R75, R77, 0x5410, R75 ;  /* 0x000054104d4b7816 */ /* 0x000fe4000000004b */
[----:B------:R-:W-:Y:S02]  /*15650*/  PRMT R71, R78, 0x5410, R71 ;  /* 0x000054104e477816 */ /* 0x000fe40000000047 */
[----:B------:R-:W-:Y:S02]  /*15660*/  PRMT R69, R231, 0x3340, R0 ;  /* 0x00003340e7457816 */ /* 0x000fe40000000000 */
[----:B------:R-:W-:-:S04]  /*15670*/  PRMT R79, R61, 0x3340, R65 ;  /* 0x000033403d4f7816 */ /* 0x000fc80000000041 */
[----:B------:R-:W-:Y:S02]  /*15680*/  PRMT R69, R79, 0x5410, R69 ;  /* 0x000054104f457816 */ /* 0x000fe40000000045 */
[----:B--2---:R-:W-:Y:S02]  /*15690*/  LOP3.LUT R76, R173, 0xffff, RZ, 0xc0, !PT ;  /* 0x0000ffffad4c7812 */ /* 0x004fe400078ec0ff */
[----:B------:R-:W2:Y:S01]  /*156a0*/  LDL.LU R173, [R1+0x454] ;  /* 0x0004540001ad7983 */ /* 0x000ea20000300800 */
[----:B----4-:R-:W-:-:S03]  /*156b0*/  LOP3.LUT R77, R167, 0xffff, RZ, 0xc0, !PT ;  /* 0x0000ffffa74d7812 */ /* 0x010fc600078ec0ff */
[----:B------:R-:W4:Y:S01]  /*156c0*/  LDL.LU R167, [R1+0x40c] ;  /* 0x00040c0001a77983 */ /* 0x000f220000300800 */
[----:B---3--:R-:W-:-:S03]  /*156d0*/  LOP3.LUT R78, R166, 0xffff, RZ, 0xc0, !PT ;  /* 0x0000ffffa64e7812 */ /* 0x008fc600078ec0ff */
[----:B------:R-:W3:Y:S01]  /*156e0*/  LDL.LU R166, [R1+0x408] ;  /* 0x0004080001a67983 */ /* 0x000ee20000300800 */
[----:B------:R-:W-:-:S03]  /*156f0*/  LOP3.LUT R79, R165, 0xffff, RZ, 0xc0, !PT ;  /* 0x0000ffffa54f7812 */ /* 0x000fc600078ec0ff */
[----:B------:R-:W3:Y:S01]  /*15700*/  LDL.LU R165, [R1+0x308] ;  /* 0x0003080001a57983 */ /* 0x000ee20000300800 */
[----:B------:R-:W-:-:S03]  /*15710*/  LOP3.LUT R81, R7, 0xffff, RZ, 0xc0, !PT ;  /* 0x0000ffff07517812 */ /* 0x000fc600078ec0ff */
[----:B------:R-:W3:Y:S01]  /*15720*/  LDL.LU R7, [R1+0x11c4] ;  /* 0x0011c40001077983 */ /* 0x000ee20000300800 */
[----:B------:R-:W-:Y:S02]  /*15730*/  LOP3.LUT R82, R13, 0xffff, RZ, 0xc0, !PT ;  /* 0x0000ffff0d527812 */ /* 0x000fe400078ec0ff */
[--C-:B------:R-:W-:Y:S01]  /*15740*/  PRMT R21, R84, 0x3340, R0.reuse ;  /* 0x0000334054157816 */ /* 0x100fe20000000000 */
[----:B------:R-:W3:Y:S01]  /*15750*/  LDL.LU R13, [R1+0x11c0] ;  /* 0x0011c000010d7983 */ /* 0x000ee20000300800 */
[----:B------:R-:W-:Y:S02]  /*15760*/  PRMT R89, R77, 0x3340, R81 ;  /* 0x000033404d597816 */ /* 0x000fe40000000051 */
[----:B------:R-:W-:Y:S01]  /*15770*/  PRMT R85, R23, 0x3340, R0 ;  /* 0x0000334017557816 */ /* 0x000fe20000000000 */
[----:B------:R-:W3:Y:S01]  /*15780*/  LDL.LU R15, [R1+0x11bc] ;  /* 0x0011bc00010f7983 */ /* 0x000ee20000300800 */
[----:B------:R-:W-:Y:S02]  /*15790*/  PRMT R91, R78, 0x3340, R82 ;  /* 0x000033404e5b7816 */ /* 0x000fe40000000052 */
[----:B------:R-:W-:-:S02]  /*157a0*/  PRMT R86, R188, 0x3340, R0 ;  /* 0x00003340bc567816 */ /* 0x000fc40000000000 */
[----:B------:R-:W-:Y:S02]  /*157b0*/  PRMT R93, R79, 0x3340, R83 ;  /* 0x000033404f5d7816 */ /* 0x000fe40000000053 */
[----:B------:R-:W-:Y:S02]  /*157c0*/  LOP3.LUT R80, R175, 0xffff, RZ, 0xc0, !PT ;  /* 0x0000ffffaf507812 */ /* 0x000fe400078ec0ff */
[----:B------:R-:W-:Y:S02]  /*157d0*/  PRMT R21, R89, 0x5410, R21 ;  /* 0x0000541059157816 */ /* 0x000fe40000000015 */
[----:B------:R-:W-:Y:S02]  /*157e0*/  PRMT R89, R91, 0x5410, R85 ;  /* 0x000054105b597816 */ /* 0x000fe40000000055 */
[----:B------:R-:W-:Y:S01]  /*157f0*/  PRMT R85, R93, 0x5410, R86 ;  /* 0x000054105d557816 */ /* 0x000fe20000000056 */
[----:B------:R0:W-:Y:S01]  /*15800*/  STL [R1+0x10c8], R21 ;  /* 0x0010c81501007387 */ /* 0x0001e20000100800 */
[----:B------:R-:W-:-:S02]  /*15810*/  PRMT R87, R229, 0x3340, R0 ;  /* 0x00003340e5577816 */ /* 0x000fc40000000000 */
[----:B------:R-:W-:Y:S01]  /*15820*/  PRMT R95, R76, 0x3340, R80 ;  /* 0x000033404c5f7816 */ /* 0x000fe20000000050 */
[----:B------:R-:W-:Y:S01]  /*15830*/  STL [R1+0x10c4], R89 ;  /* 0x0010c45901007387 */ /* 0x000fe20000100800 */
[----:B------:R-:W-:-:S03]  /*15840*/  LOP3.LUT R91, R174, 0xffff, RZ, 0xc0, !PT ;  /* 0x0000ffffae5b7812 */ /* 0x000fc600078ec0ff */
[----:B------:R1:W-:Y:S01]  /*15850*/  STL [R1+0x10c0], R85 ;  /* 0x0010c05501007387 */ /* 0x0003e20000100800 */
[----:B0-----:R-:W-:-:S03]  /*15860*/  PRMT R21, R95, 0x5410, R87 ;  /* 0x000054105f157816 */ /* 0x001fc60000000057 */
[----:B------:R-:W3:Y:S01]  /*15870*/  LDL.LU R174, [R1+0x514] ;  /* 0x0005140001ae7983 */ /* 0x000ee20000300800 */
[----:B--2---:R-:W-:-:S03]  /*15880*/  LOP3.LUT R93, R173, 0xffff, RZ, 0xc0, !PT ;  /* 0x0000ffffad5d7812 */ /* 0x004fc600078ec0ff */
[----:B------:R-:W2:Y:S01]  /*15890*/  LDL.LU R173, [R1+0x510] ;  /* 0x0005100001ad7983 */ /* 0x000ea20000300800 */
[----:B----4-:R-:W-:-:S03]  /*158a0*/  LOP3.LUT R95, R167, 0xffff, RZ, 0xc0, !PT ;  /* 0x0000ffffa75f7812 */ /* 0x010fc600078ec0ff */
[----:B------:R-:W4:Y:S01]  /*158b0*/  LDL.LU R167, [R1+0x450] ;  /* 0x0004500001a77983 */ /* 0x000f220000300800 */
[----:B---3--:R-:W-:-:S03]  /*158c0*/  LOP3.LUT R97, R166, 0xffff, RZ, 0xc0, !PT ;  /* 0x0000ffffa6617812 */ /* 0x008fc600078ec0ff */
[----:B------:R-:W3:Y:S01]  /*158d0*/  LDL.LU R166, [R1+0x354] ;  /* 0x0003540001a67983 */ /* 0x000ee20000300800 */
[----:B------:R-:W-:Y:S02]  /*158e0*/  LOP3.LUT R99, R165, 0xffff, RZ, 0xc0, !PT ;  /* 0x0000ffffa5637812 */ /* 0x000fe400078ec0ff */
[----:B------:R-:W-:Y:S02]  /*158f0*/  LOP3.LUT R100, R7, 0xffff, RZ, 0xc0, !PT ;  /* 0x0000ffff07647812 */ /* 0x000fe400078ec0ff */
[----:B------:R-:W3:Y:S04]  /*15900*/  LDL.LU R7, [R1+0x11b8] ;  /* 0x0011b80001077983 */ /* 0x000ee80000300800 */
[----:B------:R-:W3:Y:S04]  /*15910*/  LDL.LU R217, [R1+0x11b4] ;  /* 0x0011b40001d97983 */ /* 0x000ee80000300800 */
[----:B------:R-:W3:Y:S04]  /*15920*/  LDL.LU R14, [R1+0x11b0] ;  /* 0x0011b000010e7983 */ /* 0x000ee80000300800 */
[----:B------:R-:W3:Y:S04]  /*15930*/  LDL.LU R175, [R1+0x304] ;  /* 0x0003040001af7983 */ /* 0x000ee80000300800 */
[----:B------:R-:W3:Y:S01]  /*15940*/  LDL.LU R165, [R1+0x300] ;  /* 0x0003000001a57983 */ /* 0x000ee20000300800 */
[----:B-1----:R-:W-:-:S02]  /*15950*/  PRMT R85, R2, 0x3340, R0 ;  /* 0x0000334002557816 */ /* 0x002fc40000000000 */
[----:B------:R-:W-:Y:S02]  /*15960*/  PRMT R103, R93, 0x3340, R100 ;  /* 0x000033405d677816 */ /* 0x000fe40000000064 */
[----:B------:R-:W-:Y:S02]  /*15970*/  PRMT R86, R158, 0x3340, R0 ;  /* 0x000033409e567816 */ /* 0x000fe40000000000 */
[----:B------:R-:W-:Y:S02]  /*15980*/  PRMT R85, R103, 0x5410, R85 ;  /* 0x0000541067557816 */ /* 0x000fe40000000055 */
[----:B------:R-:W-:Y:S02]  /*15990*/  PRMT R104, R97, 0x3340, R102 ;  /* 0x0000334061687816 */ /* 0x000fe40000000066 */
[----:B------:R-:W-:Y:S02]  /*159a0*/  PRMT R87, R156, 0x3340, R0 ;  /* 0x000033409c577816 */ /* 0x000fe40000000000 */
[----:B------:R-:W-:-:S02]  /*159b0*/  PRMT R105, R95, 0x3340, R101 ;  /* 0x000033405f697816 */ /* 0x000fc40000000065 */
[----:B------:R-:W-:Y:S02]  /*159c0*/  PRMT R89, R227, 0x3340, R0 ;  /* 0x00003340e3597816 */ /* 0x000fe40000000000 */
[----:B------:R-:W-:Y:S01]  /*159d0*/  PRMT R106, R91, 0x3340, R99 ;  /* 0x000033405b6a7816 */ /* 0x000fe20000000063 */
[----:B------:R0:W-:Y:S01]  /*159e0*/  STL [R1+0x10a8], R85 ;  /* 0x0010a85501007387 */ /* 0x0001e20000100800 */
[----:B------:R-:W-:Y:S02]  /*159f0*/  PRMT R86, R104, 0x5410, R86 ;  /* 0x0000541068567816 */ /* 0x000fe40000000056 */
[----:B------:R-:W-:Y:S02]  /*15a00*/  LOP3.LUT R103, R174, 0xffff, RZ, 0xc0, !PT ;  /* 0x0000ffffae677812 */ /* 0x000fe400078ec0ff */
[----:B------:R-:W-:Y:S01]  /*15a10*/  PRMT R87, R105, 0x5410, R87 ;  /* 0x0000541069577816 */ /* 0x000fe20000000057 */
[----:B------:R-:W3:Y:S01]  /*15a20*/  LDL.LU R174, [R1+0x45c] ;  /* 0x00045c0001ae7983 */ /* 0x000ee20000300800 */
[----:B------:R-:W-:-:S02]  /*15a30*/  PRMT R89, R106, 0x5410, R89 ;  /* 0x000054106a597816 */ /* 0x000fc40000000059 */
[----:B------:R-:W-:Y:S02]  /*15a40*/  LOP3.LUT R109, R12, 0xffff, RZ, 0xc0, !PT ;  /* 0x0000ffff0c6d7812 */ /* 0x000fe400078ec0ff */
[--C-:B------:R-:W-:Y:S02]  /*15a50*/  PRMT R9, R111, 0x3340, R0.reuse ;  /* 0x000033406f097816 */ /* 0x100fe40000000000 */
[--C-:B0-----:R-:W-:Y:S02]  /*15a60*/  PRMT R85, R184, 0x3340, R0.reuse ;  /* 0x00003340b8557816 */ /* 0x101fe40000000000 */
[----:B------:R-:W-:Y:S02]  /*15a70*/  PRMT R112, R225, 0x3340, R0 ;  /* 0x00003340e1707816 */ /* 0x000fe40000000000 */
[----:B--2---:R-:W-:Y:S02]  /*15a80*/  LOP3.LUT R104, R173, 0xffff, RZ, 0xc0, !PT ;  /* 0x0000ffffad687812 */ /* 0x004fe400078ec0ff */
[----:B------:R-:W2:Y:S01]  /*15a90*/  LDL.LU R173, [R1+0x458] ;  /* 0x0004580001ad7983 */ /* 0x000ea20000300800 */
[----:B----4-:R-:W-:-:S03]  /*15aa0*/  LOP3.LUT R105, R167, 0xffff, RZ, 0xc0, !PT ;  /* 0x0000ffffa7697812 */ /* 0x010fc600078ec0ff */
[----:B------:R-:W4:Y:S01]  /*15ab0*/  LDL.LU R167, [R1+0x404] ;  /* 0x0004040001a77983 */ /* 0x000f220000300800 */
[----:B---3--:R-:W-:-:S03]  /*15ac0*/  LOP3.LUT R106, R166, 0xffff, RZ, 0xc0, !PT ;  /* 0x0000ffffa66a7812 */ /* 0x008fc600078ec0ff */
[----:B------:R-:W3:Y:S04]  /*15ad0*/  LDL.LU R166, [R1+0x400] ;  /* 0x0004000001a67983 */ /* 0x000ee80000300800 */
[----:B------:R-:W4:Y:S04]  /*15ae0*/  LDL.LU R12, [R1+0x11ac] ;  /* 0x0011ac00010c7983 */ /* 0x000f280000300800 */
[----:B------:R-:W4:Y:S01]  /*15af0*/  LDL.LU R17, [R1+0x11a8] ;  /* 0x0011a80001117983 */ /* 0x000f220000300800 */
[----:B------:R-:W-:Y:S02]  /*15b00*/  PRMT R115, R105, 0x3340, R109 ;  /* 0x0000334069737816 */ /* 0x000fe4000000006d */
[----:B------:R-:W-:-:S02]  /*15b10*/  PRMT R116, R106, 0x3340, R110 ;  /* 0x000033406a747816 */ /* 0x000fc4000000006e */
[----:B------:R-:W-:Y:S02]  /*15b20*/  LOP3.LUT R108, R165, 0xffff, RZ, 0xc0, !PT ;  /* 0x0000ffffa56c7812 */ /* 0x000fe400078ec0ff */
[----:B------:R-:W4:Y:S01]  /*15b30*/  LDL.LU R165, [R1+0x358] ;  /* 0x0003580001a57983 */ /* 0x000f220000300800 */
[----:B------:R-:W-:Y:S02]  /*15b40*/  PRMT R9, R115, 0x5410, R9 ;  /* 0x0000541073097816 */ /* 0x000fe40000000009 */
[----:B------:R-:W-:Y:S02]  /*15b50*/  PRMT R85, R116, 0x5410, R85 ;  /* 0x0000541074557816 */ /* 0x000fe40000000055 */
[----:B------:R-:W-:Y:S01]  /*15b60*/  LOP3.LUT R116, R15, 0xffff, RZ, 0xc0, !PT ;  /* 0x0000ffff0f747812 */ /* 0x000fe200078ec0ff */
[----:B------:R0:W-:Y:S04]  /*15b70*/  STL [R1+0x10b8], R9 ;  /* 0x0010b80901007387 */ /* 0x0001e80000100800 */
[----:B------:R1:W-:Y:S04]  /*15b80*/  STL [R1+0x10b4], R85 ;  /* 0x0010b45501007387 */ /* 0x0003e80000100800 */
[----:B------:R-:W4:Y:S01]  /*15b90*/  LDL.LU R15, [R1+0x11a4] ;  /* 0x0011a400010f7983 */ /* 0x000f220000300800 */
[----:B------:R-:W-:-:S04]  /*15ba0*/  LOP3.LUT R107, R175, 0xffff, RZ, 0xc0, !PT ;  /* 0x0000ffffaf6b7812 */ /* 0x000fc800078ec0ff */
[----:B------:R-:W-:-:S04]  /*15bb0*/  PRMT R117, R103, 0x3340, R107 ;  /* 0x0000334067757816 */ /* 0x000fc8000000006b */
[----:B0-----:R-:W-:Y:S02]  /*15bc0*/  PRMT R9, R117, 0x5410, R112 ;  /* 0x0000541075097816 */ /* 0x001fe40000000070 */
[----:B------:R-:W-:Y:S02]  /*15bd0*/  LOP3.LUT R117, R13, 0xffff, RZ, 0xc0, !PT ;  /* 0x0000ffff0d757812 */ /* 0x000fe400078ec0ff */
[----:B------:R-:W4:Y:S04]  /*15be0*/  LDL.LU R13, [R1+0x11a0] ;  /* 0x0011a000010d7983 */ /* 0x000f280000300800 */
[----:B------:R-:W4:Y:S01]  /*15bf0*/  LDL.LU R3, [R1+0x119c] ;  /* 0x00119c0001037983 */ /* 0x000f220000300800 */
[----:B------:R-:W-:Y:S02]  /*15c00*/  PRMT R113, R223, 0x3340, R0 ;  /* 0x00003340df717816 */ /* 0x000fe40000000000 */
[----:B------:R-:W-:Y:S01]  /*15c10*/  PRMT R114, R104, 0x3340, R108 ;  /* 0x0000334068727816 */ /* 0x000fe2000000006c */
[----:B------:R-:W4:Y:S01]  /*15c20*/  LDL.LU R220, [R1+0x1198] ;  /* 0x0011980001dc7983 */ /* 0x000f220000300800 */
[----:B------:R-:W-:-:S02]  /*15c30*/  LOP3.LUT R112, R174, 0xffff, RZ, 0xc0, !PT ;  /* 0x0000ffffae707812 */ /* 0x000fc400078ec0ff */
[----:B-1----:R-:W-:Y:S02]  /*15c40*/  PRMT R85, R114, 0x5410, R113 ;  /* 0x0000541072557816 */ /* 0x002fe40000000071 */
[--C-:B------:R-:W-:Y:S02]  /*15c50*/  PRMT R20, R162, 0x3340, R0.reuse ;  /* 0x00003340a2147816 */ /* 0x100fe40000000000 */
[----:B------:R-:W-:Y:S02]  /*15c60*/  PRMT R122, R119, 0x3340, R0 ;  /* 0x00003340777a7816 */ /* 0x000fe40000000000 */
[----:B------:R-:W-:Y:S02]  /*15c70*/  PRMT R124, R112, 0x3340, R116 ;  /* 0x00003340707c7816 */ /* 0x000fe40000000074 */
[----:B------:R-:W-:Y:S02]  /*15c80*/  PRMT R123, R121, 0x3340, R0 ;  /* 0x00003340797b7816 */ /* 0x000fe40000000000 */
[----:B------:R-:W-:-:S02]  /*15c90*/  SHF.R.U32.HI R25, RZ, 0x8, R25 ;  /* 0x00000008ff197819 */ /* 0x000fc40000011619 */
[----:B------:R-:W-:Y:S02]  /*15ca0*/  SHF.R.U32.HI R38, RZ, 0x8, R38 ;  /* 0x00000008ff267819 */ /* 0x000fe40000011626 */
[----:B------:R-:W-:Y:S02]  /*15cb0*/  LOP3.LUT R25, R25, 0xffff, RZ, 0xc0, !PT ;  /* 0x0000ffff19197812 */ /* 0x000fe400078ec0ff */
[----:B------:R-:W-:Y:S01]  /*15cc0*/  LOP3.LUT R38, R38, 0xffff, RZ, 0xc0, !PT ;  /* 0x0000ffff26267812 */ /* 0x000fe200078ec0ff */
[----:B------:R-:W-:Y:S01]  /*15cd0*/  IMAD.MOV.U32 R177, RZ, RZ, R10 ;  /* 0x000000ffffb17224 */ /* 0x000fe200078e000a */
[----:B------:R-:W-:Y:S02]  /*15ce0*/  SHF.R.U32.HI R37, RZ, 0x8, R37 ;  /* 0x00000008ff257819 */ /* 0x000fe40000011625 */
[----:B------:R-:W-:Y:S02]  /*15cf0*/  SHF.R.U32.HI R237, RZ, 0x8, R237 ;  /* 0x00000008ffed7819 */ /* 0x000fe400000116ed */
[----:B------:R-:W-:-:S02]  /*15d00*/  PRMT R25, R25, 0x3340, R38 ;  /* 0x0000334019197816 */ /* 0x000fc40000000026 */
[----:B------:R-:W-:Y:S02]  /*15d10*/  SHF.R.U32.HI R27, RZ, 0x8, R27 ;  /* 0x00000008ff1b7819 */ /* 0x000fe4000001161b */
[----:B------:R-:W-:Y:S02]  /*15d20*/  SHF.R.U32.HI R39, RZ, 0x8, R39 ;  /* 0x00000008ff277819 */ /* 0x000fe40000011627 */
[----:B------:R-:W-:Y:S02]  /*15d30*/  LOP3.LUT R10, R210, 0xffff, RZ, 0xc0, !PT ;  /* 0x0000ffffd20a7812 */ /* 0x000fe400078ec0ff */
[----:B------:R-:W-:Y:S02]  /*15d40*/  SHF.R.U32.HI R36, RZ, 0x8, R36 ;  /* 0x00000008ff247819 */ /* 0x000fe40000011624 */
[----:B------:R-:W-:Y:S02]  /*15d50*/  SHF.R.U32.HI R241, RZ, 0x8, R241 ;  /* 0x00000008fff17819 */ /* 0x000fe400000116f1 */
        /* <DEDUP_REMOVED lines=9> */
[----:B------:R-:W-:Y:S02]  /*15df0*/  SHF.R.U32.HI R41, RZ, 0x8, R41 ;  /* 0x00000008ff297819 */ /* 0x000fe40000011629 */
[----:B------:R-:W-:Y:S02]  /*15e00*/  SHF.R.U32.HI R45, RZ, 0x8, R45 ;  /* 0x00000008ff2d7819 */ /* 0x000fe4000001162d */
[----:B------:R-:W-:Y:S02]  /*15e10*/  LOP3.LUT R41, R41, 0xffff, RZ, 0xc0, !PT ;  /* 0x0000ffff29297812 */ /* 0x000fe400078ec0ff */
[----:B------:R-:W-:-:S02]  /*15e20*/  LOP3.LUT R45, R45, 0xffff, RZ, 0xc0, !PT ;  /* 0x0000ffff2d2d7812 */ /* 0x000fc400078ec0ff */
[----:B------:R-:W-:Y:S02]  /*15e30*/  SHF.R.U32.HI R43, RZ, 0x8, R43 ;  /* 0x00000008ff2b7819 */ /* 0x000fe4000001162b */
[----:B------:R-:W-:Y:S02]  /*15e40*/  SHF.R.U32.HI R245, RZ, 0x8, R245 ;  /* 0x00000008fff57819 */ /* 0x000fe400000116f5 */
[----:B------:R-:W-:Y:S02]  /*15e50*/  SHF.R.U32.HI R42, RZ, 0x8, R42 ;  /* 0x00000008ff2a7819 */ /* 0x000fe4000001162a */
[----:B------:R-:W-:Y:S02]  /*15e60*/  SHF.R.U32.HI R46, RZ, 0x8, R46 ;  /* 0x00000008ff2e7819 */ /* 0x000fe4000001162e */
[----:B------:R-:W-:Y:S02]  /*15e70*/  LOP3.LUT R43, R43, 0xffff, RZ, 0xc0, !PT ;  /* 0x0000ffff2b2b7812 */ /* 0x000fe400078ec0ff */
[----:B------:R-:W-:-:S02]  /*15e80*/  LOP3.LUT R245, R245, 0xffff, RZ, 0xc0, !PT ;  /* 0x0000fffff5f57812 */ /* 0x000fc400078ec0ff */
[----:B------:R-:W-:Y:S02]  /*15e90*/  LOP3.LUT R42, R42, 0xffff, RZ, 0xc0, !PT ;  /* 0x0000ffff2a2a7812 */ /* 0x000fe400078ec0ff */
[----:B------:R-:W-:Y:S02]  /*15ea0*/  LOP3.LUT R46, R46, 0xffff, RZ, 0xc0, !PT ;  /* 0x0000ffff2e2e7812 */ /* 0x000fe400078ec0ff */
[----:B------:R-:W-:Y:S02]  /*15eb0*/  SHF.R.U32.HI R49, RZ, 0x8, R49 ;  /* 0x00000008ff317819 */ /* 0x000fe40000011631 */
[----:B------:R-:W-:Y:S02]  /*15ec0*/  SHF.R.U32.HI R53, RZ, 0x8, R53 ;  /* 0x00000008ff357819 */ /* 0x000fe40000011635 */
[----:B------:R-:W-:Y:S02]  /*15ed0*/  LOP3.LUT R49, R49, 0xffff, RZ, 0xc0, !PT ;  /* 0x0000ffff31317812 */ /* 0x000fe400078ec0ff */
[----:B------:R-:W-:-:S02]  /*15ee0*/  LOP3.LUT R53, R53, 0xffff, RZ, 0xc0, !PT ;  /* 0x0000ffff35357812 */ /* 0x000fc400078ec0ff */
[----:B------:R-:W-:Y:S02]  /*15ef0*/  SHF.R.U32.HI R40, RZ, 0x8, R40 ;  /* 0x00000008ff287819 */ /* 0x000fe40000011628 */
[----:B------:R-:W-:Y:S02]  /*15f00*/  SHF.R.U32.HI R44, RZ, 0x8, R44 ;  /* 0x00000008ff2c7819 */ /* 0x000fe4000001162c */
[----:B------:R-:W-:Y:S02]  /*15f10*/  LOP3.LUT R40, R40, 0xffff, RZ, 0xc0, !PT ;  /* 0x0000ffff28287812 */ /* 0x000fe400078ec0ff */
[----:B------:R-:W-:Y:S02]  /*15f20*/  LOP3.LUT R44, R44, 0xffff, RZ, 0xc0, !PT ;  /* 0x0000ffff2c2c7812 */ /* 0x000fe400078ec0ff */
[----:B------:R-:W-:-:S04]  /*15f30*/  SHF.R.U32.HI R232, RZ, 0x8, R232 ;  /* 0x00000008ffe87819 */ /* 0x000fc800000116e8 */
[----:B------:R-:W-:Y:S02]  /*15f40*/  LOP3.LUT R149, R232, 0xffff, RZ, 0xc0, !PT ;  /* 0x0000ffffe8957812 */ /* 0x000fe400078ec0ff */
[----:B------:R-:W-:Y:S02]  /*15f50*/  LOP3.LUT R232, R202, 0xffff, RZ, 0xc0, !PT ;  /* 0x0000ffffcae87812 */ /* 0x000fe400078ec0ff */
[----:B--2---:R-:W-:Y:S02]  /*15f60*/  LOP3.LUT R113, R173, 0xffff, RZ, 0xc0, !PT ;  /* 0x0000ffffad717812 */ /* 0x004fe400078ec0ff */
[----:B---3--:R-:W-:Y:S02]  /*15f70*/  LOP3.LUT R115, R166, 0xffff, RZ, 0xc0, !PT ;  /* 0x0000ffffa6737812 */ /* 0x008fe400078ec0ff */
[----:B------:R-:W-:Y:S02]  /*15f80*/  PRMT R125, R113, 0x3340, R117 ;  /* 0x00003340717d7816 */ /* 0x000fe40000000075 */
[----:B------:R-:W-:-:S04]  /*15f90*/  PRMT R126, R115, 0x3340, R120 ;  /* 0x00003340737e7816 */ /* 0x000fc80000000078 */
[----:B------:R-:W-:Y:S02]  /*15fa0*/  PRMT R20, R126, 0x5410, R20 ;  /* 0x000054107e147816 */ /* 0x000fe40000000014 */
[----:B------:R-:W-:Y:S02]  /*15fb0*/  PRMT R126, R124, 0x5410, R122 ;  /* 0x000054107c7e7816 */ /* 0x000fe4000000007a */
[----:B------:R-:W-:Y:S02]  /*15fc0*/  PRMT R124, R125, 0x5410, R123 ;  /* 0x000054107d7c7816 */ /* 0x000fe4000000007b */
[----:B------:R-:W-:Y:S01]  /*15fd0*/  LOP3.LUT R123, R11, 0xffff, RZ, 0xc0, !PT ;  /* 0x0000ffff0b7b7812 */ /* 0x000fe200078ec0ff */
[----:B------:R-:W-:Y:S04]  /*15fe0*/  STL [R1+0x10a0], R126 ;  /* 0x0010a07e01007387 */ /* 0x000fe80000100800 */
[----:B------:R0:W-:Y:S04]  /*15ff0*/  STL [R1+0x109c], R124 ;  /* 0x00109c7c01007387 */ /* 0x0001e80000100800 */
[----:B------:R-:W2:Y:S01]  /*16000*/  LDL.LU R11, [R1+0x1194] ;  /* 0x00119400010b7983 */ /* 0x000ea20000300800 */
[----:B----4-:R-:W-:-:S04]  /*16010*/  LOP3.LUT R122, R165, 0xffff, RZ, 0xc0, !PT ;  /* 0x0000ffffa57a7812 */ /* 0x010fc800078ec0ff */
[----:B------:R-:W-:Y:S02]  /*16020*/  PRMT R125, R122, 0x3340, R123 ;  /* 0x000033407a7d7816 */ /* 0x000fe4000000007b */
[----:B0-----:R-:W-:-:S04]  /*16030*/  PRMT R124, R180, 0x3340, R0 ;  /* 0x00003340b47c7816 */ /* 0x001fc80000000000 */
[----:B------:R-:W-:-:S05]  /*16040*/  PRMT R124, R125, 0x5410, R124 ;  /* 0x000054107d7c7816 */ /* 0x000fca000000007c */
[----:B------:R-:W-:Y:S04]  /*16050*/  STL [R1+0x1098], R124 ;  /* 0x0010987c01007387 */ /* 0x000fe80000100800 */
[----:B------:R0:W-:Y:S01]  /*16060*/  STL [R1+0xeb0], R25 ;  /* 0x000eb01901007387 */ /* 0x0001e20000100800 */
[----:B------:R-:W-:Y:S02]  /*16070*/  LOP3.LUT R114, R167, 0xffff, RZ, 0xc0, !PT ;  /* 0x0000ffffa7727812 */ /* 0x000fe400078ec0ff */
[----:B0-----:R-:W-:-:S04]  /*16080*/  SHF.R.U32.HI R25, RZ, 0x8, R10 ;  /* 0x00000008ff197819 */ /* 0x001fc8000001160a */
[----:B------:R-:W-:Y:S02]  /*16090*/  LOP3.LUT R167, R25, 0xffff, RZ, 0xc0, !PT ;  /* 0x0000ffff19a77812 */ /* 0x000fe400078ec0ff */
[----:B------:R-:W-:Y:S02]  /*160a0*/  LOP3.LUT R25, R15, 0xffff, RZ, 0xc0, !PT ;  /* 0x0000ffff0f197812 */ /* 0x000fe400078ec0ff */
[----:B------:R-:W3:Y:S02]  /*160b0*/  LDL.LU R15, [R1+0x1190] ;  /* 0x00119000010f7983 */ /* 0x000ee40000300800 */
[--C-:B------:R-:W-:Y:S02]  /*160c0*/  PRMT R241, R25, 0x3340, R239.reuse ;  /* 0x0000334019f17816 */ /* 0x100fe400000000ef */
[----:B------:R0:W-:Y:S01]  /*160d0*/  STL [R1+0xea4], R27 ;  /* 0x000ea41b01007387 */ /* 0x0001e20000100800 */
[----:B------:R-:W-:-:S04]  /*160e0*/  SHF.R.U32.HI R239, RZ, 0x8, R239 ;  /* 0x00000008ffef7819 */ /* 0x000fc800000116ef */
[----:B------:R-:W-:Y:S02]  /*160f0*/  LOP3.LUT R239, R239, 0xffff, RZ, 0xc0, !PT ;  /* 0x0000ffffefef7812 */ /* 0x000fe400078ec0ff */
[----:B0-----:R-:W-:-:S04]  /*16100*/  SHF.R.U32.HI R27, RZ, 0x8, R25 ;  /* 0x00000008ff1b7819 */ /* 0x001fc80000011619 */
[----:B------:R-:W-:Y:S02]  /*16110*/  LOP3.LUT R27, R27, 0xffff, RZ, 0xc0, !PT ;  /* 0x0000ffff1b1b7812 */ /* 0x000fe400078ec0ff */
[----:B------:R-:W-:Y:S02]  /*16120*/  PRMT R25, R41, 0x3340, R45 ;  /* 0x0000334029197816 */ /* 0x000fe4000000002d */
[----:B------:R-:W-:-:S05]  /*16130*/  PRMT R27, R27, 0x3340, R239 ;  /* 0x000033401b1b7816 */ /* 0x000fca00000000ef */
[----:B------:R0:W-:Y:S04]  /*16140*/  STL [R1+0xec0], R27 ;  /* 0x000ec01b01007387 */ /* 0x0001e80000100800 */
[----:B------:R1:W-:Y:S01]  /*16150*/  STL [R1+0xebc], R25 ;  /* 0x000ebc1901007387 */ /* 0x0003e20000100800 */
[----:B0-----:R-:W-:Y:S02]  /*16160*/  PRMT R27, R43, 0x3340, R245 ;  /* 0x000033402b1b7816 */ /* 0x001fe400000000f5 */
[----:B-1----:R-:W-:-:S03]  /*16170*/  PRMT R25, R42, 0x3340, R46 ;  /* 0x000033402a197816 */ /* 0x002fc6000000002e */
[----:B------:R-:W-:Y:S04]  /*16180*/  STL [R1+0xeac], R27 ;  /* 0x000eac1b01007387 */ /* 0x000fe80000100800 */
[----:B------:R0:W-:Y:S02]  /*16190*/  STL [R1+0xee4], R25 ;  /* 0x000ee41901007387 */ /* 0x0001e40000100800 */
[----:B0-----:R-:W-:-:S05]  /*161a0*/  PRMT R25, R49, 0x3340, R53 ;  /* 0x0000334031197816 */ /* 0x001fca0000000035 */
[----:B------:R0:W-:Y:S02]  /*161b0*/  STL [R1+0xec8], R25 ;  /* 0x000ec81901007387 */ /* 0x0001e40000100800 */
[----:B0-----:R-:W-:-:S05]  /*161c0*/  PRMT R25, R40, 0x3340, R44 ;  /* 0x0000334028197816 */ /* 0x001fca000000002c */
[----:B------:R0:W-:Y:S02]  /*161d0*/  STL [R1+0xec4], R25 ;  /* 0x000ec41901007387 */ /* 0x0001e40000100800 */
[----:B0-----:R-:W-:-:S04]  /*161e0*/  SHF.R.U32.HI R25, RZ, 0x8, R232 ;  /* 0x00000008ff197819 */ /* 0x001fc800000116e8 */
[----:B------:R-:W-:Y:S02]  /*161f0*/  LOP3.LUT R151, R25, 0xffff, RZ, 0xc0, !PT ;  /* 0x0000ffff19977812 */ /* 0x000fe400078ec0ff */
[----:B------:R-:W-:Y:S02]  /*16200*/  LOP3.LUT R25, R3, 0xffff, RZ, 0xc0, !PT ;  /* 0x0000ffff03197812 */ /* 0x000fe400078ec0ff */
[----:B------:R-:W4:Y:S01]  /*16210*/  LDL.LU R3, [R1+0x118c] ;  /* 0x00118c0001037983 */ /* 0x000f220000300800 */
[----:B------:R-:W-:Y:S02]  /*16220*/  SHF.R.U32.HI R50, RZ, 0x8, R50 ;  /* 0x00000008ff327819 */ /* 0x000fe40000011632 */
[----:B------:R-:W-:Y:S02]  /*16230*/  SHF.R.U32.HI R247, RZ, 0x8, R247 ;  /* 0x00000008fff77819 */ /* 0x000fe400000116f7 */
[----:B------:R-:W-:Y:S02]  /*16240*/  LOP3.LUT R50, R50, 0xffff, RZ, 0xc0, !PT ;  /* 0x0000ffff32327812 */ /* 0x000fe400078ec0ff */
[----:B------:R-:W-:-:S04]  /*16250*/  LOP3.LUT R247, R247, 0xffff, RZ, 0xc0, !PT ;  /* 0x0000fffff7f77812 */ /* 0x000fc800078ec0ff */
[----:B------:R-:W-:Y:S02]  /*16260*/  PRMT R27, R50, 0x3340, R247 ;  /* 0x00003340321b7816 */ /* 0x000fe400000000f7 */
[--C-:B------:R-:W-:Y:S02]  /*16270*/  PRMT R202, R25, 0x3340, R246.reuse ;  /* 0x0000334019ca7816 */ /* 0x100fe400000000f6 */
[----:B------:R-:W-:Y:S01]  /*16280*/  SHF.R.U32.HI R246, RZ, 0x8, R246 ;  /* 0x00000008fff67819 */ /* 0x000fe200000116f6 */
[----:B------:R0:W-:Y:S01]  /*16290*/  STL [R1+0xef0], R27 ;  /* 0x000ef01b01007387 */ /* 0x0001e20000100800 */
[----:B------:R-:W-:Y:S02]  /*162a0*/  SHF.R.U32.HI R47, RZ, 0x8, R47 ;  /* 0x00000008ff2f7819 */ /* 0x000fe4000001162f */
[----:B------:R-:W-:Y:S02]  /*162b0*/  SHF.R.U32.HI R51, RZ, 0x8, R51 ;  /* 0x00000008ff337819 */ /* 0x000fe40000011633 */
[----:B------:R-:W-:-:S02]  /*162c0*/  LOP3.LUT R246, R246, 0xffff, RZ, 0xc0, !PT ;  /* 0x0000fffff6f67812 */ /* 0x000fc400078ec0ff */
[----:B0-----:R-:W-:Y:S02]  /*162d0*/  SHF.R.U32.HI R27, RZ, 0x8, R25 ;  /* 0x00000008ff1b7819 */ /* 0x001fe40000011619 */
[----:B------:R-:W-:Y:S02]  /*162e0*/  LOP3.LUT R47, R47, 0xffff, RZ, 0xc0, !PT ;  /* 0x0000ffff2f2f7812 */ /* 0x000fe400078ec0ff */
[----:B------:R-:W-:Y:S02]  /*162f0*/  LOP3.LUT R27, R27, 0xffff, RZ, 0xc0, !PT ;  /* 0x0000ffff1b1b7812 */ /* 0x000fe400078ec0ff */
[----:B------:R-:W-:Y:S02]  /*16300*/  LOP3.LUT R51, R51, 0xffff, RZ, 0xc0, !PT ;  /* 0x0000ffff33337812 */ /* 0x000fe400078ec0ff */
[----:B------:R-:W-:Y:S02]  /*16310*/  SHF.R.U32.HI R57, RZ, 0x8, R57 ;  /* 0x00000008ff397819 */ /* 0x000fe40000011639 */
[----:B------:R-:W-:-:S02]  /*16320*/  SHF.R.U32.HI R249, RZ, 0x8, R249 ;  /* 0x00000008fff97819 */ /* 0x000fc400000116f9 */
[----:B------:R-:W-:Y:S02]  /*16330*/  SHF.R.U32.HI R48, RZ, 0x8, R48 ;  /* 0x00000008ff307819 */ /* 0x000fe40000011630 */
[----:B------:R-:W-:Y:S02]  /*16340*/  SHF.R.U32.HI R52, RZ, 0x8, R52 ;  /* 0x00000008ff347819 */ /* 0x000fe40000011634 */
[----:B------:R-:W-:Y:S02]  /*16350*/  PRMT R27, R27, 0x3340, R246 ;  /* 0x000033401b1b7816 */ /* 0x000fe400000000f6 */
[----:B------:R-:W-:Y:S02]  /*16360*/  PRMT R25, R47, 0x3340, R51 ;  /* 0x000033402f197816 */ /* 0x000fe40000000033 */
[----:B------:R-:W-:Y:S02]  /*16370*/  SHF.R.U32.HI R55, RZ, 0x8, R55 ;  /* 0x00000008ff377819 */ /* 0x000fe40000011637 */
[----:B------:R-:W-:-:S02]  /*16380*/  SHF.R.U32.HI R59, RZ, 0x8, R59 ;  /* 0x00000008ff3b7819 */ /* 0x000fc4000001163b */
[----:B------:R-:W-:Y:S02]  /*16390*/  LOP3.LUT R57, R57, 0xffff, RZ, 0xc0, !PT ;  /* 0x0000ffff39397812 */ /* 0x000fe400078ec0ff */
[----:B------:R-:W-:Y:S02]  /*163a0*/  LOP3.LUT R249, R249, 0xffff, RZ, 0xc0, !PT ;  /* 0x0000fffff9f97812 */ /* 0x000fe400078ec0ff */
[----:B------:R-:W-:Y:S02]  /*163b0*/  LOP3.LUT R48, R48, 0xffff, RZ, 0xc0, !PT ;  /* 0x0000ffff30307812 */ /* 0x000fe400078ec0ff */
[----:B------:R-:W-:Y:S01]  /*163c0*/  LOP3.LUT R52, R52, 0xffff, RZ, 0xc0, !PT ;  /* 0x0000ffff34347812 */ /* 0x000fe200078ec0ff */
[----:B------:R0:W-:Y:S01]  /*163d0*/  STL [R1+0xee0], R27 ;  /* 0x000ee01b01007387 */ /* 0x0001e20000100800 */
[----:B------:R-:W-:Y:S02]  /*163e0*/  SHF.R.U32.HI R54, RZ, 0x8, R54 ;  /* 0x00000008ff367819 */ /* 0x000fe40000011636 */
[----:B------:R-:W-:Y:S01]  /*163f0*/  SHF.R.U32.HI R58, RZ, 0x8, R58 ;  /* 0x00000008ff3a7819 */ /* 0x000fe2000001163a */
[----:B------:R1:W-:Y:S01]  /*16400*/  STL [R1+0xedc], R25 ;  /* 0x000edc1901007387 */ /* 0x0003e20000100800 */
[----:B------:R-:W-:-:S02]  /*16410*/  LOP3.LUT R55, R55, 0xffff, RZ, 0xc0, !PT ;  /* 0x0000ffff37377812 */ /* 0x000fc400078ec0ff */
[----:B------:R-:W-:Y:S01]  /*16420*/  LOP3.LUT R59, R59, 0xffff, RZ, 0xc0, !PT ;  /* 0x0000ffff3b3b7812 */ /* 0x000fe200078ec0ff */
[----:B------:R-:W-:Y:S01]  /*16430*/  IMAD.MOV.U32 R182, RZ, RZ, R181 ;  /* 0x000000ffffb67224 */ /* 0x000fe200078e00b5 */
[----:B0-----:R-:W-:Y:S01]  /*16440*/  PRMT R27, R57, 0x3340, R249 ;  /* 0x00003340391b7816 */ /* 0x001fe200000000f9 */
[----:B------:R-:W-:Y:S01]  /*16450*/  IMAD.MOV.U32 R181, RZ, RZ, R16 ;  /* 0x000000ffffb57224 */ /* 0x000fe200078e0010 */
[----:B------:R-:W-:Y:S02]  /*16460*/  LOP3.LUT R54, R54, 0xffff, RZ, 0xc0, !PT ;  /* 0x0000ffff36367812 */ /* 0x000fe400078ec0ff */
[----:B-1----:R-:W-:Y:S02]  /*16470*/  PRMT R25, R48, 0x3340, R52 ;  /* 0x0000334030197816 */ /* 0x002fe40000000034 */
[----:B------:R-:W-:Y:S02]  /*16480*/  LOP3.LUT R58, R58, 0xffff, RZ, 0xc0, !PT ;  /* 0x0000ffff3a3a7812 */ /* 0x000fe400078ec0ff */
[----:B------:R-:W-:Y:S01]  /*16490*/  PRMT R16, R55, 0x3340, R59 ;  /* 0x0000334037107816 */ /* 0x000fe2000000003b */
[----:B------:R-:W-:Y:S01]  /*164a0*/  STL [R1+0xefc], R27 ;  /* 0x000efc1b01007387 */ /* 0x000fe20000100800 */
[----:B------:R-:W-:-:S03]  /*164b0*/  SHF.R.U32.HI R56, RZ, 0x8, R56 ;  /* 0x00000008ff387819 */ /* 0x000fc60000011638 */
[----:B------:R0:W-:Y:S01]  /*164c0*/  STL [R1+0xef8], R25 ;  /* 0x000ef81901007387 */ /* 0x0001e20000100800 */
[----:B------:R-:W-:-:S03]  /*164d0*/  SHF.R.U32.HI R251, RZ, 0x8, R251 ;  /* 0x00000008fffb7819 */ /* 0x000fc600000116fb */
[----:B------:R1:W-:Y:S01]  /*164e0*/  STL [R1+0xeec], R16 ;  /* 0x000eec1001007387 */ /* 0x0003e20000100800 */
[----:B0-----:R-:W-:Y:S02]  /*164f0*/  PRMT R25, R54, 0x3340, R58 ;  /* 0x0000334036197816 */ /* 0x001fe4000000003a */
[----:B-1----:R-:W-:-:S03]  /*16500*/  LOP3.LUT R16, R195, 0xffff, RZ, 0xc0, !PT ;  /* 0x0000ffffc3107812 */ /* 0x002fc600078ec0ff */
[----:B------:R0:W-:Y:S01]  /*16510*/  STL [R1+0xee8], R25 ;  /* 0x000ee81901007387 */ /* 0x0001e20000100800 */
[----:B------:R-:W-:Y:S02]  /*16520*/  LOP3.LUT R56, R56, 0xffff, RZ, 0xc0, !PT ;  /* 0x0000ffff38387812 */ /* 0x000fe400078ec0ff */
[----:B------:R-:W-:Y:S02]  /*16530*/  LOP3.LUT R251, R251, 0xffff, RZ, 0xc0, !PT ;  /* 0x0000fffffbfb7812 */ /* 0x000fe400078ec0ff */
[----:B0-----:R-:W-:Y:S02]  /*16540*/  SHF.R.U32.HI R25, RZ, 0x8, R16 ;  /* 0x00000008ff197819 */ /* 0x001fe40000011610 */
[----:B------:R-:W-:Y:S02]  /*16550*/  PRMT R27, R56, 0x3340, R251 ;  /* 0x00003340381b7816 */ /* 0x000fe400000000fb */
[----:B------:R-:W-:Y:S02]  /*16560*/  LOP3.LUT R135, R25, 0xffff, RZ, 0xc0, !PT ;  /* 0x0000ffff19877812 */ /* 0x000fe400078ec0ff */
[----:B------:R-:W-:-:S02]  /*16570*/  SHF.R.U32.HI R77, RZ, 0x8, R77 ;  /* 0x00000008ff4d7819 */ /* 0x000fc4000001164d */
[----:B------:R-:W-:Y:S02]  /*16580*/  SHF.R.U32.HI R81, RZ, 0x8, R81 ;  /* 0x00000008ff517819 */ /* 0x000fe40000011651 */
[----:B------:R-:W-:Y:S02]  /*16590*/  LOP3.LUT R77, R77, 0xffff, RZ, 0xc0, !PT ;  /* 0x0000ffff4d4d7812 */ /* 0x000fe400078ec0ff */
[----:B------:R-:W-:Y:S02]  /*165a0*/  LOP3.LUT R81, R81, 0xffff, RZ, 0xc0, !PT ;  /* 0x0000ffff51517812 */ /* 0x000fe400078ec0ff */
[----:B------:R-:W-:Y:S02]  /*165b0*/  SHF.R.U32.HI R78, RZ, 0x8, R78 ;  /* 0x00000008ff4e7819 */ /* 0x000fe4000001164e */
[----:B------:R-:W-:Y:S02]  /*165c0*/  SHF.R.U32.HI R82, RZ, 0x8, R82 ;  /* 0x00000008ff527819 */ /* 0x000fe40000011652 */
[----:B------:R-:W-:-:S02]  /*165d0*/  SHF.R.U32.HI R79, RZ, 0x8, R79 ;  /* 0x00000008ff4f7819 */ /* 0x000fc4000001164f */
[----:B------:R-:W-:Y:S02]  /*165e0*/  SHF.R.U32.HI R83, RZ, 0x8, R83 ;  /* 0x00000008ff537819 */ /* 0x000fe40000011653 */
[----:B------:R-:W-:Y:S02]  /*165f0*/  LOP3.LUT R78, R78, 0xffff, RZ, 0xc0, !PT ;  /* 0x0000ffff4e4e7812 */ /* 0x000fe400078ec0ff */
[----:B------:R-:W-:Y:S02]  /*16600*/  LOP3.LUT R82, R82, 0xffff, RZ, 0xc0, !PT ;  /* 0x0000ffff52527812 */ /* 0x000fe400078ec0ff */
[----:B------:R-:W-:Y:S02]  /*16610*/  LOP3.LUT R79, R79, 0xffff, RZ, 0xc0, !PT ;  /* 0x0000ffff4f4f7812 */ /* 0x000fe400078ec0ff */
[----:B------:R-:W-:Y:S02]  /*16620*/  LOP3.LUT R83, R83, 0xffff, RZ, 0xc0, !PT ;  /* 0x0000ffff53537812 */ /* 0x000fe400078ec0ff */
[----:B------:R-:W-:-:S02]  /*16630*/  SHF.R.U32.HI R93, RZ, 0x8, R93 ;  /* 0x00000008ff5d7819 */ /* 0x000fc4000001165d */
[----:B------:R-:W-:Y:S02]  /*16640*/  SHF.R.U32.HI R100, RZ, 0x8, R100 ;  /* 0x00000008ff647819 */ /* 0x000fe40000011664 */
[----:B------:R-:W-:Y:S02]  /*16650*/  LOP3.LUT R93, R93, 0xffff, RZ, 0xc0, !PT ;  /* 0x0000ffff5d5d7812 */ /* 0x000fe400078ec0ff */
[----:B------:R-:W-:Y:S02]  /*16660*/  LOP3.LUT R100, R100, 0xffff, RZ, 0xc0, !PT ;  /* 0x0000ffff64647812 */ /* 0x000fe400078ec0ff */
[----:B------:R-:W-:Y:S02]  /*16670*/  SHF.R.U32.HI R105, RZ, 0x8, R105 ;  /* 0x00000008ff697819 */ /* 0x000fe40000011669 */
[----:B--2---:R-:W-:Y:S02]  /*16680*/  LOP3.LUT R25, R11, 0xffff, RZ, 0xc0, !PT ;  /* 0x0000ffff0b197812 */ /* 0x004fe400078ec0ff */
[----:B------:R-:W2:Y:S02]  /*16690*/  LDL.LU R11, [R1+0x1188] ;  /* 0x00118800010b7983 */ /* 0x000ea40000300800 */
[----:B------:R-:W-:-:S02]  /*166a0*/  PRMT R210, R25, 0x3340, R250 ;  /* 0x0000334019d27816 */ /* 0x000fc400000000fa */
        /* <DEDUP_REMOVED lines=9> */
[----:B------:R-:W-:Y:S02]  /*16740*/  SHF.R.U32.HI R109, RZ, 0x8, R109 ;  /* 0x00000008ff6d7819 */ /* 0x000fe4000001166d */
[----:B0-----:R-:W-:Y:S02]  /*16750*/  PRMT R27, R78, 0x3340, R82 ;  /* 0x000033404e1b7816 */ /* 0x001fe40000000052 */
[----:B-1----:R-:W-:-:S03]  /*16760*/  PRMT R25, R79, 0x3340, R83 ;  /* 0x000033404f197816 */ /* 0x002fc60000000053 */
[----:B------:R-:W-:Y:S01]  /*16770*/  STL [R1+0xf18], R27 ;  /* 0x000f181b01007387 */ /* 0x000fe20000100800 */
[----:B------:R-:W-:-:S03]  /*16780*/  LOP3.LUT R105, R105, 0xffff, RZ, 0xc0, !PT ;  /* 0x0000ffff69697812 */ /* 0x000fc600078ec0ff */
[----:B------:R0:W-:Y:S01]  /*16790*/  STL [R1+0xf1c], R25 ;  /* 0x000f1c1901007387 */ /* 0x0001e20000100800 */
[----:B------:R-:W-:Y:S02]  /*167a0*/  LOP3.LUT R109, R109, 0xffff, RZ, 0xc0, !PT ;  /* 0x0000ffff6d6d7812 */ /* 0x000fe400078ec0ff */
[----:B0-----:R-:W-:-:S05]  /*167b0*/  PRMT R25, R93, 0x3340, R100 ;  /* 0x000033405d197816 */ /* 0x001fca0000000064 */
[----:B------:R0:W-:Y:S01]  /*167c0*/  STL [R1+0xeb8], R25 ;  /* 0x000eb81901007387 */ /* 0x0001e20000100800 */
[----:B------:R-:W-:Y:S02]  /*167d0*/  SHF.R.U32.HI R27, RZ, 0x8, R110 ;  /* 0x00000008ff1b7819 */ /* 0x000fe4000001166e */
[----:B0-----:R-:W-:-:S05]  /*167e0*/  PRMT R25, R105, 0x3340, R109 ;  /* 0x0000334069197816 */ /* 0x001fca000000006d */
[----:B------:R0:W-:Y:S01]  /*167f0*/  STL [R1+0xf10], R25 ;  /* 0x000f101901007387 */ /* 0x0001e20000100800 */
[----:B------:R-:W-:Y:S02]  /*16800*/  LOP3.LUT R27, R27, 0xffff, RZ, 0xc0, !PT ;  /* 0x0000ffff1b1b7812 */ /* 0x000fe400078ec0ff */
[----:B0-----:R-:W-:-:S04]  /*16810*/  SHF.R.U32.HI R25, RZ, 0x8, R106 ;  /* 0x00000008ff197819 */ /* 0x001fc8000001166a */
[----:B------:R-:W-:-:S04]  /*16820*/  LOP3.LUT R25, R25, 0xffff, RZ, 0xc0, !PT ;  /* 0x0000ffff19197812 */ /* 0x000fc800078ec0ff */
[----:B------:R-:W-:Y:S02]  /*16830*/  PRMT R25, R25, 0x3340, R27 ;  /* 0x0000334019197816 */ /* 0x000fe4000000001b */
[----:B------:R-:W-:-:S03]  /*16840*/  LOP3.LUT R27, R19, 0xffff, RZ, 0xc0, !PT ;  /* 0x0000ffff131b7812 */ /* 0x000fc600078ec0ff */
[----:B------:R0:W-:Y:S01]  /*16850*/  STL [R1+0xed4], R25 ;  /* 0x000ed41901007387 */ /* 0x0001e20000100800 */
[----:B------:R-:W-:Y:S02]  /*16860*/  SHF.R.U32.HI R112, RZ, 0x8, R112 ;  /* 0x00000008ff707819 */ /* 0x000fe40000011670 */
[----:B------:R-:W-:Y:S02]  /*16870*/  SHF.R.U32.HI R116, RZ, 0x8, R116 ;  /* 0x00000008ff747819 */ /* 0x000fe40000011674 */
[----:B------:R-:W-:Y:S02]  /*16880*/  LOP3.LUT R112, R112, 0xffff, RZ, 0xc0, !PT ;  /* 0x0000ffff70707812 */ /* 0x000fe400078ec0ff */
[----:B------:R-:W-:Y:S02]  /*16890*/  LOP3.LUT R116, R116, 0xffff, RZ, 0xc0, !PT ;  /* 0x0000ffff74747812 */ /* 0x000fe400078ec0ff */
[----:B------:R-:W-:Y:S02]  /*168a0*/  SHF.R.U32.HI R113, RZ, 0x8, R113 ;  /* 0x00000008ff717819 */ /* 0x000fe40000011671 */
[----:B------:R-:W-:-:S02]  /*168b0*/  SHF.R.U32.HI R117, RZ, 0x8, R117 ;  /* 0x00000008ff757819 */ /* 0x000fc40000011675 */
[----:B----4-:R-:W-:Y:S02]  /*168c0*/  LOP3.LUT R144, R3, 0xffff, RZ, 0xc0, !PT ;  /* 0x0000ffff03907812 */ /* 0x010fe400078ec0ff */
[----:B------:R-:W4:Y:S02]  /*168d0*/  LDL.LU R3, [R1+0x1184] ;  /* 0x0011840001037983 */ /* 0x000f240000300800 */
[----:B0-----:R-:W-:Y:S02]  /*168e0*/  SHF.R.U32.HI R25, RZ, 0x8, R144 ;  /* 0x00000008ff197819 */ /* 0x001fe40000011690 */
[--C-:B------:R-:W-:Y:S01]  /*168f0*/  PRMT R144, R144, 0x3340, R27.reuse ;  /* 0x0000334090907816 */ /* 0x100fe2000000001b */
[----:B------:R-:W2:Y:S01]  /*16900*/  LDL.LU R19, [R1+0x1180] ;  /* 0x0011800001137983 */ /* 0x000ea20000300800 */
[----:B------:R-:W-:Y:S02]  /*16910*/  SHF.R.U32.HI R27, RZ, 0x8, R27 ;  /* 0x00000008ff1b7819 */ /* 0x000fe4000001161b */
[----:B------:R-:W-:-:S02]  /*16920*/  LOP3.LUT R25, R25, 0xffff, RZ, 0xc0, !PT ;  /* 0x0000ffff19197812 */ /* 0x000fc400078ec0ff */
[----:B------:R-:W-:-:S04]  /*16930*/  LOP3.LUT R27, R27, 0xffff, RZ, 0xc0, !PT ;  /* 0x0000ffff1b1b7812 */ /* 0x000fc800078ec0ff */
[----:B------:R-:W-:Y:S02]  /*16940*/  PRMT R25, R25, 0x3340, R27 ;  /* 0x0000334019197816 */ /* 0x000fe4000000001b */
[----:B------:R-:W-:-:S03]  /*16950*/  LOP3.LUT R113, R113, 0xffff, RZ, 0xc0, !PT ;  /* 0x0000ffff71717812 */ /* 0x000fc600078ec0ff */
[----:B------:R0:W-:Y:S01]  /*16960*/  STL [R1+0xed0], R25 ;  /* 0x000ed01901007387 */ /* 0x0001e20000100800 */
[----:B------:R-:W-:Y:S02]  /*16970*/  LOP3.LUT R117, R117, 0xffff, RZ, 0xc0, !PT ;  /* 0x0000ffff75757812 */ /* 0x000fe400078ec0ff */
[----:B------:R-:W-:Y:S02]  /*16980*/  SHF.R.U32.HI R156, RZ, 0x8, R156 ;  /* 0x00000008ff9c7819 */ /* 0x000fe4000001169c */
[----:B0-----:R-:W-:-:S05]  /*16990*/  PRMT R25, R112, 0x3340, R116 ;  /* 0x0000334070197816 */ /* 0x001fca0000000074 */
[----:B------:R0:W-:Y:S01]  /*169a0*/  STL [R1+0xeb4], R25 ;  /* 0x000eb41901007387 */ /* 0x0001e20000100800 */
[----:B------:R-:W-:Y:S02]  /*169b0*/  LOP3.LUT R43, R156, 0xffff, RZ, 0xc0, !PT ;  /* 0x0000ffff9c2b7812 */ /* 0x000fe400078ec0ff */
[----:B------:R-:W-:Y:S02]  /*169c0*/  SHF.R.U32.HI R45, RZ, 0x8, R158 ;  /* 0x00000008ff2d7819 */ /* 0x000fe4000001169e */
[----:B------:R-:W-:Y:S02]  /*169d0*/  LOP3.LUT R156, R220, 0xffff, RZ, 0xc0, !PT ;  /* 0x0000ffffdc9c7812 */ /* 0x000fe400078ec0ff */
[----:B0-----:R-:W-:Y:S02]  /*169e0*/  PRMT R25, R113, 0x3340, R117 ;  /* 0x0000334071197816 */ /* 0x001fe40000000075 */
[----:B------:R-:W-:-:S03]  /*169f0*/  LOP3.LUT R158, R13, 0xffff, RZ, 0xc0, !PT ;  /* 0x0000ffff0d9e7812 */ /* 0x000fc600078ec0ff */
[----:B------:R0:W-:Y:S04]  /*16a00*/  STL [R1+0xea0], R25 ;  /* 0x000ea01901007387 */ /* 0x0001e80000100800 */
[----:B------:R-:W4:Y:S04]  /*16a10*/  LDL.LU R220, [R1+0x117c] ;  /* 0x00117c0001dc7983 */ /* 0x000f280000300800 */
[----:B------:R-:W2:Y:S01]  /*16a20*/  LDL.LU R13, [R1+0x1178] ;  /* 0x00117800010d7983 */ /* 0x000ea20000300800 */
[----:B------:R-:W-:Y:S02]  /*16a30*/  LOP3.LUT R27, R17, 0xffff, RZ, 0xc0, !PT ;  /* 0x0000ffff111b7812 */ /* 0x000fe400078ec0ff */
[----:B------:R-:W-:Y:S01]  /*16a40*/  SHF.R.U32.HI R122, RZ, 0x8, R122 ;  /* 0x00000008ff7a7819 */ /* 0x000fe2000001167a */
[----:B------:R-:W4:Y:S01]  /*16a50*/  LDL.LU R17, [R1+0x1174] ;  /* 0x0011740001117983 */ /* 0x000f220000300800 */
[----:B------:R-:W-:-:S02]  /*16a60*/  SHF.R.U32.HI R123, RZ, 0x8, R123 ;  /* 0x00000008ff7b7819 */ /* 0x000fc4000001167b */
[----:B0-----:R-:W-:Y:S02]  /*16a70*/  SHF.R.U32.HI R25, RZ, 0x8, R27 ;  /* 0x00000008ff197819 */ /* 0x001fe4000001161b */
[--C-:B------:R-:W-:Y:S02]  /*16a80*/  PRMT R138, R27, 0x3340, R235.reuse ;  /* 0x000033401b8a7816 */ /* 0x100fe400000000eb */
[----:B------:R-:W-:Y:S02]  /*16a90*/  SHF.R.U32.HI R54, RZ, 0x8, R235 ;  /* 0x00000008ff367819 */ /* 0x000fe400000116eb */
[----:B------:R-:W-:Y:S02]  /*16aa0*/  SHF.R.U32.HI R27, RZ, 0x8, R158 ;  /* 0x00000008ff1b7819 */ /* 0x000fe4000001169e */
[----:B------:R-:W-:Y:S02]  /*16ab0*/  SHF.R.U32.HI R56, RZ, 0x8, R243 ;  /* 0x00000008ff387819 */ /* 0x000fe400000116f3 */
[----:B------:R-:W-:-:S02]  /*16ac0*/  SHF.R.U32.HI R55, RZ, 0x8, R156 ;  /* 0x00000008ff377819 */ /* 0x000fc4000001169c */
[--C-:B------:R-:W-:Y:S02]  /*16ad0*/  PRMT R156, R156, 0x3340, R248.reuse ;  /* 0x000033409c9c7816 */ /* 0x100fe400000000f8 */
[----:B------:R-:W-:Y:S02]  /*16ae0*/  SHF.R.U32.HI R248, RZ, 0x8, R248 ;  /* 0x00000008fff87819 */ /* 0x000fe400000116f8 */
        /* <DEDUP_REMOVED lines=8> */
[----:B------:R-:W-:Y:S02]  /*16b70*/  PRMT R57, R122, 0x3340, R123 ;  /* 0x000033407a397816 */ /* 0x000fe4000000007b */
[----:B------:R-:W-:-:S02]  /*16b80*/  PRMT R54, R25, 0x3340, R54 ;  /* 0x0000334019367816 */ /* 0x000fc40000000036 */
[----:B------:R-:W-:Y:S01]  /*16b90*/  PRMT R27, R27, 0x3340, R56 ;  /* 0x000033401b1b7816 */ /* 0x000fe20000000038 */
[----:B------:R-:W-:Y:S01]  /*16ba0*/  STL [R1+0xe94], R57 ;  /* 0x000e943901007387 */ /* 0x000fe20000100800 */
[----:B------:R-:W-:Y:S02]  /*16bb0*/  PRMT R25, R55, 0x3340, R248 ;  /* 0x0000334037197816 */ /* 0x000fe400000000f8 */
[----:B------:R-:W-:Y:S01]  /*16bc0*/  LOP3.LUT R128, R204, 0xffff, RZ, 0xc0, !PT ;  /* 0x0000ffffcc807812 */ /* 0x000fe200078ec0ff */
[----:B------:R-:W-:Y:S01]  /*16bd0*/  STL [R1+0xf04], R54 ;  /* 0x000f043601007387 */ /* 0x000fe20000100800 */
[----:B------:R-:W-:-:S03]  /*16be0*/  LOP3.LUT R166, R208, 0xffff, RZ, 0xc0, !PT ;  /* 0x0000ffffd0a67812 */ /* 0x000fc600078ec0ff */
[----:B------:R0:W-:Y:S01]  /*16bf0*/  STL [R1+0xf00], R27 ;  /* 0x000f001b01007387 */ /* 0x0001e20000100800 */
[----:B---3--:R-:W-:Y:S02]  /*16c00*/  LOP3.LUT R147, R15, 0xffff, RZ, 0xc0, !PT ;  /* 0x0000ffff0f937812 */ /* 0x008fe400078ec0ff */
[----:B------:R-:W-:Y:S02]  /*16c10*/  LOP3.LUT R208, R217, 0xffff, RZ, 0xc0, !PT ;  /* 0x0000ffffd9d07812 */ /* 0x000fe400078ec0ff */
[----:B0-----:R-:W-:-:S04]  /*16c20*/  SHF.R.U32.HI R27, RZ, 0x8, R252 ;  /* 0x00000008ff1b7819 */ /* 0x001fc800000116fc */
[----:B------:R-:W-:Y:S02]  /*16c30*/  LOP3.LUT R27, R27, 0xffff, RZ, 0xc0, !PT ;  /* 0x0000ffff1b1b7812 */ /* 0x000fe400078ec0ff */
[----:B------:R-:W-:Y:S02]  /*16c40*/  LOP3.LUT R55, R24, 0xffff, RZ, 0xc0, !PT ;  /* 0x0000ffff18377812 */ /* 0x000fe400078ec0ff */
[----:B------:R-:W-:Y:S02]  /*16c50*/  LOP3.LUT R54, R26, 0xffff, RZ, 0xc0, !PT ;  /* 0x0000ffff1a367812 */ /* 0x000fe400078ec0ff */
[----:B------:R-:W-:Y:S02]  /*16c60*/  PRMT R24, R71, 0x4210, R88 ;  /* 0x0000421047187816 */ /* 0x000fe40000000058 */
[----:B------:R-:W-:Y:S02]  /*16c70*/  PRMT R26, R74, 0x4210, R55 ;  /* 0x000042104a1a7816 */ /* 0x000fe40000000037 */
[----:B------:R-:W-:-:S02]  /*16c80*/  SHF.R.U32.HI R62, RZ, 0x8, R62 ;  /* 0x00000008ff3e7819 */ /* 0x000fc4000001163e */
[----:B------:R-:W-:Y:S02]  /*16c90*/  SHF.R.U32.HI R66, RZ, 0x8, R66 ;  /* 0x00000008ff427819 */ /* 0x000fe40000011642 */
[----:B------:R-:W-:Y:S02]  /*16ca0*/  SHF.R.U32.HI R152, RZ, 0x8, R152 ;  /* 0x00000008ff987819 */ /* 0x000fe40000011698 */
[----:B------:R-:W-:Y:S02]  /*16cb0*/  SHF.R.U32.HI R2, RZ, 0x8, R2 ;  /* 0x00000008ff027819 */ /* 0x000fe40000011602 */
[----:B------:R-:W-:Y:S02]  /*16cc0*/  LOP3.LUT R62, R62, 0xffff, RZ, 0xc0, !PT ;  /* 0x0000ffff3e3e7812 */ /* 0x000fe400078ec0ff */
[----:B------:R-:W-:Y:S02]  /*16cd0*/  LOP3.LUT R66, R66, 0xffff, RZ, 0xc0, !PT ;  /* 0x0000ffff42427812 */ /* 0x000fe400078ec0ff */
[----:B------:R-:W-:-:S02]  /*16ce0*/  LOP3.LUT R36, R152, 0xffff, RZ, 0xc0, !PT ;  /* 0x0000ffff98247812 */ /* 0x000fc400078ec0ff */
[----:B------:R-:W-:Y:S02]  /*16cf0*/  LOP3.LUT R161, R2, 0xffff, RZ, 0xc0, !PT ;  /* 0x0000ffff02a17812 */ /* 0x000fe400078ec0ff */
[----:B------:R-:W-:Y:S02]  /*16d00*/  SHF.R.U32.HI R31, RZ, 0x8, R31 ;  /* 0x00000008ff1f7819 */ /* 0x000fe4000001161f */
[----:B------:R-:W-:Y:S02]  /*16d10*/  SHF.R.U32.HI R35, RZ, 0x8, R35 ;  /* 0x00000008ff237819 */ /* 0x000fe40000011623 */
[----:B------:R-:W-:Y:S02]  /*16d20*/  SHF.R.U32.HI R23, RZ, 0x8, R23 ;  /* 0x00000008ff177819 */ /* 0x000fe40000011617 */
[----:B------:R-:W-:Y:S02]  /*16d30*/  PRMT R2, R62, 0x3340, R66 ;  /* 0x000033403e027816 */ /* 0x000fe40000000042 */
[----:B------:R-:W-:-:S02]  /*16d40*/  PRMT R36, R36, 0x3340, R0 ;  /* 0x0000334024247816 */ /* 0x000fc40000000000 */
[----:B------:R-:W-:Y:S02]  /*16d50*/  LOP3.LUT R29, R29, 0xffff, RZ, 0xc0, !PT ;  /* 0x0000ffff1d1d7812 */ /* 0x000fe400078ec0ff */
[----:B------:R-:W-:Y:S02]  /*16d60*/  LOP3.LUT R33, R33, 0xffff, RZ, 0xc0, !PT ;  /* 0x0000ffff21217812 */ /* 0x000fe400078ec0ff */
[----:B------:R-:W-:Y:S02]  /*16d70*/  LOP3.LUT R31, R31, 0xffff, RZ, 0xc0, !PT ;  /* 0x0000ffff1f1f7812 */ /* 0x000fe400078ec0ff */
[----:B------:R-:W-:Y:S02]  /*16d80*/  LOP3.LUT R35, R35, 0xffff, RZ, 0xc0, !PT ;  /* 0x0000ffff23237812 */ /* 0x000fe400078ec0ff */
[----:B------:R-:W-:Y:S02]  /*16d90*/  LOP3.LUT R23, R23, 0xffff, RZ, 0xc0, !PT ;  /* 0x0000ffff17177812 */ /* 0x000fe400078ec0ff */
[----:B------:R-:W-:-:S02]  /*16da0*/  SHF.R.U32.HI R65, RZ, 0x8, R65 ;  /* 0x00000008ff417819 */ /* 0x000fc40000011641 */
[----:B------:R-:W-:Y:S02]  /*16db0*/  SHF.R.U32.HI R64, RZ, 0x8, R64 ;  /* 0x00000008ff407819 */ /* 0x000fe40000011640 */
[----:B------:R-:W-:Y:S02]  /*16dc0*/  SHF.R.U32.HI R67, RZ, 0x8, R67 ;  /* 0x00000008ff437819 */ /* 0x000fe40000011643 */
[----:B------:R-:W-:Y:S02]  /*16dd0*/  PRMT R2, R2, 0x5410, R36 ;  /* 0x0000541002027816 */ /* 0x000fe40000000024 */
[----:B------:R-:W-:Y:S02]  /*16de0*/  SHF.R.U32.HI R61, RZ, 0x8, R61 ;  /* 0x00000008ff3d7819 */ /* 0x000fe4000001163d */
[----:B------:R-:W-:Y:S02]  /*16df0*/  SHF.R.U32.HI R60, RZ, 0x8, R60 ;  /* 0x00000008ff3c7819 */ /* 0x000fe4000001163c */
[----:B------:R-:W-:-:S02]  /*16e00*/  SHF.R.U32.HI R63, RZ, 0x8, R63 ;  /* 0x00000008ff3f7819 */ /* 0x000fc4000001163f */
[----:B------:R-:W-:Y:S02]  /*16e10*/  PRMT R209, R29, 0x3340, R33 ;  /* 0x000033401dd17816 */ /* 0x000fe40000000021 */
[----:B------:R-:W-:Y:S02]  /*16e20*/  PRMT R129, R31, 0x3340, R35 ;  /* 0x000033401f817816 */ /* 0x000fe40000000023 */
[----:B------:R-:W-:Y:S02]  /*16e30*/  PRMT R125, R23, 0x3340, R0 ;  /* 0x00003340177d7816 */ /* 0x000fe40000000000 */
[----:B------:R-:W-:Y:S02]  /*16e40*/  LOP3.LUT R65, R65, 0xffff, RZ, 0xc0, !PT ;  /* 0x0000ffff41417812 */ /* 0x000fe400078ec0ff */
[----:B------:R-:W-:Y:S02]  /*16e50*/  LOP3.LUT R64, R64, 0xffff, RZ, 0xc0, !PT ;  /* 0x0000ffff40407812 */ /* 0x000fe400078ec0ff */
[----:B------:R-:W-:-:S02]  /*16e60*/  LOP3.LUT R67, R67, 0xffff, RZ, 0xc0, !PT ;  /* 0x0000ffff43437812 */ /* 0x000fc400078ec0ff */
[----:B------:R-:W-:Y:S02]  /*16e70*/  LOP3.LUT R23, R61, 0xffff, RZ, 0xc0, !PT ;  /* 0x0000ffff3d177812 */ /* 0x000fe400078ec0ff */
[----:B------:R-:W-:Y:S02]  /*16e80*/  LOP3.LUT R29, R60, 0xffff, RZ, 0xc0, !PT ;  /* 0x0000ffff3c1d7812 */ /* 0x000fe400078ec0ff */
[----:B------:R-:W-:Y:S02]  /*16e90*/  LOP3.LUT R31, R63, 0xffff, RZ, 0xc0, !PT ;  /* 0x0000ffff3f1f7812 */ /* 0x000fe400078ec0ff */
[----:B------:R-:W-:Y:S02]  /*16ea0*/  PRMT R23, R23, 0x3340, R65 ;  /* 0x0000334017177816 */ /* 0x000fe40000000041 */
[----:B------:R-:W-:Y:S02]  /*16eb0*/  PRMT R29, R29, 0x3340, R64 ;  /* 0x000033401d1d7816 */ /* 0x000fe40000000040 */
[----:B------:R-:W-:-:S02]  /*16ec0*/  PRMT R31, R31, 0x3340, R67 ;  /* 0x000033401f1f7816 */ /* 0x000fc40000000043 */
[----:B------:R-:W-:Y:S02]  /*16ed0*/  SHF.R.U32.HI R231, RZ, 0x8, R231 ;  /* 0x00000008ffe77819 */ /* 0x000fe400000116e7 */
[----:B------:R-:W-:Y:S02]  /*16ee0*/  SHF.R.U32.HI R233, RZ, 0x8, R233 ;  /* 0x00000008ffe97819 */ /* 0x000fe400000116e9 */
[----:B------:R-:W-:Y:S02]  /*16ef0*/  SHF.R.U32.HI R154, RZ, 0x8, R154 ;  /* 0x00000008ff9a7819 */ /* 0x000fe4000001169a */
[----:B------:R-:W-:Y:S02]  /*16f00*/  LOP3.LUT R33, R233, 0xffff, RZ, 0xc0, !PT ;  /* 0x0000ffffe9217812 */ /* 0x000fe400078ec0ff */
[----:B------:R-:W-:Y:S02]  /*16f10*/  LOP3.LUT R35, R231, 0xffff, RZ, 0xc0, !PT ;  /* 0x0000ffffe7237812 */ /* 0x000fe400078ec0ff */
[----:B------:R-:W-:-:S02]  /*16f20*/  LOP3.LUT R37, R154, 0xffff, RZ, 0xc0, !PT ;  /* 0x0000ffff9a257812 */ /* 0x000fc400078ec0ff */
[--C-:B------:R-:W-:Y:S02]  /*16f30*/  PRMT R33, R33, 0x3340, R0.reuse ;  /* 0x0000334021217816 */ /* 0x100fe40000000000 */
[--C-:B------:R-:W-:Y:S02]  /*16f40*/  PRMT R35, R35, 0x3340, R0.reuse ;  /* 0x0000334023237816 */ /* 0x100fe40000000000 */
[----:B------:R-:W-:Y:S01]  /*16f50*/  PRMT R37, R37, 0x3340, R0 ;  /* 0x0000334025257816 */ /* 0x000fe20000000000 */
[----:B------:R-:W-:Y:S01]  /*16f60*/  IMAD.MOV.U32 R185, RZ, RZ, R18 ;  /* 0x000000ffffb97224 */ /* 0x000fe200078e0012 */
[----:B------:R-:W-:Y:S01]  /*16f70*/  F2FP.SATFINITE.E4M3.F32.PACK_AB_MERGE_C R170, R191, R190, RZ ;  /* 0x000000bebfaa723e */ /* 0x000fe200048070ff */
[----:B------:R-:W-:Y:S01]  /*16f80*/  IMAD R190, R216, UR5, RZ ;  /* 0x00000005d8be7c24 */ /* 0x000fe2000f8e02ff */
[----:B------:R-:W-:Y:S01]  /*16f90*/  ULDC UR5, c[0x0][0x248] ;  /* 0x0000920000057ab9 */ /* 0x000fe20000000800 */
[----:B--2---:R-:W-:Y:S02]  /*16fa0*/  LOP3.LUT R204, R13, 0xffff, RZ, 0xc0, !PT ;  /* 0x0000ffff0dcc7812 */ /* 0x004fe400078ec0ff */
[----:B------:R-:W2:Y:S04]  /*16fb0*/  LDL.LU R13, [R1+0x1170] ;  /* 0x00117000010d7983 */ /* 0x000ea80000300800 */
[----:B------:R0:W-:Y:S04]  /*16fc0*/  STL [R1+0xef4], R25 ;  /* 0x000ef41901007387 */ /* 0x0001e80000100800 */
[----:B------:R-:W3:Y:S04]  /*16fd0*/  LDL.LU R15, [R1+0x116c] ;  /* 0x00116c00010f7983 */ /* 0x000ee80000300800 */
[----:B------:R-:W2:Y:S01]  /*16fe0*/  LDL.LU R217, [R1+0x1168] ;  /* 0x0011680001d97983 */ /* 0x000ea20000300800 */
[----:B0-----:R-:W-:-:S04]  /*16ff0*/  SHF.R.U32.HI R25, RZ, 0x8, R147 ;  /* 0x00000008ff197819 */ /* 0x001fc80000011693 */
[----:B------:R-:W-:-:S04]  /*17000*/  LOP3.LUT R25, R25, 0xffff, RZ, 0xc0, !PT ;  /* 0x0000ffff19197812 */ /* 0x000fc800078ec0ff */
[----:B------:R-:W-:Y:S02]  /*17010*/  PRMT R25, R25, 0x3340, R27 ;  /* 0x0000334019197816 */ /* 0x000fe4000000001b */
[----:B------:R-:W-:-:S03]  /*17020*/  PRMT R27, R75, 0x4210, R54 ;  /* 0x000042104b1b7816 */ /* 0x000fc60000000036 */
[----:B------:R0:W-:Y:S02]  /*17030*/  STL [R1+0xed8], R25 ;  /* 0x000ed81901007387 */ /* 0x0001e40000100800 */
[----:B0-----:R-:W-:Y:S01]  /*17040*/  PRMT R25, R69, 0x4210, R90 ;  /* 0x0000421045197816 */ /* 0x001fe2000000005a */
[----:B------:R-:W-:Y:S01]  /*17050*/  IMAD.MOV.U32 R189, RZ, RZ, R185 ;  /* 0x000000ffffbd7224 */ /* 0x000fe200078e00b9 */
[----:B------:R-:W-:Y:S01]  /*17060*/  SHF.R.U32.HI R121, RZ, 0x8, R121 ;  /* 0x00000008ff797819 */ /* 0x000fe20000011679 */
[----:B------:R-:W0:Y:S02]  /*17070*/  LDC R69, c[0x0][0x244] ;  /* 0x00009100ff457b82 */ /* 0x000e240000000800 */
[----:B------:R1:W-:Y:S02]  /*17080*/  STSM.16.M88.4 [R4], R24 ;  /* 0x0000001804007844 */ /* 0x0003e40000000200 */
[----:B-1----:R-:W-:Y:S02]  /*17090*/  PRMT R26, R2, 0x5210, R55 ;  /* 0x00005210021a7816 */ /* 0x002fe40000000037 */
[----:B------:R-:W-:-:S02]  /*170a0*/  LEA R2, R197, UR8, 0x4 ;  /* 0x00000008c5027c11 */ /* 0x000fc4000f8e20ff */
[----:B------:R-:W-:Y:S01]  /*170b0*/  BAR.SYNC.DEFER_BLOCKING 0x0 ;  /* 0x0000000000007b1d */ /* 0x000fe20000010000 */
[----:B------:R-:W-:Y:S02]  /*170c0*/  PRMT R24, R29, 0x5410, R33 ;  /* 0x000054101d187816 */ /* 0x000fe40000000021 */
[----:B------:R-:W-:Y:S02]  /*170d0*/  PRMT R25, R23, 0x5410, R35 ;  /* 0x0000541017197816 */ /* 0x000fe40000000023 */
[----:B------:R-:W-:Y:S01]  /*170e0*/  PRMT R27, R31, 0x5410, R37 ;  /* 0x000054101f1b7816 */ /* 0x000fe20000000025 */
[----:B------:R-:W-:Y:S01]  /*170f0*/  IMAD.MOV.U32 R185, RZ, RZ, R182 ;  /* 0x000000ffffb97224 */ /* 0x000fe200078e00b6 */
[----:B------:R-:W-:Y:S01]  /*17100*/  SHF.R.U32.HI R115, RZ, 0x8, R115 ;  /* 0x00000008ff737819 */ /* 0x000fe20000011673 */
[----:B------:R-:W-:Y:S01]  /*17110*/  ULDC UR8, c[0x0][0x248] ;  /* 0x0000920000087ab9 */ /* 0x000fe20000000800 */
[----:B------:R-:W1:Y:S01]  /*17120*/  LDS.128 R64, [R2] ;  /* 0x0000000002407984 */ /* 0x000e620000000c00 */
[----:B------:R-:W-:Y:S01]  /*17130*/  PRMT R24, R24, 0x5210, R88 ;  /* 0x0000521018187816 */ /* 0x000fe20000000058 */
[----:B------:R-:W0:Y:S01]  /*17140*/  LDC R29, c[0x0][0x244] ;  /* 0x00009100ff1d7b82 */ /* 0x000e220000000800 */
[----:B------:R-:W-:-:S02]  /*17150*/  PRMT R25, R25, 0x5210, R90 ;  /* 0x0000521019197816 */ /* 0x000fc4000000005a */
[----:B------:R-:W-:-:S05]  /*17160*/  PRMT R27, R27, 0x5210, R54 ;  /* 0x000052101b1b7816 */ /* 0x000fca0000000036 */
[----:B------:R-:W-:Y:S06]  /*17170*/  BAR.SYNC.DEFER_BLOCKING 0x0 ;  /* 0x0000000000007b1d */ /* 0x000fec0000010000 */
[----:B------:R4:W-:Y:S02]  /*17180*/  STSM.16.M88.4 [R4], R24 ;  /* 0x0000001804007844 */ /* 0x0009e40000000200 */
[----:B------:R-:W-:Y:S01]  /*17190*/  BAR.SYNC.DEFER_BLOCKING 0x0 ;  /* 0x0000000000007b1d */ /* 0x000fe20000010000 */
[----:B------:R-:W-:-:S05]  /*171a0*/  VIADD R182, R190, UR5 ;  /* 0x00000005beb67c36 */ /* 0x000fca0008000000 */
[----:B------:R-:W-:Y:S02]  /*171b0*/  ULDC UR5, c[0x0][0x248] ;  /* 0x0000920000057ab9 */ /* 0x000fe40000000800 */
[----:B------:R-:W-:Y:S01]  /*171c0*/  VIADD R130, R182, UR5 ;  /* 0x00000005b6827c36 */ /* 0x000fe20008000000 */
[----:B------:R-:W-:-:S03]  /*171d0*/  ULDC UR5, c[0x0][0x248] ;  /* 0x0000920000057ab9 */ /* 0x000fc60000000800 */
[----:B------:R-:W-:Y:S01]  /*171e0*/  VIADD R123, R130, UR5 ;  /* 0x00000005827b7c36 */ /* 0x000fe20008000000 */
[----:B------:R-:W-:Y:S01]  /*171f0*/  ULDC UR5, c[0x0][0x248] ;  /* 0x0000920000057ab9 */ /* 0x000fe20000000800 */
[----:B------:R-:W-:Y:S01]  /*17200*/  SHF.R.U32.HI R120, RZ, 0x8, R120 ;  /* 0x00000008ff787819 */ /* 0x000fe20000011678 */
[----:B------:R-:W1:Y:S01]  /*17210*/  LDS.128 R60, [R2] ;  /* 0x00000000023c7984 */ /* 0x000e620000000c00 */
[----:B------:R-:W-:Y:S01]  /*17220*/  LOP3.LUT R121, R121, 0xffff, RZ, 0xc0, !PT ;  /* 0x0000ffff79797812 */ /* 0x000fe200078ec0ff */
[----:B------:R-:W-:Y:S01]  /*17230*/  VIADD R122, R123, UR5 ;  /* 0x000000057b7a7c36 */ /* 0x000fe20008000000 */
[----:B------:R-:W-:Y:S01]  /*17240*/  PRMT R127, R114, 0x3340, R118 ;  /* 0x00003340727f7816 */ /* 0x000fe20000000076 */
[----:B------:R-:W-:Y:S01]  /*17250*/  ULDC UR5, c[0x0][0x248] ;  /* 0x0000920000057ab9 */ /* 0x000fe20000000800 */
[----:B------:R-:W-:Y:S02]  /*17260*/  SHF.R.U32.HI R114, RZ, 0x8, R114 ;  /* 0x00000008ff727819 */ /* 0x000fe40000011672 */
[----:B------:R-:W-:-:S02]  /*17270*/  SHF.R.U32.HI R118, RZ, 0x8, R118 ;  /* 0x00000008ff767819 */ /* 0x000fc40000011676 */
[----:B------:R-:W-:Y:S02]  /*17280*/  LOP3.LUT R49, R115, 0xffff, RZ, 0xc0, !PT ;  /* 0x0000ffff73317812 */ /* 0x000fe400078ec0ff */
[----:B------:R-:W-:Y:S02]  /*17290*/  LOP3.LUT R120, R120, 0xffff, RZ, 0xc0, !PT ;  /* 0x0000ffff78787812 */ /* 0x000fe400078ec0ff */
[----:B------:R-:W-:Y:S01]  /*172a0*/  PRMT R146, R121, 0x3340, R0 ;  /* 0x0000334079927816 */ /* 0x000fe20000000000 */
[----:B------:R-:W-:Y:S01]  /*172b0*/  VIADD R121, R122, UR7 ;  /* 0x000000077a797c36 */ /* 0x000fe20008000000 */
[----:B------:R-:W-:Y:S01]  /*172c0*/  SHF.R.U32.HI R91, RZ, 0x8, R91 ;  /* 0x00000008ff5b7819 */ /* 0x000fe2000001165b */
[----:B------:R-:W-:Y:S01]  /*172d0*/  ULDC UR7, c[0x0][0x248] ;  /* 0x0000920000077ab9 */ /* 0x000fe20000000800 */
[----:B------:R-:W-:Y:S02]  /*172e0*/  LOP3.LUT R92, R92, 0xffff, RZ, 0xc0, !PT ;  /* 0x0000ffff5c5c7812 */ /* 0x000fe400078ec0ff */
[----:B------:R-:W-:-:S02]  /*172f0*/  LOP3.LUT R94, R94, 0xffff, RZ, 0xc0, !PT ;  /* 0x0000ffff5e5e7812 */ /* 0x000fc400078ec0ff */
[----:B------:R-:W-:Y:S02]  /*17300*/  LOP3.LUT R28, R28, 0xffff, RZ, 0xc0, !PT ;  /* 0x0000ffff1c1c7812 */ /* 0x000fe400078ec0ff */
[----:B------:R-:W-:Y:S02]  /*17310*/  LOP3.LUT R30, R30, 0xffff, RZ, 0xc0, !PT ;  /* 0x0000ffff1e1e7812 */ /* 0x000fe400078ec0ff */
[----:B------:R-:W-:Y:S02]  /*17320*/  LOP3.LUT R50, R114, 0xffff, RZ, 0xc0, !PT ;  /* 0x0000ffff72327812 */ /* 0x000fe400078ec0ff */
[----:B------:R-:W-:Y:S02]  /*17330*/  LOP3.LUT R118, R118, 0xffff, RZ, 0xc0, !PT ;  /* 0x0000ffff76767812 */ /* 0x000fe400078ec0ff */
[----:B------:R-:W-:Y:S01]  /*17340*/  PRMT R49, R49, 0x3340, R120 ;  /* 0x0000334031317816 */ /* 0x000fe20000000078 */
[----:B------:R-:W-:Y:S01]  /*17350*/  VIADD R120, R121, UR9 ;  /* 0x0000000979787c36 */ /* 0x000fe20008000000 */
[----:B------:R-:W-:Y:S01]  /*17360*/  LOP3.LUT R40, R91, 0xffff, RZ, 0xc0, !PT ;  /* 0x0000ffff5b287812 */ /* 0x000fe200078ec0ff */
[----:B------:R-:W-:Y:S01]  /*17370*/  ULDC UR9, c[0x0][0x248] ;  /* 0x0000920000097ab9 */ /* 0x000fe20000000800 */
[----:B------:R-:W-:-:S02]  /*17380*/  PRMT R88, R21, 0x4210, R92 ;  /* 0x0000421015587816 */ /* 0x000fc4000000005c */
[----:B------:R-:W-:Y:S02]  /*17390*/  PRMT R89, R89, 0x4210, R94 ;  /* 0x0000421059597816 */ /* 0x000fe4000000005e */
[----:B------:R-:W-:Y:S02]  /*173a0*/  PRMT R90, R87, 0x4210, R28 ;  /* 0x00004210575a7816 */ /* 0x000fe4000000001c */
[----:B------:R-:W-:Y:S01]  /*173b0*/  PRMT R91, R86, 0x4210, R30 ;  /* 0x00004210565b7816 */ /* 0x000fe2000000001e */
[----:B------:R-:W-:Y:S01]  /*173c0*/  BAR.SYNC.DEFER_BLOCKING 0x0 ;  /* 0x0000000000007b1d */ /* 0x000fe20000010000 */
[----:B------:R-:W-:Y:S01]  /*173d0*/  PRMT R50, R50, 0x3340, R118 ;  /* 0x0000334032327816 */ /* 0x000fe20000000076 */
[----:B------:R-:W-:-:S04]  /*173e0*/  VIADD R118, R120, UR5 ;  /* 0x0000000578767c36 */ /* 0x000fc80008000000 */
[----:B------:R-:W-:Y:S01]  /*173f0*/  VIADD R117, R118, UR11 ;  /* 0x0000000b76757c36 */ /* 0x000fe20008000000 */
[----:B------:R-:W-:Y:S01]  /*17400*/  ULDC UR5, c[0x0][0x248] ;  /* 0x0000920000057ab9 */ /* 0x000fe20000000800 */
[----:B------:R-:W-:Y:S01]  /*17410*/  SHF.R.U32.HI R111, RZ, 0x8, R111 ;  /* 0x00000008ff6f7819 */ /* 0x000fe2000001166f */
[----:B------:R-:W-:Y:S01]  /*17420*/  ULDC UR11, c[0x0][0x248] ;  /* 0x00009200000b7ab9 */ /* 0x000fe20000000800 */
[----:B------:R-:W-:Y:S01]  /*17430*/  VIADD R116, R117, UR12 ;  /* 0x0000000c75747c36 */ /* 0x000fe20008000000 */
[----:B------:R-:W-:Y:S01]  /*17440*/  SHF.R.U32.HI R76, RZ, 0x8, R76 ;  /* 0x00000008ff4c7819 */ /* 0x000fe2000001164c */
[----:B------:R-:W-:Y:S02]  /*17450*/  ULDC.64 UR12, c[0x0][0x220] ;  /* 0x00008800000c7ab9 */ /* 0x000fe40000000a00 */
[----:B------:R-:W-:Y:S01]  /*17460*/  VIADD R115, R116, UR7 ;  /* 0x0000000774737c36 */ /* 0x000fe20008000000 */
[----:B------:R0:W-:Y:S01]  /*17470*/  STSM.16.M88.4 [R4], R88 ;  /* 0x0000005804007844 */ /* 0x0001e20000000200 */
[----:B------:R-:W-:Y:S01]  /*17480*/  LOP3.LUT R111, R111, 0xffff, RZ, 0xc0, !PT ;  /* 0x0000ffff6f6f7812 */ /* 0x000fe200078ec0ff */
[----:B------:R-:W-:Y:S01]  /*17490*/  ULDC UR7, c[0x0][0x248] ;  /* 0x0000920000077ab9 */ /* 0x000fe20000000800 */
[----:B------:R-:W-:Y:S01]  /*174a0*/  BAR.SYNC.DEFER_BLOCKING 0x0 ;  /* 0x0000000000007b1d */ /* 0x000fe20000010000 */
[----:B------:R-:W-:-:S05]  /*174b0*/  VIADD R114, R115, UR5 ;  /* 0x0000000573727c36 */ /* 0x000fca0008000000 */
[----:B------:R-:W-:Y:S02]  /*174c0*/  ULDC UR5, c[0x0][0x248] ;  /* 0x0000920000057ab9 */ /* 0x000fe40000000800 */
[----:B------:R-:W-:Y:S01]  /*174d0*/  VIADD R113, R114, UR5 ;  /* 0x0000000572717c36 */ /* 0x000fe20008000000 */
[----:B------:R-:W-:-:S03]  /*174e0*/  ULDC UR5, c[0x0][0x248] ;  /* 0x0000920000057ab9 */ /* 0x000fc60000000800 */
[----:B------:R-:W-:Y:S01]  /*174f0*/  VIADD R112, R113, UR5 ;  /* 0x0000000571707c36 */ /* 0x000fe20008000000 */
[----:B------:R-:W-:Y:S01]  /*17500*/  ULDC UR5, c[0x0][0x248] ;  /* 0x0000920000057ab9 */ /* 0x000fe20000000800 */
[----:B------:R-:W-:Y:S02]  /*17510*/  PRMT R159, R111, 0x3340, R0 ;  /* 0x000033406f9f7816 */ /* 0x000fe40000000000 */
[----:B------:R-:W-:Y:S01]  /*17520*/  VIADD R111, R112, UR5 ;  /* 0x00000005706f7c36 */ /* 0x000fe20008000000 */
[----:B------:R-:W-:Y:S01]  /*17530*/  ULDC UR5, c[0x0][0x248] ;  /* 0x0000920000057ab9 */ /* 0x000fe20000000800 */
[----:B------:R-:W-:Y:S02]  /*17540*/  SHF.R.U32.HI R80, RZ, 0x8, R80 ;  /* 0x00000008ff507819 */ /* 0x000fe40000011650 */
[----:B------:R-:W-:Y:S01]  /*17550*/  SHF.R.U32.HI R229, RZ, 0x8, R229 ;  /* 0x00000008ffe57819 */ /* 0x000fe200000116e5 */
[----:B------:R-:W1:Y:S01]  /*17560*/  LDS.128 R56, [R2] ;  /* 0x0000000002387984 */ /* 0x000e620000000c00 */
[----:B------:R-:W-:Y:S01]  /*17570*/  SHF.R.U32.HI R99, RZ, 0x8, R99 ;  /* 0x00000008ff637819 */ /* 0x000fe20000011663 */
[----:B------:R-:W-:Y:S01]  /*17580*/  VIADD R110, R111, UR5 ;  /* 0x000000056f6e7c36 */ /* 0x000fe20008000000 */
[----:B------:R-:W-:Y:S01]  /*17590*/  SHF.R.U32.HI R227, RZ, 0x8, R227 ;  /* 0x00000008ffe37819 */ /* 0x000fe200000116e3 */
[----:B------:R-:W-:Y:S01]  /*175a0*/  ULDC UR5, c[0x0][0x248] ;  /* 0x0000920000057ab9 */ /* 0x000fe20000000800 */
[----:B------:R-:W-:-:S02]  /*175b0*/  SHF.R.U32.HI R95, RZ, 0x8, R95 ;  /* 0x00000008ff5f7819 */ /* 0x000fc4000001165f */
[----:B------:R-:W-:Y:S02]  /*175c0*/  SHF.R.U32.HI R101, RZ, 0x8, R101 ;  /* 0x00000008ff657819 */ /* 0x000fe40000011665 */
[----:B------:R-:W-:Y:S02]  /*175d0*/  SHF.R.U32.HI R97, RZ, 0x8, R97 ;  /* 0x00000008ff617819 */ /* 0x000fe40000011661 */
[----:B------:R-:W-:Y:S01]  /*175e0*/  SHF.R.U32.HI R102, RZ, 0x8, R102 ;  /* 0x00000008ff667819 */ /* 0x000fe20000011666 */
[----:B------:R-:W-:Y:S01]  /*175f0*/  VIADD R109, R110, UR5 ;  /* 0x000000056e6d7c36 */ /* 0x000fe20008000000 */
[----:B------:R-:W-:Y:S01]  /*17600*/  LOP3.LUT R38, R76, 0xffff, RZ, 0xc0, !PT ;  /* 0x0000ffff4c267812 */ /* 0x000fe200078ec0ff */
[----:B------:R-:W-:Y:S01]  /*17610*/  ULDC UR5, c[0x0][0x248] ;  /* 0x0000920000057ab9 */ /* 0x000fe20000000800 */
        /* <DEDUP_REMOVED lines=8> */
[----:B------:R-:W-:Y:S01]  /*176a0*/  LOP3.LUT R45, R45, 0xffff, RZ, 0xc0, !PT ;  /* 0x0000ffff2d2d7812 */ /* 0x000fe200078ec0ff */
[----:B------:R-:W-:Y:S01]  /*176b0*/  VIADD R246, R109, UR5 ;  /* 0x000000056df67c36 */ /* 0x000fe20008000000 */
[----:B------:R-:W-:Y:S01]  /*176c0*/  SHF.R.U32.HI R238, RZ, 0x8, R238 ;  /* 0x00000008ffee7819 */ /* 0x000fe200000116ee */
[----:B------:R-:W-:Y:S01]  /*176d0*/  ULDC UR5, c[0x0][0x248] ;  /* 0x0000920000057ab9 */ /* 0x000fe20000000800 */
[----:B------:R-:W-:Y:S02]  /*176e0*/  PRMT R38, R38, 0x3340, R80 ;  /* 0x0000334026267816 */ /* 0x000fe40000000050 */
[----:B------:R-:W-:Y:S02]  /*176f0*/  PRMT R41, R41, 0x3340, R0 ;  /* 0x0000334029297816 */ /* 0x000fe40000000000 */
[----:B------:R-:W-:Y:S02]  /*17700*/  PRMT R39, R39, 0x3340, R101 ;  /* 0x0000334027277816 */ /* 0x000fe40000000065 */
[----:B------:R-:W-:-:S02]  /*17710*/  PRMT R40, R40, 0x3340, R99 ;  /* 0x0000334028287816 */ /* 0x000fc40000000063 */
[--C-:B------:R-:W-:Y:S02]  /*17720*/  PRMT R42, R42, 0x3340, R0.reuse ;  /* 0x000033402a2a7816 */ /* 0x100fe40000000000 */
[----:B------:R-:W-:Y:S02]  /*17730*/  PRMT R43, R43, 0x3340, R0 ;  /* 0x000033402b2b7816 */ /* 0x000fe40000000000 */
[----:B------:R-:W-:Y:S02]  /*17740*/  PRMT R44, R44, 0x3340, R102 ;  /* 0x000033402c2c7816 */ /* 0x000fe40000000066 */
[----:B------:R-:W-:Y:S02]  /*17750*/  PRMT R45, R45, 0x3340, R0 ;  /* 0x000033402d2d7816 */ /* 0x000fe40000000000 */
[----:B------:R-:W-:Y:S02]  /*17760*/  LOP3.LUT R18, R186, 0xffff, RZ, 0xc0, !PT ;  /* 0x0000ffffba127812 */ /* 0x000fe400078ec0ff */
[----:B------:R-:W-:Y:S01]  /*17770*/  LOP3.LUT R164, R238, 0xffff, RZ, 0xc0, !PT ;  /* 0x0000ffffeea47812 */ /* 0x000fe200078ec0ff */
[----:B------:R-:W-:Y:S01]  /*17780*/  VIADD R238, R246, UR5 ;  /* 0x00000005f6ee7c36 */ /* 0x000fe20008000000 */
[----:B------:R-:W-:Y:S01]  /*17790*/  SHF.R.U32.HI R230, RZ, 0x8, R230 ;  /* 0x00000008ffe67819 */ /* 0x000fe200000116e6 */
[----:B------:R-:W-:Y:S01]  /*177a0*/  ULDC UR5, c[0x0][0x248] ;  /* 0x0000920000057ab9 */ /* 0x000fe20000000800 */
[----:B------:R-:W-:-:S02]  /*177b0*/  PRMT R38, R38, 0x5410, R41 ;  /* 0x0000541026267816 */ /* 0x000fc40000000029 */
[----:B------:R-:W-:Y:S02]  /*177c0*/  PRMT R40, R40, 0x5410, R42 ;  /* 0x0000541028287816 */ /* 0x000fe4000000002a */
[----:B------:R-:W-:Y:S02]  /*177d0*/  PRMT R39, R39, 0x5410, R43 ;  /* 0x0000541027277816 */ /* 0x000fe4000000002b */
[----:B------:R-:W-:Y:S02]  /*177e0*/  PRMT R44, R44, 0x5410, R45 ;  /* 0x000054102c2c7816 */ /* 0x000fe4000000002d */
[----:B------:R-:W-:Y:S02]  /*177f0*/  SHF.R.U32.HI R46, RZ, 0x8, R18 ;  /* 0x00000008ff2e7819 */ /* 0x000fe40000011612 */
[----:B------:R-:W-:Y:S01]  /*17800*/  LOP3.LUT R148, R230, 0xffff, RZ, 0xc0, !PT ;  /* 0x0000ffffe6947812 */ /* 0x000fe200078ec0ff */
[----:B------:R-:W-:Y:S01]  /*17810*/  VIADD R230, R238, UR5 ;  /* 0x00000005eee67c36 */ /* 0x000fe20008000000 */
[----:B------:R-:W-:Y:S01]  /*17820*/  SHF.R.U32.HI R222, RZ, 0x8, R222 ;  /* 0x00000008ffde7819 */ /* 0x000fe200000116de */
[----:B------:R-:W-:Y:S01]  /*17830*/  ULDC UR5, c[0x0][0x248] ;  /* 0x0000920000057ab9 */ /* 0x000fe20000000800 */
[----:B------:R-:W-:-:S02]  /*17840*/  SHF.R.U32.HI R104, RZ, 0x8, R104 ;  /* 0x00000008ff687819 */ /* 0x000fc40000011668 */
[----:B------:R-:W-:Y:S02]  /*17850*/  SHF.R.U32.HI R108, RZ, 0x8, R108 ;  /* 0x00000008ff6c7819 */ /* 0x000fe4000001166c */
[----:B----4-:R-:W-:Y:S02]  /*17860*/  PRMT R24, R38, 0x5210, R92 ;  /* 0x0000521026187816 */ /* 0x010fe4000000005c */
[----:B------:R-:W-:Y:S02]  /*17870*/  PRMT R25, R40, 0x5210, R94 ;  /* 0x0000521028197816 */ /* 0x000fe4000000005e */
[----:B------:R-:W-:Y:S02]  /*17880*/  PRMT R26, R39, 0x5210, R28 ;  /* 0x00005210271a7816 */ /* 0x000fe4000000001c */
[----:B------:R-:W-:Y:S01]  /*17890*/  PRMT R27, R44, 0x5210, R30 ;  /* 0x000052102c1b7816 */ /* 0x000fe2000000001e */
[----:B------:R-:W-:Y:S01]  /*178a0*/  BAR.SYNC.DEFER_BLOCKING 0x0 ;  /* 0x0000000000007b1d */ /* 0x000fe20000010000 */
[----:B------:R-:W-:-:S02]  /*178b0*/  LOP3.LUT R205, R22, 0xffff, RZ, 0xc0, !PT ;  /* 0x0000ffff16cd7812 */ /* 0x000fc400078ec0ff */
[----:B------:R-:W-:Y:S02]  /*178c0*/  PRMT R147, R147, 0x3340, R252 ;  /* 0x0000334093937816 */ /* 0x000fe400000000fc */
[----:B------:R-:W-:Y:S02]  /*178d0*/  SHF.R.U32.HI R152, RZ, 0x8, R119 ;  /* 0x00000008ff987819 */ /* 0x000fe40000011677 */
[----:B------:R-:W-:Y:S02]  /*178e0*/  SHF.R.U32.HI R252, RZ, 0x8, R204 ;  /* 0x00000008fffc7819 */ /* 0x000fe400000116cc */
[----:B------:R-:W-:Y:S02]  /*178f0*/  SHF.R.U32.HI R22, RZ, 0x8, R208 ;  /* 0x00000008ff167819 */ /* 0x000fe400000116d0 */
[----:B------:R-:W-:Y:S02]  /*17900*/  LOP3.LUT R119, R46, 0xffff, RZ, 0xc0, !PT ;  /* 0x0000ffff2e777812 */ /* 0x000fe400078ec0ff */
[----:B------:R-:W-:Y:S01]  /*17910*/  LOP3.LUT R132, R222, 0xffff, RZ, 0xc0, !PT ;  /* 0x0000ffffde847812 */ /* 0x000fe200078ec0ff */
[----:B------:R-:W-:Y:S01]  /*17920*/  VIADD R222, R230, UR5 ;  /* 0x00000005e6de7c36 */ /* 0x000fe20008000000 */
[----:B------:R-:W-:Y:S01]  /*17930*/  SHF.R.U32.HI R103, RZ, 0x8, R103 ;  /* 0x00000008ff677819 */ /* 0x000fe20000011667 */
[----:B------:R-:W-:Y:S01]  /*17940*/  ULDC UR5, c[0x0][0x248] ;  /* 0x0000920000057ab9 */ /* 0x000fe20000000800 */
[----:B------:R-:W-:-:S02]  /*17950*/  SHF.R.U32.HI R107, RZ, 0x8, R107 ;  /* 0x00000008ff6b7819 */ /* 0x000fc4000001166b */
[----:B------:R-:W-:Y:S02]  /*17960*/  LOP3.LUT R46, R104, 0xffff, RZ, 0xc0, !PT ;  /* 0x0000ffff682e7812 */ /* 0x000fe400078ec0ff */
[----:B------:R-:W-:Y:S02]  /*17970*/  LOP3.LUT R108, R108, 0xffff, RZ, 0xc0, !PT ;  /* 0x0000ffff6c6c7812 */ /* 0x000fe400078ec0ff */
[----:B------:R-:W-:Y:S01]  /*17980*/  LOP3.LUT R160, R160, 0xffff, RZ, 0xc0, !PT ;  /* 0x0000ffffa0a07812 */ /* 0x000fe200078ec0ff */
[----:B------:R-:W-:Y:S01]  /*17990*/  STSM.16.M88.4 [R4], R24 ;  /* 0x0000001804007844 */ /* 0x000fe20000000200 */
[----:B------:R-:W-:Y:S02]  /*179a0*/  SHF.R.U32.HI R162, RZ, 0x8, R162 ;  /* 0x00000008ffa27819 */ /* 0x000fe400000116a2 */
[----:B------:R-:W-:Y:S02]  /*179b0*/  LOP3.LUT R252, R252, 0xffff, RZ, 0xc0, !PT ;  /* 0x0000fffffcfc7812 */ /* 0x000fe400078ec0ff */
[----:B------:R-:W-:-:S02]  /*179c0*/  LOP3.LUT R22, R22, 0xffff, RZ, 0xc0, !PT ;  /* 0x0000ffff16167812 */ /* 0x000fc400078ec0ff */
[----:B------:R-:W-:Y:S02]  /*179d0*/  LOP3.LUT R195, R220, 0xffff, RZ, 0xc0, !PT ;  /* 0x0000ffffdcc37812 */ /* 0x000fe400078ec0ff */
[----:B------:R-:W-:Y:S02]  /*179e0*/  LOP3.LUT R137, R7, 0xffff, RZ, 0xc0, !PT ;  /* 0x0000ffff07897812 */ /* 0x000fe400078ec0ff */
[----:B------:R-:W-:Y:S02]  /*179f0*/  SHF.R.U32.HI R153, RZ, 0x8, R153 ;  /* 0x00000008ff997819 */ /* 0x000fe40000011699 */
[----:B------:R-:W-:Y:S02]  /*17a00*/  LOP3.LUT R211, R221, 0xffff, RZ, 0xc0, !PT ;  /* 0x0000ffffddd37812 */ /* 0x000fe400078ec0ff */
[----:B------:R-:W-:Y:S02]  /*17a10*/  SHF.R.U32.HI R84, RZ, 0x8, R84 ;  /* 0x00000008ff547819 */ /* 0x000fe40000011654 */
[----:B------:R-:W-:-:S02]  /*17a20*/  LOP3.LUT R96, R96, 0xffff, RZ, 0xc0, !PT ;  /* 0x0000ffff60607812 */ /* 0x000fc400078ec0ff */
[----:B------:R-:W-:Y:S02]  /*17a30*/  LOP3.LUT R98, R98, 0xffff, RZ, 0xc0, !PT ;  /* 0x0000ffff62627812 */ /* 0x000fe400078ec0ff */
[----:B------:R-:W-:Y:S02]  /*17a40*/  LOP3.LUT R32, R32, 0xffff, RZ, 0xc0, !PT ;  /* 0x0000ffff20207812 */ /* 0x000fe400078ec0ff */
[----:B------:R-:W-:Y:S02]  /*17a50*/  LOP3.LUT R34, R34, 0xffff, RZ, 0xc0, !PT ;  /* 0x0000ffff22227812 */ /* 0x000fe400078ec0ff */
[----:B------:R-:W-:Y:S02]  /*17a60*/  SHF.R.U32.HI R225, RZ, 0x8, R225 ;  /* 0x00000008ffe17819 */ /* 0x000fe400000116e1 */
[----:B------:R-:W-:Y:S02]  /*17a70*/  SHF.R.U32.HI R223, RZ, 0x8, R223 ;  /* 0x00000008ffdf7819 */ /* 0x000fe400000116df */
[----:B------:R-:W-:-:S02]  /*17a80*/  LOP3.LUT R6, R6, 0xfff7ffff, RZ, 0xc0, !PT ;  /* 0xfff7ffff06067812 */ /* 0x000fc400078ec0ff */
[----:B------:R-:W-:Y:S02]  /*17a90*/  SHF.R.U32.HI R200, RZ, 0x8, R200 ;  /* 0x00000008ffc87819 */ /* 0x000fe400000116c8 */
[----:B------:R-:W-:Y:S02]  /*17aa0*/  SHF.R.U32.HI R188, RZ, 0x8, R188 ;  /* 0x00000008ffbc7819 */ /* 0x000fe400000116bc */
[----:B------:R-:W-:Y:S02]  /*17ab0*/  SHF.R.U32.HI R196, RZ, 0x8, R196 ;  /* 0x00000008ffc47819 */ /* 0x000fe400000116c4 */
[----:B------:R-:W-:Y:S02]  /*17ac0*/  SHF.R.U32.HI R244, RZ, 0x8, R244 ;  /* 0x00000008fff47819 */ /* 0x000fe400000116f4 */
[----:B------:R-:W-:Y:S01]  /*17ad0*/  F2FP.SATFINITE.E4M3.F32.PACK_AB_MERGE_C R168, R199, R198, RZ ;  /* 0x000000c6c7a8723e */ /* 0x000fe200048070ff */
[----:B------:R-:W-:Y:S01]  /*17ae0*/  IMAD.MOV.U32 R191, RZ, RZ, R187 ;  /* 0x000000ffffbf7224 */ /* 0x000fe200078e00bb */
[----:B------:R-:W-:Y:S01]  /*17af0*/  LOP3.LUT R47, R103, 0xffff, RZ, 0xc0, !PT ;  /* 0x0000ffff672f7812 */ /* 0x000fe200078ec0ff */
[----:B------:R-:W-:Y:S01]  /*17b00*/  IMAD.MOV.U32 R178, RZ, RZ, R163 ;  /* 0x000000ffffb27224 */ /* 0x000fe200078e00a3 */
[----:B------:R-:W-:-:S02]  /*17b10*/  LOP3.LUT R107, R107, 0xffff, RZ, 0xc0, !PT ;  /* 0x0000ffff6b6b7812 */ /* 0x000fc400078ec0ff */
[----:B------:R-:W-:Y:S02]  /*17b20*/  SHF.R.U32.HI R242, RZ, 0x8, R242 ;  /* 0x00000008fff27819 */ /* 0x000fe400000116f2 */
[----:B------:R-:W-:Y:S01]  /*17b30*/  F2FP.SATFINITE.E4M3.F32.PACK_AB_MERGE_C R169, R215, R214, RZ ;  /* 0x000000d6d7a9723e */ /* 0x000fe200048070ff */
[----:B------:R-:W-:Y:S01]  /*17b40*/  IMAD.MOV.U32 R179, RZ, RZ, R157 ;  /* 0x000000ffffb37224 */ /* 0x000fe200078e009d */
[----:B------:R-:W-:Y:S01]  /*17b50*/  PRMT R46, R46, 0x3340, R108 ;  /* 0x000033402e2e7816 */ /* 0x000fe2000000006c */
[----:B------:R-:W-:Y:S01]  /*17b60*/  VIADD R108, R222, UR5 ;  /* 0x00000005de6c7c36 */ /* 0x000fe20008000000 */
[----:B------:R-:W-:Y:S01]  /*17b70*/  PRMT R8, R160, 0x3340, R0 ;  /* 0x00003340a0087816 */ /* 0x000fe20000000000 */
[----:B------:R-:W-:Y:S01]  /*17b80*/  ULDC UR5, c[0x0][0x248] ;  /* 0x0000920000057ab9 */ /* 0x000fe20000000800 */
[----:B------:R-:W-:Y:S01]  /*17b90*/  LOP3.LUT R53, R162, 0xffff, RZ, 0xc0, !PT ;  /* 0x0000ffffa2357812 */ /* 0x000fe200078ec0ff */
[----:B------:R-:W4:Y:S01]  /*17ba0*/  LDL.LU R220, [R1+0x1164] ;  /* 0x0011640001dc7983 */ /* 0x000f220000300800 */
[----:B------:R-:W-:-:S02]  /*17bb0*/  PRMT R252, R252, 0x3340, R22 ;  /* 0x00003340fcfc7816 */ /* 0x000fc40000000016 */
[----:B------:R-:W-:Y:S02]  /*17bc0*/  SHF.R.U32.HI R160, RZ, 0x8, R160 ;  /* 0x00000008ffa07819 */ /* 0x000fe400000116a0 */
[----:B------:R-:W-:Y:S02]  /*17bd0*/  PRMT R47, R47, 0x3340, R107 ;  /* 0x000033402f2f7816 */ /* 0x000fe4000000006b */
[----:B------:R-:W-:Y:S02]  /*17be0*/  LOP3.LUT R134, R153, 0xffff, RZ, 0xc0, !PT ;  /* 0x0000ffff99867812 */ /* 0x000fe400078ec0ff */
[----:B------:R-:W-:Y:S02]  /*17bf0*/  LOP3.LUT R84, R84, 0xffff, RZ, 0xc0, !PT ;  /* 0x0000ffff54547812 */ /* 0x000fe400078ec0ff */
[----:B------:R-:W-:Y:S02]  /*17c00*/  PRMT R85, R85, 0x4210, R98 ;  /* 0x0000421055557816 */ /* 0x000fe40000000062 */
[----:B------:R-:W-:-:S02]  /*17c10*/  PRMT R87, R20, 0x4210, R34 ;  /* 0x0000421014577816 */ /* 0x000fc40000000022 */
[----:B------:R-:W-:Y:S02]  /*17c20*/  LOP3.LUT R48, R225, 0xffff, RZ, 0xc0, !PT ;  /* 0x0000ffffe1307812 */ /* 0x000fe400078ec0ff */
[----:B------:R-:W-:Y:S02]  /*17c30*/  LOP3.LUT R51, R223, 0xffff, RZ, 0xc0, !PT ;  /* 0x0000ffffdf337812 */ /* 0x000fe400078ec0ff */
[----:B------:R-:W-:Y:S02]  /*17c40*/  @P3 LOP3.LUT R6, R6, 0x80000, RZ, 0xfc, !PT ;  /* 0x0008000006063812 */ /* 0x000fe400078efcff */
[----:B------:R-:W-:Y:S02]  /*17c50*/  LOP3.LUT R150, R200, 0xffff, RZ, 0xc0, !PT ;  /* 0x0000ffffc8967812 */ /* 0x000fe400078ec0ff */
[----:B------:R-:W-:Y:S02]  /*17c60*/  SHF.R.S32.HI R136, RZ, 0x1f, R190 ;  /* 0x0000001fff887819 */ /* 0x000fe400000114be */
[----:B------:R-:W-:-:S02]  /*17c70*/  LOP3.LUT R126, R188, 0xffff, RZ, 0xc0, !PT ;  /* 0x0000ffffbc7e7812 */ /* 0x000fc400078ec0ff */
[----:B------:R-:W-:Y:S02]  /*17c80*/  LOP3.LUT R142, R196, 0xffff, RZ, 0xc0, !PT ;  /* 0x0000ffffc48e7812 */ /* 0x000fe400078ec0ff */
[----:B------:R-:W-:Y:S02]  /*17c90*/  LOP3.LUT R175, R244, 0xffff, RZ, 0xc0, !PT ;  /* 0x0000fffff4af7812 */ /* 0x000fe400078ec0ff */
[----:B------:R-:W-:Y:S01]  /*17ca0*/  SHF.R.U32.HI R180, RZ, 0x8, R180 ;  /* 0x00000008ffb47819 */ /* 0x000fe200000116b4 */
[----:B------:R-:W-:Y:S01]  /*17cb0*/  IMAD.MOV.U32 R187, RZ, RZ, R183 ;  /* 0x000000ffffbb7224 */ /* 0x000fe200078e00b7 */
[----:B------:R-:W-:Y:S02]  /*17cc0*/  SHF.R.U32.HI R162, RZ, 0x8, R195 ;  /* 0x00000008ffa27819 */ /* 0x000fe400000116c3 */
[----:B------:R-:W-:Y:S02]  /*17cd0*/  SHF.R.U32.HI R154, RZ, 0x8, R184 ;  /* 0x00000008ff9a7819 */ /* 0x000fe400000116b8 */
[----:B------:R-:W-:-:S02]  /*17ce0*/  SHF.R.S32.HI R131, RZ, 0x1f, R130 ;  /* 0x0000001fff837819 */ /* 0x000fc40000011482 */
[----:B------:R-:W-:Y:S01]  /*17cf0*/  SHF.R.U32.HI R224, RZ, 0x8, R224 ;  /* 0x00000008ffe07819 */ /* 0x000fe200000116e0 */
[----:B------:R-:W-:Y:S01]  /*17d00*/  IMAD.MOV.U32 R215, RZ, RZ, R185 ;  /* 0x000000ffffd77224 */ /* 0x000fe200078e00b9 */
[----:B------:R-:W-:Y:S01]  /*17d10*/  SHF.R.U32.HI R22, RZ, 0x8, R137 ;  /* 0x00000008ff167819 */ /* 0x000fe20000011689 */
[----:B------:R-:W-:Y:S01]  /*17d20*/  VIADD R107, R108, UR7 ;  /* 0x000000076c6b7c36 */ /* 0x000fe20008000000 */
[----:B------:R-:W-:Y:S01]  /*17d30*/  LOP3.LUT R52, R160, 0xffff, RZ, 0xc0, !PT ;  /* 0x0000ffffa0347812 */ /* 0x000fe200078ec0ff */
[----:B------:R-:W-:Y:S01]  /*17d40*/  ULDC UR7, c[0x0][0x248] ;  /* 0x0000920000077ab9 */ /* 0x000fe20000000800 */
[----:B------:R-:W-:Y:S02]  /*17d50*/  LOP3.LUT R162, R162, 0xffff, RZ, 0xc0, !PT ;  /* 0x0000ffffa2a27812 */ /* 0x000fe400078ec0ff */
[----:B------:R-:W-:Y:S01]  /*17d60*/  SHF.R.U32.HI R240, RZ, 0x8, R240 ;  /* 0x00000008fff07819 */ /* 0x000fe200000116f0 */
[----:B------:R-:W-:Y:S01]  /*17d70*/  IMAD.MOV.U32 R213, RZ, RZ, R178 ;  /* 0x000000ffffd57224 */ /* 0x000fe200078e00b2 */
[----:B------:R-:W-:Y:S01]  /*17d80*/  LOP3.LUT R22, R22, 0xffff, RZ, 0xc0, !PT ;  /* 0x0000ffff16167812 */ /* 0x000fe200078ec0ff */
[----:B------:R-:W-:Y:S01]  /*17d90*/  VIADD R106, R107, UR5 ;  /* 0x000000056b6a7c36 */ /* 0x000fe20008000000 */
[----:B------:R-:W-:Y:S01]  /*17da0*/  LOP3.LUT R160, R3, 0xffff, RZ, 0xc0, !PT ;  /* 0x0000ffff03a07812 */ /* 0x000fe200078ec0ff */
[----:B------:R-:W-:Y:S01]  /*17db0*/  ULDC UR5, c[0x0][0x248] ;  /* 0x0000920000057ab9 */ /* 0x000fe20000000800 */
[----:B------:R-:W-:Y:S01]  /*17dc0*/  LOP3.LUT R153, R5, 0xffff, RZ, 0xc0, !PT ;  /* 0x0000ffff05997812 */ /* 0x000fe200078ec0ff */
[----:B------:R-:W3:Y:S01]  /*17dd0*/  LDL.LU R7, [R1+0x1160] ;  /* 0x0011600001077983 */ /* 0x000ee20000300800 */
[----:B------:R-:W-:Y:S01]  /*17de0*/  PRMT R162, R162, 0x3340, R22 ;  /* 0x00003340a2a27816 */ /* 0x000fe20000000016 */
[----:B------:R-:W-:Y:S01]  /*17df0*/  VIADD R105, R106, UR7 ;  /* 0x000000076a697c36 */ /* 0x000fe20008000000 */
[----:B------:R-:W-:Y:S01]  /*17e00*/  SHF.R.U32.HI R221, RZ, 0x8, R160 ;  /* 0x00000008ffdd7819 */ /* 0x000fe200000116a0 */
[----:B------:R-:W-:Y:S01]  /*17e10*/  ULDC UR7, c[0x0][0x248] ;  /* 0x0000920000077ab9 */ /* 0x000fe20000000800 */
[----:B------:R-:W-:Y:S01]  /*17e20*/  SHF.R.U32.HI R22, RZ, 0x8, R153 ;  /* 0x00000008ff167819 */ /* 0x000fe20000011699 */
[----:B------:R-:W-:Y:S01]  /*17e30*/  VIADD R104, R105, UR8 ;  /* 0x0000000869687c36 */ /* 0x000fe20008000000 */
[--C-:B------:R-:W-:Y:S01]  /*17e40*/  PRMT R52, R52, 0x3340, R0.reuse ;  /* 0x0000334034347816 */ /* 0x100fe20000000000 */
[----:B------:R-:W-:Y:S01]  /*17e50*/  ULDC UR8, c[0x0][0x248] ;  /* 0x0000920000087ab9 */ /* 0x000fe20000000800 */
[----:B------:R-:W-:-:S02]  /*17e60*/  PRMT R53, R53, 0x3340, R0 ;  /* 0x0000334035357816 */ /* 0x000fc40000000000 */
[----:B------:R-:W-:Y:S02]  /*17e70*/  PRMT R8, R127, 0x5410, R8 ;  /* 0x000054107f087816 */ /* 0x000fe40000000008 */
[--C-:B------:R-:W-:Y:S02]  /*17e80*/  PRMT R124, R84, 0x3340, R0.reuse ;  /* 0x00003340547c7816 */ /* 0x100fe40000000000 */
[--C-:B------:R-:W-:Y:S02]  /*17e90*/  PRMT R48, R48, 0x3340, R0.reuse ;  /* 0x0000334030307816 */ /* 0x100fe40000000000 */
[----:B------:R-:W-:Y:S02]  /*17ea0*/  PRMT R51, R51, 0x3340, R0 ;  /* 0x0000334033337816 */ /* 0x000fe40000000000 */
[----:B------:R-:W-:Y:S01]  /*17eb0*/  LOP3.LUT R6, R6, 0xffefffff, RZ, 0xc0, !PT ;  /* 0xffefffff06067812 */ /* 0x000fe200078ec0ff */
[----:B------:R-:W-:Y:S01]  /*17ec0*/  IMAD.MOV.U32 R244, RZ, RZ, R189 ;  /* 0x000000fffff47224 */ /* 0x000fe200078e00bd */
[----:B------:R-:W-:Y:S01]  /*17ed0*/  LOP3.LUT R221, R221, 0xffff, RZ, 0xc0, !PT ;  /* 0x0000ffffdddd7812 */ /* 0x000fe200078ec0ff */
[----:B------:R-:W-:Y:S01]  /*17ee0*/  IMAD.MOV.U32 R183, RZ, RZ, R181 ;  /* 0x000000ffffb77224 */ /* 0x000fe200078e00b5 */
[----:B------:R-:W-:Y:S01]  /*17ef0*/  LOP3.LUT R22, R22, 0xffff, RZ, 0xc0, !PT ;  /* 0x0000ffff16167812 */ /* 0x000fe200078ec0ff */
[----:B------:R-:W-:Y:S01]  /*17f00*/  VIADD R103, R104, UR5 ;  /* 0x0000000568677c36 */ /* 0x000fe20008000000 */
[----:B------:R-:W-:Y:S01]  /*17f10*/  PRMT R23, R49, 0x5410, R53 ;  /* 0x0000541031177816 */ /* 0x000fe20000000035 */
[----:B------:R-:W-:Y:S01]  /*17f20*/  ULDC UR5, c[0x0][0x248] ;  /* 0x0000920000057ab9 */ /* 0x000fe20000000800 */
[----:B------:R-:W-:-:S02]  /*17f30*/  PRMT R221, R221, 0x3340, R22 ;  /* 0x00003340dddd7816 */ /* 0x000fc40000000016 */
[----:B------:R-:W-:Y:S01]  /*17f40*/  LOP3.LUT R145, R180, 0xffff, RZ, 0xc0, !PT ;  /* 0x0000ffffb4917812 */ /* 0x000fe200078ec0ff */
[----:B------:R-:W-:Y:S01]  /*17f50*/  IMAD.MOV.U32 R214, RZ, RZ, R187 ;  /* 0x000000ffffd67224 */ /* 0x000fe200078e00bb */
[----:B------:R-:W-:Y:S01]  /*17f60*/  PRMT R22, R50, 0x5410, R52 ;  /* 0x0000541032167816 */ /* 0x000fe20000000034 */
[----:B------:R-:W-:Y:S01]  /*17f70*/  BAR.SYNC.DEFER_BLOCKING 0x0 ;  /* 0x0000000000007b1d */ /* 0x000fe20000010000 */
[----:B------:R-:W-:-:S04]  /*17f80*/  VIADD R102, R103, UR9 ;  /* 0x0000000967667c36 */ /* 0x000fc80008000000 */
[----:B------:R-:W-:Y:S01]  /*17f90*/  VIADD R101, R102, UR11 ;  /* 0x0000000b66657c36 */ /* 0x000fe20008000000 */
[----:B------:R-:W-:Y:S01]  /*17fa0*/  PRMT R84, R9, 0x4210, R96 ;  /* 0x0000421009547816 */ /* 0x000fe20000000060 */
[----:B------:R-:W-:Y:S01]  /*17fb0*/  ULDC UR9, c[0x0][0x248] ;  /* 0x0000920000097ab9 */ /* 0x000fe20000000800 */
[----:B------:R-:W-:Y:S01]  /*17fc0*/  PRMT R86, R8, 0x4210, R32 ;  /* 0x0000421008567816 */ /* 0x000fe20000000020 */
[----:B------:R-:W-:Y:S01]  /*17fd0*/  VIADD R100, R101, UR5 ;  /* 0x0000000565647c36 */ /* 0x000fe20008000000 */
[----:B------:R-:W-:Y:S01]  /*17fe0*/  ULDC UR5, c[0x0][0x248] ;  /* 0x0000920000057ab9 */ /* 0x000fe20000000800 */
[----:B------:R-:W-:Y:S01]  /*17ff0*/  ULDC UR11, c[0x0][0x248] ;  /* 0x00009200000b7ab9 */ /* 0x000fe20000000800 */
[----:B------:R-:W-:Y:S02]  /*18000*/  PRMT R47, R47, 0x5410, R48 ;  /* 0x000054102f2f7816 */ /* 0x000fe40000000030 */
[----:B------:R-:W-:Y:S02]  /*18010*/  SHF.R.U32.HI R212, RZ, 0x8, R212 ;  /* 0x00000008ffd47819 */ /* 0x000fe400000116d4 */
[----:B------:R-:W-:Y:S01]  /*18020*/  SHF.R.U32.HI R226, RZ, 0x8, R226 ;  /* 0x00000008ffe27819 */ /* 0x000fe200000116e2 */
[----:B------:R-:W-:Y:S01]  /*18030*/  IMAD.MOV.U32 R203, RZ, RZ, R177 ;  /* 0x000000ffffcb7224 */ /* 0x000fe200078e00b1 */
[----:B------:R-:W-:Y:S01]  /*18040*/  PRMT R46, R46, 0x5410, R51 ;  /* 0x000054102e2e7816 */ /* 0x000fe20000000033 */
[----:B------:R-:W4:Y:S04]  /*18050*/  LDL.LU R3, [R1+0x115c] ;  /* 0x00115c0001037983 */ /* 0x000f280000300800 */
[----:B------:R-:W1:Y:S01]  /*18060*/  LDS.128 R52, [R2] ;  /* 0x0000000002347984 */ /* 0x000e620000000c00 */
[----:B------:R-:W1:Y:S08]  /*18070*/  LDC R9, c[0x0][0x244] ;  /* 0x00009100ff097b82 */ /* 0x000e700000000800 */
[----:B------:R-:W-:Y:S01]  /*18080*/  BAR.SYNC.DEFER_BLOCKING 0x0 ;  /* 0x0000000000007b1d */ /* 0x000fe20000010000 */
[----:B------:R-:W-:-:S05]  /*18090*/  VIADD R97, R100, UR5 ;  /* 0x0000000564617c36 */ /* 0x000fca0008000000 */
[----:B------:R-:W-:Y:S02]  /*180a0*/  ULDC UR5, c[0x0][0x248] ;  /* 0x0000920000057ab9 */ /* 0x000fe40000000800 */
[----:B------:R-:W-:Y:S01]  /*180b0*/  VIADD R99, R97, UR5 ;  /* 0x0000000561637c36 */ /* 0x000fe20008000000 */
[----:B------:R-:W-:Y:S01]  /*180c0*/  ULDC UR5, c[0x0][0x248] ;  /* 0x0000920000057ab9 */ /* 0x000fe20000000800 */
[----:B------:R-:W-:Y:S02]  /*180d0*/  PRMT R20, R47, 0x5210, R96 ;  /* 0x000052102f147816 */ /* 0x000fe40000000060 */
[----:B------:R-:W-:Y:S01]  /*180e0*/  @P2 LOP3.LUT R6, R6, 0x100000, RZ, 0xfc, !PT ;  /* 0x0010000006062812 */ /* 0x000fe200078efcff */
[----:B------:R-:W-:Y:S01]  /*180f0*/  VIADD R95, R99, UR7 ;  /* 0x00000007635f7c36 */ /* 0x000fe20008000000 */
[----:B------:R-:W-:Y:S01]  /*18100*/  ULDC UR7, c[0x0][0x248] ;  /* 0x0000920000077ab9 */ /* 0x000fe20000000800 */
[----:B------:R-:W-:Y:S01]  /*18110*/  PRMT R21, R46, 0x5210, R98 ;  /* 0x000052102e157816 */ /* 0x000fe20000000062 */
[----:B------:R-:W-:Y:S01]  /*18120*/  IMAD.MOV.U32 R181, RZ, RZ, R17 ;  /* 0x000000ffffb57224 */ /* 0x000fe200078e0011 */
[----:B------:R-:W-:Y:S01]  /*18130*/  PRMT R22, R22, 0x5210, R32 ;  /* 0x0000521016167816 */ /* 0x000fe20000000020 */
[----:B------:R-:W-:Y:S01]  /*18140*/  VIADD R94, R95, UR5 ;  /* 0x000000055f5e7c36 */ /* 0x000fe20008000000 */
[----:B------:R-:W-:Y:S01]  /*18150*/  ULDC UR5, c[0x0][0x248] ;  /* 0x0000920000057ab9 */ /* 0x000fe20000000800 */
[----:B------:R-:W-:Y:S01]  /*18160*/  PRMT R23, R23, 0x5210, R34 ;  /* 0x0000521017177816 */ /* 0x000fe20000000022 */
[----:B------:R-:W4:Y:S04]  /*18170*/  LDL.LU R5, [R1+0x1158] ;  /* 0x0011580001057983 */ /* 0x000f280000300800 */
[----:B------:R2:W-:Y:S01]  /*18180*/  STSM.16.M88.4 [R4], R84 ;  /* 0x0000005404007844 */ /* 0x0005e20000000200 */
[----:B------:R-:W-:Y:S01]  /*18190*/  BAR.SYNC.DEFER_BLOCKING 0x0 ;  /* 0x0000000000007b1d */ /* 0x000fe20000010000 */
[----:B------:R-:W-:-:S04]  /*181a0*/  VIADD R93, R94, UR7 ;  /* 0x000000075e5d7c36 */ /* 0x000fc80008000000 */
[----:B------:R-:W-:Y:S01]  /*181b0*/  VIADD R92, R93, UR8 ;  /* 0x000000085d5c7c36 */ /* 0x000fe20008000000 */
[----:B------:R-:W-:Y:S01]  /*181c0*/  ULDC UR7, c[0x0][0x248] ;  /* 0x0000920000077ab9 */ /* 0x000fe20000000800 */
[----:B------:R-:W-:Y:S02]  /*181d0*/  ULDC UR8, c[0x0][0x248] ;  /* 0x0000920000087ab9 */ /* 0x000fe40000000800 */
[----:B0-----:R-:W-:Y:S01]  /*181e0*/  VIADD R91, R92, UR5 ;  /* 0x000000055c5b7c36 */ /* 0x001fe20008000000 */
[----:B------:R-:W-:-:S03]  /*181f0*/  ULDC UR5, c[0x0][0x248] ;  /* 0x0000920000057ab9 */ /* 0x000fc60000000800 */
[----:B------:R-:W-:-:S04]  /*18200*/  VIADD R90, R91, UR9 ;  /* 0x000000095b5a7c36 */ /* 0x000fc80008000000 */
[----:B------:R-:W-:Y:S01]  /*18210*/  VIADD R89, R90, UR11 ;  /* 0x0000000b5a597c36 */ /* 0x000fe20008000000 */
[----:B------:R-:W-:Y:S02]  /*18220*/  SHF.R.S32.HI R96, RZ, 0x1f, R182 ;  /* 0x0000001fff607819 */ /* 0x000fe400000114b6 */
[----:B------:R-:W-:Y:S01]  /*18230*/  LOP3.LUT R173, R242, 0xffff, RZ, 0xc0, !PT ;  /* 0x0000fffff2ad7812 */ /* 0x000fe200078ec0ff */
[----:B------:R-:W-:Y:S01]  /*18240*/  VIADD R88, R89, UR5 ;  /* 0x0000000559587c36 */ /* 0x000fe20008000000 */
[----:B------:R-:W-:Y:S01]  /*18250*/  ULDC UR5, c[0x0][0x248] ;  /* 0x0000920000057ab9 */ /* 0x000fe20000000800 */
[----:B------:R-:W-:Y:S01]  /*18260*/  LOP3.LUT R133, R224, 0xffff, RZ, 0xc0, !PT ;  /* 0x0000ffffe0857812 */ /* 0x000fe200078ec0ff */
[----:B------:R-:W0:Y:S01]  /*18270*/  LDS.128 R48, [R2] ;  /* 0x0000000002307984 */ /* 0x000e220000000c00 */
[----:B------:R-:W-:Y:S01]  /*18280*/  LOP3.LUT R165, R240, 0xffff, RZ, 0xc0, !PT ;  /* 0x0000fffff0a57812 */ /* 0x000fe200078ec0ff */
[----:B------:R-:W-:Y:S01]  /*18290*/  IMAD.MOV.U32 R207, RZ, RZ, R183 ;  /* 0x000000ffffcf7224 */ /* 0x000fe200078e00b7 */
[----:B------:R-:W-:Y:S01]  /*182a0*/  SHF.R.S32.HI R98, RZ, 0x1f, R123 ;  /* 0x0000001fff627819 */ /* 0x000fe2000001147b */
[----:B------:R-:W-:Y:S01]  /*182b0*/  BAR.SYNC.DEFER_BLOCKING 0x0 ;  /* 0x0000000000007b1d */ /* 0x000fe20000010000 */
[----:B--2---:R-:W-:-:S05]  /*182c0*/  VIADD R87, R88, UR5 ;  /* 0x0000000558577c36 */ /* 0x004fca0008000000 */
[----:B------:R-:W-:Y:S01]  /*182d0*/  ULDC UR5, c[0x0][0x248] ;  /* 0x0000920000057ab9 */ /* 0x000fe20000000800 */
[----:B------:R-:W-:Y:S01]  /*182e0*/  LOP3.LUT R174, R212, 0xffff, RZ, 0xc0, !PT ;  /* 0x0000ffffd4ae7812 */ /* 0x000fe200078ec0ff */
[----:B------:R-:W-:Y:S01]  /*182f0*/  VIADD R86, R87, UR5 ;  /* 0x0000000557567c36 */ /* 0x000fe20008000000 */
[----:B------:R-:W-:Y:S01]  /*18300*/  ULDC UR5, c[0x0][0x244] ;  /* 0x0000910000057ab9 */ /* 0x000fe20000000800 */
[----:B------:R-:W-:Y:S01]  /*18310*/  LOP3.LUT R17, R176, 0xffff, RZ, 0xc0, !PT ;  /* 0x0000ffffb0117812 */ /* 0x000fe200078ec0ff */
[----:B------:R-:W-:Y:S01]  /*18320*/  ULDC UR11, c[0x0][0x248] ;  /* 0x00009200000b7ab9 */ /* 0x000fe20000000800 */
[----:B------:R-:W-:Y:S01]  /*18330*/  VIADD R85, R86, UR7 ;  /* 0x0000000756557c36 */ /* 0x000fe20008000000 */
[----:B------:R-:W-:Y:S01]  /*18340*/  ULDC UR7, c[0x0][0x248] ;  /* 0x0000920000077ab9 */ /* 0x000fe20000000800 */
[----:B------:R-:W-:Y:S01]  /*18350*/  IMAD R8, R217, UR5, RZ ;  /* 0x00000005d9087c24 */ /* 0x000fe2000f8e02ff */
[----:B------:R1:W-:Y:S01]  /*18360*/  STSM.16.M88.4 [R4], R20 ;  /* 0x0000001404007844 */ /* 0x0003e20000000200 */
[----:B------:R-:W-:-:S02]  /*18370*/  VIADD R84, R85, UR7 ;  /* 0x0000000755547c36 */ /* 0x000fc40008000000 */
[----:B------:R-:W-:Y:S02]  /*18380*/  IMAD.MOV.U32 R242, RZ, RZ, R181 ;  /* 0x000000fffff27224 */ /* 0x000fe400078e00b5 */
[----:B------:R-:W-:Y:S02]  /*18390*/  IMAD.MOV.U32 R240, RZ, RZ, R191 ;  /* 0x000000fffff07224 */ /* 0x000fe400078e00bf */
[----:B------:R-:W-:Y:S01]  /*183a0*/  IMAD.MOV.U32 R212, RZ, RZ, R179 ;  /* 0x000000ffffd47224 */ /* 0x000fe200078e00b3 */
[----:B------:R-:W-:Y:S01]  /*183b0*/  LOP3.LUT R140, R226, 0xffff, RZ, 0xc0, !PT ;  /* 0x0000ffffe28c7812 */ /* 0x000fe200078ec0ff */
[----:B------:R-:W-:Y:S01]  /*183c0*/  VIADD R83, R84, UR8 ;  /* 0x0000000854537c36 */ /* 0x000fe20008000000 */
[----:B------:R-:W-:Y:S01]  /*183d0*/  ULDC.64 UR8, c[0x0][0x220] ;  /* 0x0000880000087ab9 */ /* 0x000fe20000000a00 */
[----:B------:R-:W-:Y:S01]  /*183e0*/  SHF.R.U32.HI R228, RZ, 0x8, R228 ;  /* 0x00000008ffe47819 */ /* 0x000fe200000116e4 */
[----:B------:R-:W-:Y:S01]  /*183f0*/  ULDC UR5, c[0x0][0x248] ;  /* 0x0000920000057ab9 */ /* 0x000fe20000000800 */
[----:B------:R-:W-:Y:S01]  /*18400*/  IADD3 R30, P2, R8, UR8, RZ ;  /* 0x00000008081e7c10 */ /* 0x000fe2000ff5e0ff */
[----:B------:R-:W-:Y:S01]  /*18410*/  ULDC UR7, c[0x0][0x248] ;  /* 0x0000920000077ab9 */ /* 0x000fe20000000800 */
[----:B-1----:R-:W-:-:S02]  /*18420*/  IMAD R21, R9, 0x80, R8 ;  /* 0x0000008009157824 */ /* 0x002fc400078e0208 */
[----:B------:R-:W-:Y:S01]  /*18430*/  LEA.HI.X.SX32 R20, R8, UR9, 0x1, P2 ;  /* 0x0000000908147c11 */ /* 0x000fe200090f0eff */
[----:B------:R-:W-:Y:S01]  /*18440*/  ULDC.64 UR8, c[0x0][0x220] ;  /* 0x0000880000087ab9 */ /* 0x000fe20000000a00 */
[----:B------:R-:W-:Y:S01]  /*18450*/  IMAD R29, R29, 0x80, R21 ;  /* 0x000000801d1d7824 */ /* 0x000fe200078e0215 */
[----:B------:R-:W-:-:S03]  /*18460*/  IADD3 R74, P2, R21, UR8, RZ ;  /* 0x00000008154a7c10 */ /* 0x000fc6000ff5e0ff */
[----:B------:R-:W-:Y:S01]  /*18470*/  IMAD R69, R69, 0x80, R29 ;  /* 0x0000008045457824 */ /* 0x000fe200078e021d */
[----:B------:R-:W-:Y:S01]  /*18480*/  LEA.HI.X.SX32 R21, R21, UR9, 0x1, P2 ;  /* 0x0000000915157c11 */ /* 0x000fe200090f0eff */
[----:B------:R-:W-:Y:S02]  /*18490*/  ULDC.64 UR8, c[0x0][0x220] ;  /* 0x0000880000087ab9 */ /* 0x000fe40000000a00 */
[----:B------:R-:W-:Y:S02]  /*184a0*/  IADD3 R28, P2, R29, UR8, RZ ;  /* 0x000000081d1c7c10 */ /* 0x000fe4000ff5e0ff */
[----:B------:R-:W-:Y:S02]  /*184b0*/  LOP3.LUT R141, R228, 0xffff, RZ, 0xc0, !PT ;  /* 0x0000ffffe48d7812 */ /* 0x000fe400078ec0ff */
[----:B------:R-:W-:Y:S02]  /*184c0*/  SHF.R.U32.HI R236, RZ, 0x8, R236 ;  /* 0x00000008ffec7819 */ /* 0x000fe400000116ec */
[----:B------:R-:W-:-:S02]  /*184d0*/  PRMT R158, R158, 0x3340, R243 ;  /* 0x000033409e9e7816 */ /* 0x000fc400000000f3 */
[----:B------:R-:W-:Y:S02]  /*184e0*/  SHF.R.U32.HI R234, RZ, 0x8, R234 ;  /* 0x00000008ffea7819 */ /* 0x000fe400000116ea */
[----:B------:R-:W-:Y:S02]  /*184f0*/  SHF.R.U32.HI R139, RZ, 0x8, R211 ;  /* 0x00000008ff8b7819 */ /* 0x000fe400000116d3 */
[----:B------:R-:W-:Y:S02]  /*18500*/  SHF.R.U32.HI R127, RZ, 0x8, R205 ;  /* 0x00000008ff7f7819 */ /* 0x000fe400000116cd */
[----:B------:R-:W-:Y:S01]  /*18510*/  SHF.R.U32.HI R143, RZ, 0x8, R17 ;  /* 0x00000008ff8f7819 */ /* 0x000fe20000011611 */
[----:B------:R-:W-:Y:S01]  /*18520*/  VIADD R82, R83, UR5 ;  /* 0x0000000553527c36 */ /* 0x000fe20008000000 */
[----:B------:R-:W-:Y:S01]  /*18530*/  IADD3 R24, P3, R69, UR12, RZ ;  /* 0x0000000c45187c10 */ /* 0x000fe2000ff7e0ff */
[----:B------:R-:W-:Y:S01]  /*18540*/  ULDC UR5, c[0x0][0x248] ;  /* 0x0000920000057ab9 */ /* 0x000fe20000000800 */
[----:B------:R-:W-:Y:S01]  /*18550*/  LEA.HI.X.SX32 R29, R29, UR9, 0x1, P2 ;  /* 0x000000091d1d7c11 */ /* 0x000fe200090f0eff */
[----:B------:R-:W-:Y:S01]  /*18560*/  ULDC UR8, c[0x0][0x248] ;  /* 0x0000920000087ab9 */ /* 0x000fe20000000800 */
[----:B------:R-:W-:Y:S01]  /*18570*/  IADD3 R200, P2, R190, R30, RZ ;  /* 0x0000001ebec87210 */ /* 0x000fe20007f5e0ff */
[----:B------:R-:W-:Y:S01]  /*18580*/  ULDC UR12, c[0x0][0x248] ;  /* 0x00009200000c7ab9 */ /* 0x000fe20000000800 */
[----:B------:R-:W-:-:S02]  /*18590*/  LEA.HI.X.SX32 R69, R69, UR13, 0x1, P3 ;  /* 0x0000000d45457c11 */ /* 0x000fc400098f0eff */
[----:B------:R-:W-:Y:S01]  /*185a0*/  IADD3 R198, P4, R190, R74, RZ ;  /* 0x0000004abec67210 */ /* 0x000fe20007f9e0ff */
[--C-:B------:R-:W-:Y:S01]  /*185b0*/  IMAD.X R201, R136, 0x1, R20.reuse, P2 ;  /* 0x0000000188c97824 */ /* 0x100fe200010e0614 */
[----:B------:R-:W-:Y:S02]  /*185c0*/  IADD3 R188, P3, R182, R30, RZ ;  /* 0x0000001eb6bc7210 */ /* 0x000fe40007f7e0ff */
[----:B------:R-:W-:Y:S02]  /*185d0*/  LOP3.LUT R157, R236, 0xffff, RZ, 0xc0, !PT ;  /* 0x0000ffffec9d7812 */ /* 0x000fe400078ec0ff */
[----:B------:R-:W-:Y:S01]  /*185e0*/  LOP3.LUT R163, R234, 0xffff, RZ, 0xc0, !PT ;  /* 0x0000ffffeaa37812 */ /* 0x000fe200078ec0ff */
[----:B------:R-:W-:Y:S01]  /*185f0*/  VIADD R81, R82, UR5 ;  /* 0x0000000552517c36 */ /* 0x000fe20008000000 */
[----:B------:R-:W-:Y:S01]  /*18600*/  IADD3 R196, P2, R190, R28, RZ ;  /* 0x0000001cbec47210 */ /* 0x000fe20007f5e0ff */
[--C-:B------:R-:W-:Y:S01]  /*18610*/  IMAD.X R189, R96, 0x1, R20.reuse, P3 ;  /* 0x0000000160bd7824 */ /* 0x100fe200018e0614 */
[----:B------:R-:W-:Y:S01]  /*18620*/  IADD3 R186, P3, R182, R74, RZ ;  /* 0x0000004ab6ba7210 */ /* 0x000fe20007f7e0ff */
[----:B------:R-:W-:Y:S01]  /*18630*/  IMAD.X R199, R136, 0x1, R21, P4 ;  /* 0x0000000188c77824 */ /* 0x000fe200020e0615 */
[----:B------:R-:W-:Y:S01]  /*18640*/  IADD3 R184, P4, R182, R28, RZ ;  /* 0x0000001cb6b87210 */ /* 0x000fe20007f9e0ff */
[----:B------:R-:W-:Y:S01]  /*18650*/  IMAD.X R197, R136, 0x1, R29, P2 ;  /* 0x0000000188c57824 */ /* 0x000fe200010e061d */
[----:B------:R-:W-:Y:S01]  /*18660*/  IADD3 R180, P2, R130, R30, RZ ;  /* 0x0000001e82b47210 */ /* 0x000fe20007f5e0ff */
[----:B------:R-:W-:Y:S01]  /*18670*/  IMAD.X R187, R96, 0x1, R21, P3 ;  /* 0x0000000160bb7824 */ /* 0x000fe200018e0615 */
[----:B------:R-:W-:Y:S01]  /*18680*/  IADD3 R190, P3, R190, R24, RZ ;  /* 0x00000018bebe7210 */ /* 0x000fe20007f7e0ff */
[----:B------:R-:W-:Y:S01]  /*18690*/  IMAD.X R185, R96, 0x1, R29, P4 ;  /* 0x0000000160b97824 */ /* 0x000fe200020e061d */
[----:B------:R-:W-:Y:S01]  /*186a0*/  IADD3 R178, P4, R130, R74, RZ ;  /* 0x0000004a82b27210 */ /* 0x000fe20007f9e0ff */
[--C-:B------:R-:W-:Y:S01]  /*186b0*/  IMAD.X R181, R131, 0x1, R20.reuse, P2 ;  /* 0x0000000183b57824 */ /* 0x100fe200010e0614 */
[----:B------:R-:W-:Y:S01]  /*186c0*/  IADD3 R224, P2, R123, R30, RZ ;  /* 0x0000001e7be07210 */ /* 0x000fe20007f5e0ff */
[----:B------:R-:W-:Y:S01]  /*186d0*/  IMAD.X R191, R136, 0x1, R69, P3 ;  /* 0x0000000188bf7824 */ /* 0x000fe200018e0645 */
[----:B------:R-:W-:Y:S01]  /*186e0*/  IADD3 R176, P3, R130, R28, RZ ;  /* 0x0000001c82b07210 */ /* 0x000fe20007f7e0ff */
[C---:B------:R-:W-:Y:S01]  /*186f0*/  IMAD.X R179, R131.reuse, 0x1, R21, P4 ;  /* 0x0000000183b37824 */ /* 0x040fe200020e0615 */
[----:B------:R-:W-:Y:S01]  /*18700*/  IADD3 R182, P4, R182, R24, RZ ;  /* 0x00000018b6b67210 */ /* 0x000fe20007f9e0ff */
[----:B------:R-:W-:Y:S01]  /*18710*/  IMAD.X R225, R98, 0x1, R20, P2 ;  /* 0x0000000162e17824 */ /* 0x000fe200010e0614 */
[----:B------:R-:W-:Y:S01]  /*18720*/  ULDC UR5, c[0x0][0x248] ;  /* 0x0000920000057ab9 */ /* 0x000fe20000000800 */
[----:B------:R-:W-:Y:S01]  /*18730*/  IMAD.X R177, R131, 0x1, R29, P3 ;  /* 0x0000000183b17824 */ /* 0x000fe200018e061d */
[C---:B------:R-:W-:Y:S01]  /*18740*/  IADD3 R226, P3, R123.reuse, R74, RZ ;  /* 0x0000004a7be27210 */ /* 0x040fe20007f7e0ff */
[----:B------:R-:W-:Y:S01]  /*18750*/  IMAD.X R183, R96, 0x1, R69, P4 ;  /* 0x0000000160b77824 */ /* 0x000fe200020e0645 */
[----:B------:R1:W-:Y:S01]  /*18760*/  STL.64 [R1+0xe70], R224 ;  /* 0x000e70e001007387 */ /* 0x0003e20000100a00 */
[----:B------:R-:W-:Y:S01]  /*18770*/  ULDC UR9, c[0x0][0x248] ;  /* 0x0000920000097ab9 */ /* 0x000fe20000000800 */
[----:B------:R-:W-:Y:S01]  /*18780*/  ULDC UR13, c[0x0][0x248] ;  /* 0x00009200000d7ab9 */ /* 0x000fe20000000800 */
[----:B------:R-:W-:Y:S01]  /*18790*/  IMAD.X R227, R98, 0x1, R21, P3 ;  /* 0x0000000162e37824 */ /* 0x000fe200018e0615 */
[----:B------:R-:W-:-:S02]  /*187a0*/  IADD3 R228, P2, R123, R28, RZ ;  /* 0x0000001c7be47210 */ /* 0x000fc40007f5e0ff */
[----:B-1----:R-:W-:Y:S02]  /*187b0*/  IADD3 R224, P4, R130, R24, RZ ;  /* 0x0000001882e07210 */ /* 0x002fe40007f9e0ff */
[----:B------:R1:W-:Y:S03]  /*187c0*/  STL.64 [R1+0xe68], R226 ;  /* 0x000e68e201007387 */ /* 0x0003e60000100a00 */
[----:B------:R-:W-:Y:S01]  /*187d0*/  IMAD.X R225, R131, 0x1, R69, P4 ;  /* 0x0000000183e17824 */ /* 0x000fe200020e0645 */
[----:B------:R-:W-:Y:S01]  /*187e0*/  SHF.R.S32.HI R96, RZ, 0x1f, R122 ;  /* 0x0000001fff607819 */ /* 0x000fe2000001147a */
[----:B------:R-:W-:-:S03]  /*187f0*/  IMAD.X R229, R98, 0x1, R29, P2 ;  /* 0x0000000162e57824 */ /* 0x000fc600010e061d */
[----:B------:R2:W-:Y:S01]  /*18800*/  STL.64 [R1+0xe78], R224 ;  /* 0x000e78e001007387 */ /* 0x0005e20000100a00 */
[----:B-1----:R-:W-:Y:S02]  /*18810*/  IADD3 R226, P4, R123, R24, RZ ;  /* 0x000000187be27210 */ /* 0x002fe40007f9e0ff */
[----:B------:R-:W-:-:S03]  /*18820*/  IADD3 R130, P2, R122, R74, RZ ;  /* 0x0000004a7a827210 */ /* 0x000fc60007f5e0ff */
[----:B------:R-:W-:Y:S01]  /*18830*/  IMAD.X R227, R98, 0x1, R69, P4 ;  /* 0x0000000162e37824 */ /* 0x000fe200020e0645 */
[----:B--2---:R-:W-:Y:S01]  /*18840*/  IADD3 R224, P3, R122, R30, RZ ;  /* 0x0000001e7ae07210 */ /* 0x004fe20007f7e0ff */
[----:B------:R-:W-:-:S03]  /*18850*/  IMAD.X R131, R96, 0x1, R21, P2 ;  /* 0x0000000160837824 */ /* 0x000fc600010e0615 */
[----:B------:R1:W-:Y:S01]  /*18860*/  STL.64 [R1+0xe58], R226 ;  /* 0x000e58e201007387 */ /* 0x0003e20000100a00 */
[----:B------:R-:W-:-:S03]  /*18870*/  IMAD.X R225, R96, 0x1, R20, P3 ;  /* 0x0000000160e17824 */ /* 0x000fc600018e0614 */
[----:B------:R-:W-:Y:S01]  /*18880*/  STL.64 [R1+0xe60], R228 ;  /* 0x000e60e401007387 */ /* 0x000fe20000100a00 */
[----:B------:R-:W-:-:S03]  /*18890*/  SHF.R.S32.HI R98, RZ, 0x1f, R121 ;  /* 0x0000001fff627819 */ /* 0x000fc60000011479 */
[----:B------:R2:W-:Y:S01]  /*188a0*/  STL.64 [R1+0xe50], R224 ;  /* 0x000e50e001007387 */ /* 0x0005e20000100a00 */
[----:B-1----:R-:W-:-:S03]  /*188b0*/  IADD3 R226, P4, R122, R28, RZ ;  /* 0x0000001c7ae27210 */ /* 0x002fc60007f9e0ff */
[----:B------:R1:W-:Y:S02]  /*188c0*/  STL.64 [R1+0xe48], R130 ;  /* 0x000e488201007387 */ /* 0x0003e40000100a00 */
[----:B------:R-:W-:Y:S01]  /*188d0*/  IMAD.X R227, R96, 0x1, R29, P4 ;  /* 0x0000000160e37824 */ /* 0x000fe200020e061d */
[----:B--2---:R-:W-:Y:S02]  /*188e0*/  IADD3 R224, P3, R122, R24, RZ ;  /* 0x000000187ae07210 */ /* 0x004fe40007f7e0ff */
[C---:B------:R-:W-:Y:S02]  /*188f0*/  IADD3 R122, P4, R121.reuse, R74, RZ ;  /* 0x0000004a797a7210 */ /* 0x040fe40007f9e0ff */
[----:B-1----:R-:W-:Y:S01]  /*18900*/  IADD3 R130, P2, R121, R30, RZ ;  /* 0x0000001e79827210 */ /* 0x002fe20007f5e0ff */
[----:B------:R-:W-:Y:S01]  /*18910*/  IMAD.X R225, R96, 0x1, R69, P3 ;  /* 0x0000000160e17824 */ /* 0x000fe200018e0645 */
[----:B------:R-:W-:Y:S01]  /*18920*/  STL.64 [R1+0xe40], R226 ;  /* 0x000e40e201007387 */ /* 0x000fe20000100a00 */
[----:B------:R-:W-:-:S02]  /*18930*/  IMAD.X R123, R98, 0x1, R21, P4 ;  /* 0x00000001627b7824 */ /* 0x000fc400020e0615 */
[----:B------:R-:W-:Y:S01]  /*18940*/  IMAD.X R131, R98, 0x1, R20, P2 ;  /* 0x0000000162837824 */ /* 0x000fe200010e0614 */
[----:B------:R1:W-:Y:S01]  /*18950*/  STL.64 [R1+0xe38], R224 ;  /* 0x000e38e001007387 */ /* 0x0003e20000100a00 */
[----:B------:R-:W-:-:S03]  /*18960*/  SHF.R.S32.HI R96, RZ, 0x1f, R120 ;  /* 0x0000001fff607819 */ /* 0x000fc60000011478 */
[----:B------:R2:W-:Y:S04]  /*18970*/  STL.64 [R1+0xe30], R130 ;  /* 0x000e308201007387 */ /* 0x0005e80000100a00 */
[----:B------:R0:W-:Y:S01]  /*18980*/  STL.64 [R1+0xe28], R122 ;  /* 0x000e287a01007387 */ /* 0x0001e20000100a00 */
[C---:B-1----:R-:W-:Y:S02]  /*18990*/  IADD3 R224, P3, R121.reuse, R28, RZ ;  /* 0x0000001c79e07210 */ /* 0x042fe40007f7e0ff */
[----:B--2---:R-:W-:-:S03]  /*189a0*/  IADD3 R130, P2, R121, R24, RZ ;  /* 0x0000001879827210 */ /* 0x004fc60007f5e0ff */
[----:B------:R-:W-:Y:S01]  /*189b0*/  IMAD.X R225, R98, 0x1, R29, P3 ;  /* 0x0000000162e17824 */ /* 0x000fe200018e061d */
[----:B0-----:R-:W-:Y:S01]  /*189c0*/  IADD3 R122, P4, R120, R30, RZ ;  /* 0x0000001e787a7210 */ /* 0x001fe20007f9e0ff */
[----:B------:R-:W-:-:S03]  /*189d0*/  IMAD.X R131, R98, 0x1, R69, P2 ;  /* 0x0000000162837824 */ /* 0x000fc600010e0645 */
[----:B------:R0:W-:Y:S01]  /*189e0*/  STL.64 [R1+0xe20], R224 ;  /* 0x000e20e001007387 */ /* 0x0001e20000100a00 */
[----:B------:R-:W-:-:S03]  /*189f0*/  IMAD.X R123, R96, 0x1, R20, P4 ;  /* 0x00000001607b7824 */ /* 0x000fc600020e0614 */
[----:B------:R1:W-:Y:S01]  /*18a00*/  STL.64 [R1+0xe18], R130 ;  /* 0x000e188201007387 */ /* 0x0003e20000100a00 */
[----:B------:R-:W-:-:S03]  /*18a10*/  SHF.R.S32.HI R98, RZ, 0x1f, R118 ;  /* 0x0000001fff627819 */ /* 0x000fc60000011476 */
[----:B------:R2:W-:Y:S01]  /*18a20*/  STL.64 [R1+0xe10], R122 ;  /* 0x000e107a01007387 */ /* 0x0005e20000100a00 */
[C---:B0-----:R-:W-:Y:S02]  /*18a30*/  IADD3 R224, P3, R120.reuse, R74, RZ ;  /* 0x0000004a78e07210 */ /* 0x041fe40007f7e0ff */
[----:B-1----:R-:W-:-:S03]  /*18a40*/  IADD3 R130, P2, R120, R28, RZ ;  /* 0x0000001c78827210 */ /* 0x002fc60007f5e0ff */
[----:B------:R-:W-:Y:S01]  /*18a50*/  IMAD.X R225, R96, 0x1, R21, P3 ;  /* 0x0000000160e17824 */ /* 0x000fe200018e0615 */
[----:B--2---:R-:W-:Y:S01]  /*18a60*/  IADD3 R122, P4, R120, R24, RZ ;  /* 0x00000018787a7210 */ /* 0x004fe20007f9e0ff */
[----:B------:R-:W-:Y:S01]  /*18a70*/  IMAD.X R131, R96, 0x1, R29, P2 ;  /* 0x0000000160837824 */ /* 0x000fe200010e061d */
[----:B------:R-:W-:-:S03]  /*18a80*/  IADD3 R120, P3, R118, R30, RZ ;  /* 0x0000001e76787210 */ /* 0x000fc60007f7e0ff */
[----:B------:R-:W-:Y:S01]  /*18a90*/  IMAD.X R123, R96, 0x1, R69, P4 ;  /* 0x00000001607b7824 */ /* 0x000fe200020e0645 */
[----:B------:R0:W-:Y:S01]  /*18aa0*/  STL.64 [R1+0xe00], R130 ;  /* 0x000e008201007387 */ /* 0x0001e20000100a00 */
[----:B------:R-:W-:-:S03]  /*18ab0*/  IMAD.X R121, R98, 0x1, R20, P3 ;  /* 0x0000000162797824 */ /* 0x000fc600018e0614 */
[----:B------:R-:W-:Y:S04]  /*18ac0*/  STL.64 [R1+0xe08], R224 ;  /* 0x000e08e001007387 */ /* 0x000fe80000100a00 */
[----:B------:R1:W-:Y:S01]  /*18ad0*/  STL.64 [R1+0xdf8], R122 ;  /* 0x000df87a01007387 */ /* 0x0003e20000100a00 */
[----:B0-----:R-:W-:-:S03]  /*18ae0*/  IADD3 R130, P2, R118, R74, RZ ;  /* 0x0000004a76827210 */ /* 0x001fc60007f5e0ff */
[----:B------:R0:W-:Y:S01]  /*18af0*/  STL.64 [R1+0xdf0], R120 ;  /* 0x000df07801007387 */ /* 0x0001e20000100a00 */
[----:B-1----:R-:W-:Y:S01]  /*18b00*/  IADD3 R122, P4, R118, R28, RZ ;  /* 0x0000001c767a7210 */ /* 0x002fe20007f9e0ff */
[----:B------:R-:W-:Y:S01]  /*18b10*/  IMAD.X R131, R98, 0x1, R21, P2 ;  /* 0x0000000162837824 */ /* 0x000fe200010e0615 */
[----:B0-----:R-:W-:-:S03]  /*18b20*/  IADD3 R120, P3, R118, R24, RZ ;  /* 0x0000001876787210 */ /* 0x001fc60007f7e0ff */
[C---:B------:R-:W-:Y:S01]  /*18b30*/  IMAD.X R123, R98.reuse, 0x1, R29, P4 ;  /* 0x00000001627b7824 */ /* 0x040fe200020e061d */
[----:B------:R0:W-:Y:S01]  /*18b40*/  STL.64 [R1+0xde8], R130 ;  /* 0x000de88201007387 */ /* 0x0001e20000100a00 */
[----:B------:R-:W-:Y:S01]  /*18b50*/  IMAD.X R121, R98, 0x1, R69, P3 ;  /* 0x0000000162797824 */ /* 0x000fe200018e0645 */
[----:B------:R-:W-:Y:S02]  /*18b60*/  SHF.R.S32.HI R96, RZ, 0x1f, R117 ;  /* 0x0000001fff607819 */ /* 0x000fe40000011475 */
[----:B------:R1:W-:Y:S04]  /*18b70*/  STL.64 [R1+0xde0], R122 ;  /* 0x000de07a01007387 */ /* 0x0003e80000100a00 */
[----:B------:R2:W-:Y:S01]  /*18b80*/  STL.64 [R1+0xdd8], R120 ;  /* 0x000dd87801007387 */ /* 0x0005e20000100a00 */
[----:B0-----:R-:W-:-:S02]  /*18b90*/  IADD3 R130, P2, R117, R30, RZ ;  /* 0x0000001e75827210 */ /* 0x001fc40007f5e0ff */
[----:B-1----:R-:W-:-:S03]  /*18ba0*/  IADD3 R122, P4, R117, R74, RZ ;  /* 0x0000004a757a7210 */ /* 0x002fc60007f9e0ff */
[C---:B------:R-:W-:Y:S01]  /*18bb0*/  IMAD.X R131, R96.reuse, 0x1, R20, P2 ;  /* 0x0000000160837824 */ /* 0x040fe200010e0614 */
[----:B--2---:R-:W-:Y:S01]  /*18bc0*/  IADD3 R120, P3, R117, R28, RZ ;  /* 0x0000001c75787210 */ /* 0x004fe20007f7e0ff */
[----:B------:R-:W-:-:S03]  /*18bd0*/  IMAD.X R123, R96, 0x1, R21, P4 ;  /* 0x00000001607b7824 */ /* 0x000fc600020e0615 */
[----:B------:R0:W-:Y:S01]  /*18be0*/  STL.64 [R1+0x120], R130 ;  /* 0x0001208201007387 */ /* 0x0001e20000100a00 */
[----:B------:R-:W-:-:S03]  /*18bf0*/  IMAD.X R121, R96, 0x1, R29, P3 ;  /* 0x0000000160797824 */ /* 0x000fc600018e061d */
[----:B------:R1:W-:Y:S01]  /*18c00*/  STL.64 [R1+0x118], R122 ;  /* 0x0001187a01007387 */ /* 0x0003e20000100a00 */
[----:B------:R-:W-:-:S03]  /*18c10*/  SHF.R.S32.HI R98, RZ, 0x1f, R116 ;  /* 0x0000001fff627819 */ /* 0x000fc60000011474 */
[----:B------:R2:W-:Y:S01]  /*18c20*/  STL.64 [R1+0x110], R120 ;  /* 0x0001107801007387 */ /* 0x0005e20000100a00 */
[----:B0-----:R-:W-:Y:S02]  /*18c30*/  IADD3 R130, P2, R117, R24, RZ ;  /* 0x0000001875827210 */ /* 0x001fe40007f5e0ff */
[----:B-1----:R-:W-:-:S03]  /*18c40*/  IADD3 R122, P4, R116, R30, RZ ;  /* 0x0000001e747a7210 */ /* 0x002fc60007f9e0ff */
[----:B------:R-:W-:Y:S01]  /*18c50*/  IMAD.X R131, R96, 0x1, R69, P2 ;  /* 0x0000000160837824 */ /* 0x000fe200010e0645 */
[----:B--2---:R-:W-:Y:S01]  /*18c60*/  IADD3 R120, P3, R116, R74, RZ ;  /* 0x0000004a74787210 */ /* 0x004fe20007f7e0ff */
        /* <DEDUP_REMOVED lines=8> */
[C---:B------:R-:W-:Y:S01]  /*18cf0*/  IMAD.X R131, R98.reuse, 0x1, R29, P2 ;  /* 0x0000000162837824 */ /* 0x040fe200010e061d */
[C---:B--2---:R-:W-:Y:S01]  /*18d00*/  IADD3 R120, P3, R115.reuse, R30, RZ ;  /* 0x0000001e73787210 */ /* 0x044fe20007f7e0ff */
[----:B------:R-:W-:Y:S01]  /*18d10*/  IMAD.X R123, R98, 0x1, R69, P4 ;  /* 0x00000001627b7824 */ /* 0x000fe200020e0645 */
[----:B------:R-:W-:Y:S02]  /*18d20*/  IADD3 R116, P2, R115, R74, RZ ;  /* 0x0000004a73747210 */ /* 0x000fe40007f5e0ff */
[----:B------:R-:W-:Y:S01]  /*18d30*/  STL.64 [R1+0xf0], R130 ;  /* 0x0000f08201007387 */ /* 0x000fe20000100a00 */
        /* <DEDUP_REMOVED lines=28> */
[----:B------:R0:W-:Y:S02]  /*18f00*/  STL.64 [R1+0xa0], R114 ;  /* 0x0000a07201007387 */ /* 0x0001e40000100a00 */
[----:B------:R-:W-:Y:S01]  /*18f10*/  IMAD.X R121, R96, 0x1, R21, P3 ;  /* 0x0000000160797824 */ /* 0x000fe200018e0615 */
[C---:B-1----:R-:W-:Y:S02]  /*18f20*/  IADD3 R116, P2, R113.reuse, R28, RZ ;  /* 0x0000001c71747210 */ /* 0x042fe40007f5e0ff */
[----:B0-----:R-:W-:-:S03]  /*18f30*/  IADD3 R114, P4, R113, R24, RZ ;  /* 0x0000001871727210 */ /* 0x001fc60007f9e0ff */
[C---:B------:R-:W-:Y:S01]  /*18f40*/  IMAD.X R117, R96.reuse, 0x1, R29, P2 ;  /* 0x0000000160757824 */ /* 0x040fe200010e061d */
[----:B------:R0:W-:Y:S01]  /*18f50*/  STL.64 [R1+0x98], R120 ;  /* 0x0000987801007387 */ /* 0x0001e20000100a00 */
[----:B------:R-:W-:Y:S01]  /*18f60*/  SHF.R.S32.HI R98, RZ, 0x1f, R112 ;  /* 0x0000001fff627819 */ /* 0x000fe20000011470 */
[----:B------:R-:W-:Y:S02]  /*18f70*/  IMAD.X R115, R96, 0x1, R69, P4 ;  /* 0x0000000160737824 */ /* 0x000fe400020e0645 */
[----:B------:R1:W-:Y:S04]  /*18f80*/  STL.64 [R1+0x90], R116 ;  /* 0x0000907401007387 */ /* 0x0003e80000100a00 */
[----:B------:R2:W-:Y:S01]  /*18f90*/  STL.64 [R1+0x88], R114 ;  /* 0x0000887201007387 */ /* 0x0005e20000100a00 */
[----:B0-----:R-:W-:-:S02]  /*18fa0*/  IADD3 R120, P3, R112, R30, RZ ;  /* 0x0000001e70787210 */ /* 0x001fc40007f7e0ff */
[----:B-1----:R-:W-:-:S03]  /*18fb0*/  IADD3 R116, P2, R112, R74, RZ ;  /* 0x0000004a70747210 */ /* 0x002fc60007f5e0ff */
[----:B------:R-:W-:Y:S01]  /*18fc0*/  IMAD.X R121, R98, 0x1, R20, P3 ;  /* 0x0000000162797824 */ /* 0x000fe200018e0614 */
[C---:B--2---:R-:W-:Y:S02]  /*18fd0*/  IADD3 R114, P4, R112.reuse, R28, RZ ;  /* 0x0000001c70727210 */ /* 0x044fe40007f9e0ff */
[----:B------:R-:W-:Y:S01]  /*18fe0*/  IADD3 R112, P3, R112, R24, RZ ;  /* 0x0000001870707210 */ /* 0x000fe20007f7e0ff */
[C---:B------:R-:W-:Y:S02]  /*18ff0*/  IMAD.X R117, R98.reuse, 0x1, R21, P2 ;  /* 0x0000000162757824 */ /* 0x040fe400010e0615 */
[C---:B------:R-:W-:Y:S01]  /*19000*/  IMAD.X R115, R98.reuse, 0x1, R29, P4 ;  /* 0x0000000162737824 */ /* 0x040fe200020e061d */
[----:B------:R-:W-:Y:S01]  /*19010*/  STL.64 [R1+0x80], R120 ;  /* 0x0000807801007387 */ /* 0x000fe20000100a00 */
[----:B------:R-:W-:Y:S01]  /*19020*/  IMAD.X R113, R98, 0x1, R69, P3 ;  /* 0x0000000162717824 */ /* 0x000fe200018e0645 */
[----:B------:R-:W-:Y:S02]  /*19030*/  SHF.R.S32.HI R96, RZ, 0x1f, R111 ;  /* 0x0000001fff607819 */ /* 0x000fe4000001146f */
[----:B------:R0:W-:Y:S04]  /*19040*/  STL.64 [R1+0x78], R116 ;  /* 0x0000787401007387 */ /* 0x0001e80000100a00 */
        /* <DEDUP_REMOVED lines=27> */
[----:B------:R-:W-:-:S03]  /*19200*/  IADD3 R110, P2, R109, R74, RZ ;  /* 0x0000004a6d6e7210 */ /* 0x000fc60007f5e0ff */
[C---:B------:R-:W-:Y:S01]  /*19210*/  IMAD.X R113, R96.reuse, 0x1, R20, P3 ;  /* 0x0000000160717824 */ /* 0x040fe200018e0614 */
[----:B------:R0:W-:Y:S01]  /*19220*/  STL.64 [R1+0x28], R114 ;  /* 0x0000287201007387 */ /* 0x0001e20000100a00 */
[----:B------:R-:W-:-:S03]  /*19230*/  IMAD.X R111, R96, 0x1, R21, P2 ;  /* 0x00000001606f7824 */ /* 0x000fc600010e0615 */
[----:B------:R-:W-:Y:S04]  /*19240*/  STL.64 [R1+0x30], R116 ;  /* 0x0000307401007387 */ /* 0x000fe80000100a00 */
[----:B------:R1:W-:Y:S01]  /*19250*/  STL.64 [R1+0x20], R112 ;  /* 0x0000207001007387 */ /* 0x0003e20000100a00 */
[----:B0-----:R-:W-:-:S03]  /*19260*/  IADD3 R114, P4, R109, R28, RZ ;  /* 0x0000001c6d727210 */ /* 0x001fc60007f9e0ff */
[----:B------:R0:W-:Y:S01]  /*19270*/  STL.64 [R1+0x18], R110 ;  /* 0x0000186e01007387 */ /* 0x0001e20000100a00 */
[----:B------:R-:W-:Y:S02]  /*19280*/  SHF.R.S32.HI R98, RZ, 0x1f, R246 ;  /* 0x0000001fff627819 */ /* 0x000fe400000114f6 */
[----:B-1----:R-:W-:Y:S01]  /*19290*/  IADD3 R112, P3, R109, R24, RZ ;  /* 0x000000186d707210 */ /* 0x002fe20007f7e0ff */
[----:B------:R-:W-:Y:S01]  /*192a0*/  IMAD.X R115, R96, 0x1, R29, P4 ;  /* 0x0000000160737824 */ /* 0x000fe200020e061d */
[C---:B------:R-:W-:Y:S02]  /*192b0*/  IADD3 R250, P4, R246.reuse, R74, RZ ;  /* 0x0000004af6fa7210 */ /* 0x040fe40007f9e0ff */
[----:B0-----:R-:W-:Y:S01]  /*192c0*/  IADD3 R110, P2, R246, R30, RZ ;  /* 0x0000001ef66e7210 */ /* 0x001fe20007f5e0ff */
[----:B------:R-:W-:Y:S01]  /*192d0*/  IMAD.X R113, R96, 0x1, R69, P3 ;  /* 0x0000000160717824 */ /* 0x000fe200018e0645 */
[----:B------:R-:W-:Y:S01]  /*192e0*/  IADD3 R248, P3, R246, R28, RZ ;  /* 0x0000001cf6f87210 */ /* 0x000fe20007f7e0ff */
[----:B------:R-:W-:-:S02]  /*192f0*/  IMAD.MOV.U32 R120, RZ, RZ, R244 ;  /* 0x000000ffff787224 */ /* 0x000fc400078e00f4 */
[----:B------:R-:W-:Y:S01]  /*19300*/  IMAD.X R111, R98, 0x1, R20, P2 ;  /* 0x00000001626f7824 */ /* 0x000fe200010e0614 */
[----:B------:R-:W-:Y:S01]  /*19310*/  IADD3 R246, P2, R246, R24, RZ ;  /* 0x00000018f6f67210 */ /* 0x000fe20007f5e0ff */
[----:B------:R-:W-:Y:S01]  /*19320*/  IMAD.X R251, R98, 0x1, R21, P4 ;  /* 0x0000000162fb7824 */ /* 0x000fe200020e0615 */
[----:B------:R-:W-:Y:S01]  /*19330*/  SHF.R.S32.HI R96, RZ, 0x1f, R238 ;  /* 0x0000001fff607819 */ /* 0x000fe200000114ee */
[----:B------:R-:W-:Y:S01]  /*19340*/  IMAD.MOV.U32 R136, RZ, RZ, R242 ;  /* 0x000000ffff887224 */ /* 0x000fe200078e00f2 */
[----:B------:R-:W-:Y:S01]  /*19350*/  IADD3 R244, P4, R238, R30, RZ ;  /* 0x0000001eeef47210 */ /* 0x000fe20007f9e0ff */
[----:B------:R-:W-:Y:S01]  /*19360*/  IMAD.X R249, R98, 0x1, R29, P3 ;  /* 0x0000000162f97824 */ /* 0x000fe200018e061d */
[----:B------:R-:W-:Y:S01]  /*19370*/  IADD3 R242, P3, R238, R74, RZ ;  /* 0x0000004aeef27210 */ /* 0x000fe20007f7e0ff */
[----:B------:R-:W-:Y:S02]  /*19380*/  IMAD.MOV.U32 R130, RZ, RZ, R240 ;  /* 0x000000ffff827224 */ /* 0x000fe400078e00f0 */
[----:B------:R-:W-:Y:S01]  /*19390*/  IMAD.X R247, R98, 0x1, R69, P2 ;  /* 0x0000000162f77824 */ /* 0x000fe200010e0645 */
[----:B------:R-:W-:Y:S01]  /*193a0*/  IADD3 R240, P2, R238, R28, RZ ;  /* 0x0000001ceef07210 */ /* 0x000fe20007f5e0ff */
[----:B------:R-:W-:Y:S01]  /*193b0*/  IMAD.X R245, R96, 0x1, R20, P4 ;  /* 0x0000000160f57824 */ /* 0x000fe200020e0614 */
[----:B------:R-:W-:Y:S01]  /*193c0*/  IADD3 R238, P4, R238, R24, RZ ;  /* 0x00000018eeee7210 */ /* 0x000fe20007f9e0ff */
[----:B------:R-:W-:Y:S01]  /*193d0*/  IMAD.X R243, R96, 0x1, R21, P3 ;  /* 0x0000000160f37824 */ /* 0x000fe200018e0615 */
[----:B------:R-:W-:-:S02]  /*193e0*/  SHF.R.S32.HI R98, RZ, 0x1f, R230 ;  /* 0x0000001fff627819 */ /* 0x000fc400000114e6 */
[----:B------:R-:W-:Y:S01]  /*193f0*/  IADD3 R236, P3, R230, R30, RZ ;  /* 0x0000001ee6ec7210 */ /* 0x000fe20007f7e0ff */
[----:B------:R-:W-:Y:S01]  /*19400*/  IMAD.MOV.U32 R121, RZ, RZ, R241 ;  /* 0x000000ffff797224 */ /* 0x000fe200078e00f1 */
[----:B------:R0:W-:Y:S01]  /*19410*/  STL.64 [R1+0x10], R114 ;  /* 0x0000107201007387 */ /* 0x0001e20000100a00 */
[----:B------:R-:W-:Y:S01]  /*19420*/  IMAD.X R241, R96, 0x1, R29, P2 ;  /* 0x0000000160f17824 */ /* 0x000fe200010e061d */
[----:B------:R-:W-:Y:S01]  /*19430*/  IADD3 R234, P2, R230, R74, RZ ;  /* 0x0000004ae6ea7210 */ /* 0x000fe20007f5e0ff */
[----:B------:R-:W-:Y:S02]  /*19440*/  IMAD.MOV.U32 R116, RZ, RZ, R232 ;  /* 0x000000ffff747224 */ /* 0x000fe400078e00e8 */
[----:B------:R-:W-:Y:S01]  /*19450*/  IMAD.X R239, R96, 0x1, R69, P4 ;  /* 0x0000000160ef7824 */ /* 0x000fe200020e0645 */
[----:B------:R-:W-:Y:S01]  /*19460*/  IADD3 R232, P4, R230, R28, RZ ;  /* 0x0000001ce6e87210 */ /* 0x000fe20007f9e0ff */
[----:B------:R-:W-:Y:S02]  /*19470*/  IMAD.X R235, R98, 0x1, R21, P2 ;  /* 0x0000000162eb7824 */ /* 0x000fe400010e0615 */
[----:B0-----:R-:W-:-:S02]  /*19480*/  IMAD.MOV.U32 R114, RZ, RZ, R237 ;  /* 0x000000ffff727224 */ /* 0x001fc400078e00ed */
[----:B------:R-:W-:Y:S01]  /*19490*/  IMAD.X R237, R98, 0x1, R20, P3 ;  /* 0x0000000162ed7824 */ /* 0x000fe200018e0614 */
[----:B------:R-:W-:Y:S01]  /*194a0*/  IADD3 R230, P3, R230, R24, RZ ;  /* 0x00000018e6e67210 */ /* 0x000fe20007f7e0ff */
[----:B------:R-:W-:Y:S01]  /*194b0*/  IMAD.X R233, R98, 0x1, R29, P4 ;  /* 0x0000000162e97824 */ /* 0x000fe200020e061d */
[----:B------:R-:W-:Y:S02]  /*194c0*/  SHF.R.S32.HI R96, RZ, 0x1f, R222 ;  /* 0x0000001fff607819 */ /* 0x000fe400000114de */
[----:B------:R-:W-:Y:S01]  /*194d0*/  IADD3 R228, P2, R222, R30, RZ ;  /* 0x0000001edee47210 */ /* 0x000fe20007f5e0ff */
[----:B------:R-:W-:Y:S01]  /*194e0*/  IMAD.X R231, R98, 0x1, R69, P3 ;  /* 0x0000000162e77824 */ /* 0x000fe200018e0645 */
[C---:B------:R-:W-:Y:S02]  /*194f0*/  IADD3 R226, P4, R222.reuse, R74, RZ ;  /* 0x0000004adee27210 */ /* 0x040fe40007f9e0ff */
[----:B------:R-:W-:Y:S01]  /*19500*/  IADD3 R224, P3, R222, R28, RZ ;  /* 0x0000001cdee07210 */ /* 0x000fe20007f7e0ff */
[----:B------:R0:W-:Y:S01]  /*19510*/  STL.64 [R1+0x8], R112 ;  /* 0x0000087001007387 */ /* 0x0001e20000100a00 */
[----:B------:R-:W-:Y:S01]  /*19520*/  IMAD.X R229, R96, 0x1, R20, P2 ;  /* 0x0000000160e57824 */ /* 0x000fe200010e0614 */
[----:B------:R-:W-:Y:S01]  /*19530*/  IADD3 R222, P2, R222, R24, RZ ;  /* 0x00000018dede7210 */ /* 0x000fe20007f5e0ff */
[----:B------:R-:W-:Y:S01]  /*19540*/  IMAD.X R227, R96, 0x1, R21, P4 ;  /* 0x0000000160e37824 */ /* 0x000fe200020e0615 */
[----:B------:R-:W-:Y:S01]  /*19550*/  SHF.R.S32.HI R98, RZ, 0x1f, R108 ;  /* 0x0000001fff627819 */ /* 0x000fe2000001146c */
[----:B------:R-:W-:-:S02]  /*19560*/  IMAD.MOV.U32 R115, RZ, RZ, R212 ;  /* 0x000000ffff737224 */ /* 0x000fc400078e00d4 */
[----:B------:R-:W-:Y:S01]  /*19570*/  IMAD.X R225, R96, 0x1, R29, P3 ;  /* 0x0000000160e17824 */ /* 0x000fe200018e061d */
[C---:B------:R-:W-:Y:S01]  /*19580*/  IADD3 R212, P3, R108.reuse, R74, RZ ;  /* 0x0000004a6cd47210 */ /* 0x040fe20007f7e0ff */
[----:B0-----:R-:W-:Y:S01]  /*19590*/  IMAD.MOV.U32 R113, RZ, RZ, R214 ;  /* 0x000000ffff717224 */ /* 0x001fe200078e00d6 */
[----:B------:R-:W-:Y:S01]  /*195a0*/  IADD3 R214, P4, R108, R30, RZ ;  /* 0x0000001e6cd67210 */ /* 0x000fe20007f9e0ff */
[----:B------:R-:W-:Y:S02]  /*195b0*/  IMAD.MOV.U32 R118, RZ, RZ, R202 ;  /* 0x000000ffff767224 */ /* 0x000fe400078e00ca */
[----:B------:R-:W-:Y:S02]  /*195c0*/  IMAD.MOV.U32 R112, RZ, RZ, R138 ;  /* 0x000000ffff707224 */ /* 0x000fe400078e008a */
[----:B------:R-:W-:Y:S02]  /*195d0*/  IMAD.MOV.U32 R202, RZ, RZ, R215 ;  /* 0x000000ffffca7224 */ /* 0x000fe400078e00d7 */
[----:B------:R-:W-:-:S02]  /*195e0*/  IMAD.MOV.U32 R117, RZ, RZ, R210 ;  /* 0x000000ffff757224 */ /* 0x000fc400078e00d2 */
[----:B------:R-:W-:Y:S01]  /*195f0*/  IMAD.X R223, R96, 0x1, R69, P2 ;  /* 0x0000000160df7824 */ /* 0x000fe200010e0645 */
[----:B------:R-:W-:Y:S01]  /*19600*/  IADD3 R210, P2, R108, R28, RZ ;  /* 0x0000001c6cd27210 */ /* 0x000fe20007f5e0ff */
[----:B------:R-:W-:Y:S01]  /*19610*/  IMAD.MOV.U32 R138, RZ, RZ, R213 ;  /* 0x000000ffff8a7224 */ /* 0x000fe200078e00d5 */
[----:B------:R0:W-:Y:S01]  /*19620*/  STL.64 [R1], R110 ;  /* 0x0000006e01007387 */ /* 0x0001e20000100a00 */
[----:B------:R-:W-:Y:S01]  /*19630*/  IMAD.X R215, R98, 0x1, R20, P4 ;  /* 0x0000000162d77824 */ /* 0x000fe200020e0614 */
[----:B------:R-:W-:Y:S01]  /*19640*/  IADD3 R108, P4, R108, R24, RZ ;  /* 0x000000186c6c7210 */ /* 0x000fe20007f9e0ff */
[C---:B------:R-:W-:Y:S01]  /*19650*/  IMAD.X R213, R98.reuse, 0x1, R21, P3 ;  /* 0x0000000162d57824 */ /* 0x040fe200018e0615 */
[----:B------:R-:W-:Y:S01]  /*19660*/  SHF.R.S32.HI R96, RZ, 0x1f, R107 ;  /* 0x0000001fff607819 */ /* 0x000fe2000001146b */
[----:B------:R-:W-:Y:S02]  /*19670*/  IMAD.MOV.U32 R122, RZ, RZ, R211 ;  /* 0x000000ffff7a7224 */ /* 0x000fe400078e00d3 */
[----:B------:R-:W-:Y:S01]  /*19680*/  IMAD.X R109, R98, 0x1, R69, P4 ;  /* 0x00000001626d7824 */ /* 0x000fe200020e0645 */
[----:B0-----:R-:W-:Y:S01]  /*19690*/  IADD3 R110, P3, R107, R30, RZ ;  /* 0x0000001e6b6e7210 */ /* 0x001fe20007f7e0ff */
[----:B------:R-:W-:-:S02]  /*196a0*/  IMAD.MOV.U32 R123, RZ, RZ, R218 ;  /* 0x000000ffff7b7224 */ /* 0x000fc400078e00da */
[----:B------:R-:W-:Y:S01]  /*196b0*/  IMAD.X R211, R98, 0x1, R29, P2 ;  /* 0x0000000162d37824 */ /* 0x000fe200010e061d */
[C---:B------:R-:W-:Y:S01]  /*196c0*/  IADD3 R218, P2, R107.reuse, R74, RZ ;  /* 0x0000004a6bda7210 */ /* 0x040fe20007f5e0ff */
[C---:B------:R-:W-:Y:S01]  /*196d0*/  IMAD.X R111, R96.reuse, 0x1, R20, P3 ;  /* 0x00000001606f7824 */ /* 0x040fe200018e0614 */
[----:B------:R0:W-:Y:S01]  /*196e0*/  STL.64 [R1+0xdd0], R108 ;  /* 0x000dd06c01007387 */ /* 0x0001e20000100a00 */
[----:B------:R-:W-:Y:S02]  /*196f0*/  IMAD.MOV.U32 R131, RZ, RZ, R205 ;  /* 0x000000ffff837224 */ /* 0x000fe400078e00cd */
[----:B------:R-:W-:Y:S01]  /*19700*/  IMAD.MOV.U32 R205, RZ, RZ, R219 ;  /* 0x000000ffffcd7224 */ /* 0x000fe200078e00db */
[----:B------:R1:W-:Y:S01]  /*19710*/  STL.64 [R1+0xdc8], R110 ;  /* 0x000dc86e01007387 */ /* 0x0003e20000100a00 */
[----:B------:R-:W-:Y:S01]  /*19720*/  IMAD.X R219, R96, 0x1, R21, P2 ;  /* 0x0000000160db7824 */ /* 0x000fe200010e0615 */
[C---:B0-----:R-:W-:Y:S02]  /*19730*/  IADD3 R108, P4, R107.reuse, R28, RZ ;  /* 0x0000001c6b6c7210 */ /* 0x041fe40007f9e0ff */
[----:B-1----:R-:W-:-:S03]  /*19740*/  IADD3 R110, P3, R107, R24, RZ ;  /* 0x000000186b6e7210 */ /* 0x002fc60007f7e0ff */
[C---:B------:R-:W-:Y:S01]  /*19750*/  IMAD.X R109, R96.reuse, 0x1, R29, P4 ;  /* 0x00000001606d7824 */ /* 0x040fe200020e061d */
[----:B------:R0:W-:Y:S01]  /*19760*/  STL.64 [R1+0xdc0], R218 ;  /* 0x000dc0da01007387 */ /* 0x0001e20000100a00 */
[----:B------:R-:W-:Y:S01]  /*19770*/  SHF.R.S32.HI R98, RZ, 0x1f, R106 ;  /* 0x0000001fff627819 */ /* 0x000fe2000001146a */
[----:B------:R-:W-:Y:S02]  /*19780*/  IMAD.X R111, R96, 0x1, R69, P3 ;  /* 0x00000001606f7824 */ /* 0x000fe400018e0645 */
[----:B------:R-:W-:Y:S04]  /*19790*/  STL.64 [R1+0xdb8], R108 ;  /* 0x000db86c01007387 */ /* 0x000fe80000100a00 */
[----:B------:R1:W-:Y:S01]  /*197a0*/  STL.64 [R1+0xdb0], R110 ;  /* 0x000db06e01007387 */ /* 0x0003e20000100a00 */
[----:B0-----:R-:W-:-:S05]  /*197b0*/  IADD3 R218, P2, R106, R30, RZ ;  /* 0x0000001e6ada7210 */ /* 0x001fca0007f5e0ff */
[----:B------:R-:W-:Y:S02]  /*197c0*/  IMAD.X R219, R98, 0x1, R20, P2 ;  /* 0x0000000162db7824 */ /* 0x000fe400010e0614 */
[----:B-1----:R-:W-:Y:S02]  /*197d0*/  IMAD.MOV.U32 R111, RZ, RZ, R112 ;  /* 0x000000ffff6f7224 */ /* 0x002fe400078e0070 */
[----:B------:R-:W-:Y:S02]  /*197e0*/  IMAD.MOV.U32 R112, RZ, RZ, R114 ;  /* 0x000000ffff707224 */ /* 0x000fe400078e0072 */
[----:B------:R-:W-:Y:S01]  /*197f0*/  IMAD.MOV.U32 R114, RZ, RZ, R116 ;  /* 0x000000ffff727224 */ /* 0x000fe200078e0074 */
[C---:B------:R-:W-:Y:S01]  /*19800*/  IADD3 R108, P4, R106.reuse, R74, RZ ;  /* 0x0000004a6a6c7210 */ /* 0x040fe20007f9e0ff */
[----:B------:R-:W-:Y:S01]  /*19810*/  IMAD.MOV.U32 R116, RZ, RZ, R121 ;  /* 0x000000ffff747224 */ /* 0x000fe200078e0079 */
[----:B------:R0:W-:Y:S01]  /*19820*/  STL.64 [R1+0xda8], R218 ;  /* 0x000da8da01007387 */ /* 0x0001e20000100a00 */
[----:B------:R-:W-:Y:S01]  /*19830*/  IMAD.MOV.U32 R121, RZ, RZ, R10 ;  /* 0x000000ffff797224 */ /* 0x000fe200078e000a */
[----:B------:R-:W-:Y:S01]  /*19840*/  IADD3 R10, P3, R106, R28, RZ ;  /* 0x0000001c6a0a7210 */ /* 0x000fe20007f7e0ff */
[----:B------:R-:W-:-:S02]  /*19850*/  IMAD.MOV.U32 R107, RZ, RZ, R11 ;  /* 0x000000ffff6b7224 */ /* 0x000fc400078e000b */
[C---:B------:R-:W-:Y:S02]  /*19860*/  IMAD.X R109, R98.reuse, 0x1, R21, P4 ;  /* 0x00000001626d7824 */ /* 0x040fe400020e0615 */
[----:B------:R-:W-:Y:S01]  /*19870*/  IMAD.X R107, R98, 0x1, R29, P3 ;  /* 0x00000001626b7824 */ /* 0x000fe200018e061d */
[----:B0-----:R-:W-:Y:S01]  /*19880*/  IADD3 R218, P2, R106, R24, RZ ;  /* 0x000000186ada7210 */ /* 0x001fe20007f5e0ff */
[----:B------:R0:W-:Y:S01]  /*19890*/  STL [R1+0xd98], R10 ;  /* 0x000d980a01007387 */ /* 0x0001e20000100800 */
[----:B------:R-:W-:-:S03]  /*198a0*/  IMAD.MOV.U32 R106, RZ, RZ, R10 ;  /* 0x000000ffff6a7224 */ /* 0x000fc600078e000a */
[----:B------:R-:W-:Y:S01]  /*198b0*/  IMAD.X R219, R98, 0x1, R69, P2 ;  /* 0x0000000162db7824 */ /* 0x000fe200010e0645 */
[----:B------:R-:W-:Y:S02]  /*198c0*/  SHF.R.S32.HI R96, RZ, 0x1f, R105 ;  /* 0x0000001fff607819 */ /* 0x000fe40000011469 */
[C---:B------:R-:W-:Y:S01]  /*198d0*/  IADD3 R106, P3, R105.reuse, R74, RZ ;  /* 0x0000004a696a7210 */ /* 0x040fe20007f7e0ff */
[----:B0-----:R-:W2:Y:S04]  /*198e0*/  LDL.LU.64 R10, [R1+0x1150] ;  /* 0x00115000010a7983 */ /* 0x001ea80000300a00 */
[----:B------:R0:W-:Y:S04]  /*198f0*/  STL.64 [R1+0xda0], R108 ;  /* 0x000da06c01007387 */ /* 0x0001e80000100a00 */
[----:B------:R1:W-:Y:S04]  /*19900*/  STL [R1+0xd9c], R107 ;  /* 0x000d9c6b01007387 */ /* 0x0003e80000100800 */
[----:B------:R3:W-:Y:S01]  /*19910*/  STL.64 [R1+0xd90], R218 ;  /* 0x000d90da01007387 */ /* 0x0007e20000100a00 */
[----:B0-----:R-:W-:Y:S01]  /*19920*/  IADD3 R108, P4, R105, R30, RZ ;  /* 0x0000001e696c7210 */ /* 0x001fe20007f9e0ff */
[----:B-1----:R-:W-:-:S04]  /*19930*/  IMAD.X R107, R96, 0x1, R21, P3 ;  /* 0x00000001606b7824 */ /* 0x002fc800018e0615 */
[----:B------:R-:W-:Y:S01]  /*19940*/  IMAD.X R109, R96, 0x1, R20, P4 ;  /* 0x00000001606d7824 */ /* 0x000fe200020e0614 */
[----:B---3--:R-:W-:-:S04]  /*19950*/  IADD3 R218, P2, R105, R28, RZ ;  /* 0x0000001c69da7210 */ /* 0x008fc80007f5e0ff */
[----:B------:R-:W-:Y:S01]  /*19960*/  STL.64 [R1+0xd88], R108 ;  /* 0x000d886c01007387 */ /* 0x000fe20000100a00 */
[----:B------:R-:W-:-:S03]  /*19970*/  IMAD.X R219, R96, 0x1, R29, P2 ;  /* 0x0000000160db7824 */ /* 0x000fc600010e061d */
[----:B------:R-:W-:Y:S04]  /*19980*/  STL.64 [R1+0xd80], R106 ;  /* 0x000d806a01007387 */ /* 0x000fe80000100a00 */
[----:B------:R0:W-:Y:S04]  /*19990*/  STL.64 [R1+0xd78], R218 ;  /* 0x000d78da01007387 */ /* 0x0001e80000100a00 */
[----:B0-----:R-:W3:Y:S01]  /*199a0*/  LDL.LU R219, [R1+0x1148] ;  /* 0x0011480001db7983 */ /* 0x001ee20000300800 */
[----:B------:R-:W-:Y:S02]  /*199b0*/  IMAD.MOV.U32 R109, RZ, RZ, R114 ;  /* 0x000000ffff6d7224 */ /* 0x000fe400078e0072 */
[----:B------:R-:W-:Y:S01]  /*199c0*/  IMAD.MOV.U32 R114, RZ, RZ, R18 ;  /* 0x000000ffff727224 */ /* 0x000fe200078e0012 */
[----:B------:R-:W-:Y:S01]  /*199d0*/  IADD3 R18, P4, R105, R24, RZ ;  /* 0x0000001869127210 */ /* 0x000fe20007f9e0ff */
[----:B------:R-:W-:Y:S01]  /*199e0*/  IMAD.MOV.U32 R110, RZ, RZ, R121 ;  /* 0x000000ffff6e7224 */ /* 0x000fe200078e0079 */
[----:B------:R-:W-:Y:S01]  /*199f0*/  SHF.R.S32.HI R98, RZ, 0x1f, R104 ;  /* 0x0000001fff627819 */ /* 0x000fe20000011468 */
[----:B------:R-:W-:Y:S01]  /*19a00*/  IMAD.MOV.U32 R121, RZ, RZ, R19 ;  /* 0x000000ffff797224 */ /* 0x000fe200078e0013 */
[----:B------:R-:W-:Y:S01]  /*19a10*/  IADD3 R106, P3, R104, R30, RZ ;  /* 0x0000001e686a7210 */ /* 0x000fe20007f7e0ff */
[----:B------:R-:W-:Y:S01]  /*19a20*/  IMAD.X R19, R96, 0x1, R69, P4 ;  /* 0x0000000160137824 */ /* 0x000fe200020e0645 */
[----:B------:R-:W-:Y:S01]  /*19a30*/  IADD3 R218, P2, R104, R74, RZ ;  /* 0x0000004a68da7210 */ /* 0x000fe20007f5e0ff */
[----:B------:R-:W-:-:S02]  /*19a40*/  IMAD.MOV.U32 R108, RZ, RZ, R110 ;  /* 0x000000ffff6c7224 */ /* 0x000fc400078e006e */
[----:B------:R-:W-:Y:S01]  /*19a50*/  IMAD.X R107, R98, 0x1, R20, P3 ;  /* 0x00000001626b7824 */ /* 0x000fe200018e0614 */
[----:B------:R0:W-:Y:S01]  /*19a60*/  STL.64 [R1+0xd70], R18 ;  /* 0x000d701201007387 */ /* 0x0001e20000100a00 */
[----:B------:R-:W-:Y:S02]  /*19a70*/  IMAD.MOV.U32 R110, RZ, RZ, R114 ;  /* 0x000000ffff6e7224 */ /* 0x000fe400078e0072 */
[----:B------:R-:W-:Y:S01]  /*19a80*/  IMAD.MOV.U32 R114, RZ, RZ, R16 ;  /* 0x000000ffff727224 */ /* 0x000fe200078e0010 */
[C---:B------:R-:W-:Y:S01]  /*19a90*/  IADD3 R16, P3, R104.reuse, R24, RZ ;  /* 0x0000001868107210 */ /* 0x040fe20007f7e0ff */
[----:B------:R-:W-:Y:S01]  /*19aa0*/  STL [R1+0xd60], R218 ;  /* 0x000d60da01007387 */ /* 0x000fe20000100800 */
[----:B------:R-:W-:Y:S02]  /*19ab0*/  SHF.R.S32.HI R96, RZ, 0x1f, R103 ;  /* 0x0000001fff607819 */ /* 0x000fe40000011467 */
[----:B0-----:R-:W-:Y:S01]  /*19ac0*/  IADD3 R18, P4, R104, R28, RZ ;  /* 0x0000001c68127210 */ /* 0x001fe20007f9e0ff */
[----:B------:R0:W-:Y:S01]  /*19ad0*/  STL.64 [R1+0xd68], R106 ;  /* 0x000d686a01007387 */ /* 0x0001e20000100a00 */
[----:B------:R-:W-:-:S03]  /*19ae0*/  IMAD.MOV.U32 R104, RZ, RZ, R218 ;  /* 0x000000ffff687224 */ /* 0x000fc600078e00da */
[C---:B------:R-:W-:Y:S02]  /*19af0*/  IMAD.X R19, R98.reuse, 0x1, R29, P4 ;  /* 0x0000000162137824 */ /* 0x040fe400020e061d */
[----:B0-----:R-:W-:Y:S02]  /*19b00*/  IMAD.MOV.U32 R107, RZ, RZ, R109 ;  /* 0x000000ffff6b7224 */ /* 0x001fe400078e006d */
[----:B------:R-:W-:Y:S02]  /*19b10*/  IMAD.MOV.U32 R109, RZ, RZ, R17 ;  /* 0x000000ffff6d7224 */ /* 0x000fe400078e0011 */
[----:B------:R-:W-:Y:S02]  /*19b20*/  IMAD.X R17, R98, 0x1, R69, P3 ;  /* 0x0000000162117824 */ /* 0x000fe400018e0645 */
[----:B------:R-:W-:Y:S02]  /*19b30*/  IMAD.MOV.U32 R106, RZ, RZ, R107 ;  /* 0x000000ffff6a7224 */ /* 0x000fe400078e006b */
[----:B------:R-:W-:-:S02]  /*19b40*/  IMAD.MOV.U32 R107, RZ, RZ, R109 ;  /* 0x000000ffff6b7224 */ /* 0x000fc400078e006d */
[----:B------:R-:W-:Y:S02]  /*19b50*/  IMAD.MOV.U32 R109, RZ, RZ, R114 ;  /* 0x000000ffff6d7224 */ /* 0x000fe400078e0072 */
[----:B------:R-:W-:Y:S02]  /*19b60*/  IMAD.MOV.U32 R114, RZ, RZ, R117 ;  /* 0x000000ffff727224 */ /* 0x000fe400078e0075 */
[----:B------:R-:W-:Y:S01]  /*19b70*/  IMAD.MOV.U32 R117, RZ, RZ, R14 ;  /* 0x000000ffff757224 */ /* 0x000fe200078e000e */
[----:B------:R-:W-:Y:S02]  /*19b80*/  LOP3.LUT R6, R6, 0xfffbffff, RZ, 0xc0, !PT ;  /* 0xfffbffff06067812 */ /* 0x000fe400078ec0ff */
[----:B------:R-:W-:Y:S02]  /*19b90*/  LOP3.LUT R7, R7, 0xff7fffff, RZ, 0xc0, !PT ;  /* 0xff7fffff07077812 */ /* 0x000fe400078ec0ff */
[----:B----4-:R-:W-:Y:S02]  /*19ba0*/  LOP3.LUT R3, R3, 0xffdfffff, RZ, 0xc0, !PT ;  /* 0xffdfffff03037812 */ /* 0x010fe400078ec0ff */
[----:B------:R-:W-:-:S02]  /*19bb0*/  LOP3.LUT R154, R154, 0xffff, RZ, 0xc0, !PT ;  /* 0x0000ffff9a9a7812 */ /* 0x000fc400078ec0ff */
[----:B------:R-:W-:Y:S02]  /*19bc0*/  LOP3.LUT R152, R152, 0xffff, RZ, 0xc0, !PT ;  /* 0x0000ffff98987812 */ /* 0x000fe400078ec0ff */
[--C-:B------:R-:W-:Y:S02]  /*19bd0*/  PRMT R173, R173, 0x3340, R0.reuse ;  /* 0x00003340adad7816 */ /* 0x100fe40000000000 */
[--C-:B------:R-:W-:Y:S02]  /*19be0*/  PRMT R174, R174, 0x3340, R0.reuse ;  /* 0x00003340aeae7816 */ /* 0x100fe40000000000 */
[--C-:B------:R-:W-:Y:S02]  /*19bf0*/  PRMT R175, R175, 0x3340, R0.reuse ;  /* 0x00003340afaf7816 */ /* 0x100fe40000000000 */
[--C-:B------:R-:W-:Y:S02]  /*19c00*/  PRMT R165, R165, 0x3340, R0.reuse ;  /* 0x00003340a5a57816 */ /* 0x100fe40000000000 */
[----:B------:R-:W-:-:S02]  /*19c10*/  PRMT R164, R164, 0x3340, R0 ;  /* 0x00003340a4a47816 */ /* 0x000fc40000000000 */
[--C-:B------:R-:W-:Y:S02]  /*19c20*/  PRMT R166, R166, 0x3340, R0.reuse ;  /* 0x00003340a6a67816 */ /* 0x100fe40000000000 */
        /* <DEDUP_REMOVED lines=12> */
[----:B------:R-:W-:Y:S01]  /*19cf0*/  PRMT R161, R161, 0x3340, R0 ;  /* 0x00003340a1a17816 */ /* 0x000fe20000000000 */
[----:B---3--:R-:W-:Y:S02]  /*19d00*/  IMAD.MOV.U32 R105, RZ, RZ, R219 ;  /* 0x000000ffff697224 */ /* 0x008fe400078e00db */
[----:B------:R-:W-:Y:S01]  /*19d10*/  IMAD.X R105, R98, 0x1, R21, P2 ;  /* 0x0000000162697824 */ /* 0x000fe200010e0615 */
[C---:B------:R-:W-:Y:S01]  /*19d20*/  IADD3 R104, P2, R103.reuse, R30, RZ ;  /* 0x0000001e67687210 */ /* 0x040fe20007f5e0ff */
[----:B------:R-:W3:Y:S04]  /*19d30*/  LDL.LU.64 R218, [R1+0x1140] ;  /* 0x0011400001da7983 */ /* 0x000ee80000300a00 */
[----:B------:R0:W-:Y:S04]  /*19d40*/  STL [R1+0xd64], R105 ;  /* 0x000d646901007387 */ /* 0x0001e80000100800 */
[----:B------:R1:W-:Y:S04]  /*19d50*/  STL.64 [R1+0xd58], R18 ;  /* 0x000d581201007387 */ /* 0x0003e80000100a00 */
[----:B------:R4:W-:Y:S01]  /*19d60*/  STL.64 [R1+0xd50], R16 ;  /* 0x000d501001007387 */ /* 0x0009e20000100a00 */
[----:B0-----:R-:W-:Y:S01]  /*19d70*/  IMAD.X R105, R96, 0x1, R20, P2 ;  /* 0x0000000160697824 */ /* 0x001fe200010e0614 */
[----:B-1----:R-:W-:-:S04]  /*19d80*/  IADD3 R18, P4, R103, R74, RZ ;  /* 0x0000004a67127210 */ /* 0x002fc80007f9e0ff */
[----:B------:R0:W-:Y:S01]  /*19d90*/  STL.64 [R1+0xd48], R104 ;  /* 0x000d486801007387 */ /* 0x0001e20000100a00 */
[----:B----4-:R-:W-:Y:S01]  /*19da0*/  IADD3 R16, P3, R103, R28, RZ ;  /* 0x0000001c67107210 */ /* 0x010fe20007f7e0ff */
[----:B------:R-:W-:-:S04]  /*19db0*/  IMAD.X R19, R96, 0x1, R21, P4 ;  /* 0x0000000160137824 */ /* 0x000fc800020e0615 */
[----:B------:R-:W-:Y:S01]  /*19dc0*/  IMAD.X R17, R96, 0x1, R29, P3 ;  /* 0x0000000160117824 */ /* 0x000fe200018e061d */
[----:B0-----:R-:W-:Y:S01]  /*19dd0*/  IADD3 R104, P2, R103, R24, RZ ;  /* 0x0000001867687210 */ /* 0x001fe20007f5e0ff */
[----:B------:R0:W-:Y:S01]  /*19de0*/  STL.64 [R1+0xd40], R18 ;  /* 0x000d401201007387 */ /* 0x0001e20000100a00 */
[----:B------:R-:W-:-:S03]  /*19df0*/  SHF.R.S32.HI R98, RZ, 0x1f, R102 ;  /* 0x0000001fff627819 */ /* 0x000fc60000011466 */
[----:B------:R-:W-:Y:S01]  /*19e00*/  IMAD.X R105, R96, 0x1, R69, P2 ;  /* 0x0000000160697824 */ /* 0x000fe200010e0645 */
[----:B------:R1:W-:Y:S01]  /*19e10*/  STL.64 [R1+0xd38], R16 ;  /* 0x000d381001007387 */ /* 0x0003e20000100a00 */
[----:B0-----:R-:W-:-:S03]  /*19e20*/  IADD3 R18, P4, R102, R30, RZ ;  /* 0x0000001e66127210 */ /* 0x001fc60007f9e0ff */
[----:B------:R0:W-:Y:S01]  /*19e30*/  STL.64 [R1+0xd30], R104 ;  /* 0x000d306801007387 */ /* 0x0001e20000100a00 */
[----:B-1----:R-:W-:Y:S01]  /*19e40*/  IADD3 R16, P3, R102, R74, RZ ;  /* 0x0000004a66107210 */ /* 0x002fe20007f7e0ff */
[----:B------:R-:W-:-:S04]  /*19e50*/  IMAD.X R19, R98, 0x1, R20, P4 ;  /* 0x0000000162137824 */ /* 0x000fc800020e0614 */
[----:B------:R-:W-:Y:S01]  /*19e60*/  IMAD.X R17, R98, 0x1, R21, P3 ;  /* 0x0000000162117824 */ /* 0x000fe200018e0615 */
[C---:B0-----:R-:W-:Y:S01]  /*19e70*/  IADD3 R104, P2, R102.reuse, R28, RZ ;  /* 0x0000001c66687210 */ /* 0x041fe20007f5e0ff */
[----:B------:R0:W-:Y:S01]  /*19e80*/  STL.64 [R1+0xd28], R18 ;  /* 0x000d281201007387 */ /* 0x0001e20000100a00 */
[----:B------:R-:W-:-:S03]  /*19e90*/  IADD3 R102, P4, R102, R24, RZ ;  /* 0x0000001866667210 */ /* 0x000fc60007f9e0ff */
[C---:B------:R-:W-:Y:S01]  /*19ea0*/  IMAD.X R105, R98.reuse, 0x1, R29, P2 ;  /* 0x0000000162697824 */ /* 0x040fe200010e061d */
[----:B------:R-:W-:Y:S01]  /*19eb0*/  SHF.R.S32.HI R96, RZ, 0x1f, R101 ;  /* 0x0000001fff607819 */ /* 0x000fe20000011465 */
[----:B------:R-:W-:Y:S01]  /*19ec0*/  IMAD.X R103, R98, 0x1, R69, P4 ;  /* 0x0000000162677824 */ /* 0x000fe200020e0645 */
[----:B0-----:R-:W4:Y:S04]  /*19ed0*/  LDL.LU.64 R18, [R1+0x1138] ;  /* 0x0011380001127983 */ /* 0x001f280000300a00 */
[----:B------:R0:W-:Y:S04]  /*19ee0*/  STL.64 [R1+0xd20], R16 ;  /* 0x000d201001007387 */ /* 0x0001e80000100a00 */
[----:B------:R1:W-:Y:S01]  /*19ef0*/  STL.64 [R1+0xd18], R104 ;  /* 0x000d186801007387 */ /* 0x0003e20000100a00 */
[----:B0-----:R-:W-:-:S02]  /*19f00*/  IADD3 R16, P3, R101, R30, RZ ;  /* 0x0000001e65107210 */ /* 0x001fc40007f7e0ff */
[----:B-1----:R-:W-:-:S03]  /*19f10*/  IADD3 R104, P2, R101, R74, RZ ;  /* 0x0000004a65687210 */ /* 0x002fc60007f5e0ff */
[C---:B------:R-:W-:Y:S01]  /*19f20*/  IMAD.X R17, R96.reuse, 0x1, R20, P3 ;  /* 0x0000000160117824 */ /* 0x040fe200018e0614 */
        /* <DEDUP_REMOVED lines=10> */
[----:B------:R-:W-:Y:S02]  /*19fd0*/  IADD3 R14, P3, R100, R28, RZ ;  /* 0x0000001c640e7210 */ /* 0x000fe40007f7e0ff */
[----:B------:R0:W-:Y:S01]  /*19fe0*/  STL.64 [R1+0xcf8], R102 ;  /* 0x000cf86601007387 */ /* 0x0001e20000100a00 */
[----:B------:R-:W-:-:S03]  /*19ff0*/  IMAD.X R105, R98, 0x1, R20, P2 ;  /* 0x0000000162697824 */ /* 0x000fc600010e0614 */
[----:B------:R1:W-:Y:S01]  /*1a000*/  STL.64 [R1+0xcf0], R16 ;  /* 0x000cf01001007387 */ /* 0x0003e20000100a00 */
[----:B------:R-:W-:Y:S01]  /*1a010*/  IMAD.MOV.U32 R101, RZ, RZ, R15 ;  /* 0x000000ffff657224 */ /* 0x000fe200078e000f */
[----:B0-----:R-:W-:Y:S02]  /*1a020*/  IADD3 R102, P4, R100, R74, RZ ;  /* 0x0000004a64667210 */ /* 0x001fe40007f9e0ff */
[----:B-1----:R-:W2:Y:S04]  /*1a030*/  LDL.LU.64 R16, [R1+0x1130] ;  /* 0x0011300001107983 */ /* 0x002ea80000300a00 */
[----:B------:R-:W-:Y:S04]  /*1a040*/  STL [R1+0xcd8], R14 ;  /* 0x000cd80e01007387 */ /* 0x000fe80000100800 */
[----:B------:R0:W-:Y:S01]  /*1a050*/  STL.64 [R1+0xce8], R104 ;  /* 0x000ce86801007387 */ /* 0x0001e20000100a00 */
[----:B------:R-:W-:-:S02]  /*1a060*/  IMAD.X R103, R98, 0x1, R21, P4 ;  /* 0x0000000162677824 */ /* 0x000fc400020e0615 */
[----:B------:R-:W-:Y:S01]  /*1a070*/  IMAD.X R101, R98, 0x1, R29, P3 ;  /* 0x0000000162657824 */ /* 0x000fe200018e061d */
[----:B0-----:R-:W-:Y:S01]  /*1a080*/  IADD3 R104, P2, R100, R24, RZ ;  /* 0x0000001864687210 */ /* 0x001fe20007f5e0ff */
[----:B------:R-:W-:Y:S02]  /*1a090*/  IMAD.MOV.U32 R100, RZ, RZ, R14 ;  /* 0x000000ffff647224 */ /* 0x000fe400078e000e */
[----:B------:R-:W3:Y:S02]  /*1a0a0*/  LDL.LU.64 R14, [R1+0x1128] ;  /* 0x00112800010e7983 */ /* 0x000ee40000300a00 */
[----:B------:R-:W-:Y:S01]  /*1a0b0*/  IMAD.X R105, R98, 0x1, R69, P2 ;  /* 0x0000000162697824 */ /* 0x000fe200010e0645 */
[----:B------:R-:W-:Y:S01]  /*1a0c0*/  SHF.R.S32.HI R96, RZ, 0x1f, R97 ;  /* 0x0000001fff607819 */ /* 0x000fe20000011461 */
[----:B------:R0:W-:Y:S01]  /*1a0d0*/  STL.64 [R1+0xce0], R102 ;  /* 0x000ce06601007387 */ /* 0x0001e20000100a00 */
[----:B------:R-:W-:-:S03]  /*1a0e0*/  IADD3 R100, P3, R97, R74, RZ ;  /* 0x0000004a61647210 */ /* 0x000fc60007f7e0ff */
[----:B------:R1:W-:Y:S04]  /*1a0f0*/  STL [R1+0xcdc], R101 ;  /* 0x000cdc6501007387 */ /* 0x0003e80000100800 */
[----:B------:R1:W-:Y:S01]  /*1a100*/  STL.64 [R1+0xcd0], R104 ;  /* 0x000cd06801007387 */ /* 0x0003e20000100a00 */
[----:B0-----:R-:W-:Y:S01]  /*1a110*/  IADD3 R102, P4, R97, R30, RZ ;  /* 0x0000001e61667210 */ /* 0x001fe20007f9e0ff */
[----:B-1----:R-:W-:-:S04]  /*1a120*/  IMAD.X R101, R96, 0x1, R21, P3 ;  /* 0x0000000160657824 */ /* 0x002fc800018e0615 */
[----:B------:R-:W-:Y:S01]  /*1a130*/  IMAD.X R103, R96, 0x1, R20, P4 ;  /* 0x0000000160677824 */ /* 0x000fe200020e0614 */
[----:B------:R-:W-:-:S04]  /*1a140*/  IADD3 R104, P2, R97, R28, RZ ;  /* 0x0000001c61687210 */ /* 0x000fc80007f5e0ff */
[----:B------:R0:W-:Y:S01]  /*1a150*/  STL.64 [R1+0xcc8], R102 ;  /* 0x000cc86601007387 */ /* 0x0001e20000100a00 */
[----:B------:R-:W-:-:S03]  /*1a160*/  IMAD.X R105, R96, 0x1, R29, P2 ;  /* 0x0000000160697824 */ /* 0x000fc600010e061d */
[----:B------:R1:W-:Y:S04]  /*1a170*/  STL.64 [R1+0xcc0], R100 ;  /* 0x000cc06401007387 */ /* 0x0003e80000100a00 */
[----:B------:R1:W-:Y:S01]  /*1a180*/  STL.64 [R1+0xcb8], R104 ;  /* 0x000cb86801007387 */ /* 0x0003e20000100a00 */
[----:B0-----:R-:W-:Y:S02]  /*1a190*/  IADD3 R102, P4, R97, R24, RZ ;  /* 0x0000001861667210 */ /* 0x001fe40007f9e0ff */
[----:B------:R-:W-:Y:S02]  /*1a1a0*/  SHF.R.S32.HI R97, RZ, 0x1f, R99 ;  /* 0x0000001fff617819 */ /* 0x000fe40000011463 */
[----:B-1----:R-:W-:Y:S01]  /*1a1b0*/  IADD3 R100, P3, R99, R30, RZ ;  /* 0x0000001e63647210 */ /* 0x002fe20007f7e0ff */
[----:B------:R-:W-:-:S02]  /*1a1c0*/  IMAD.MOV.U32 R105, RZ, RZ, R106 ;  /* 0x000000ffff697224 */ /* 0x000fc400078e006a */
[----:B------:R-:W-:Y:S02]  /*1a1d0*/  IMAD.MOV.U32 R106, RZ, RZ, R109 ;  /* 0x000000ffff6a7224 */ /* 0x000fe400078e006d */
[----:B------:R-:W-:Y:S02]  /*1a1e0*/  IMAD.MOV.U32 R109, RZ, RZ, R114 ;  /* 0x000000ffff6d7224 */ /* 0x000fe400078e0072 */
[----:B------:R-:W-:Y:S02]  /*1a1f0*/  IMAD.MOV.U32 R114, RZ, RZ, R207 ;  /* 0x000000ffff727224 */ /* 0x000fe400078e00cf */
[----:B------:R-:W-:Y:S01]  /*1a200*/  IMAD.MOV.U32 R207, RZ, RZ, R12 ;  /* 0x000000ffffcf7224 */ /* 0x000fe200078e000c */
[----:B------:R-:W-:Y:S01]  /*1a210*/  IADD3 R12, P2, R99, R74, RZ ;  /* 0x0000004a630c7210 */ /* 0x000fe20007f5e0ff */
[----:B------:R-:W-:Y:S02]  /*1a220*/  IMAD.X R103, R96, 0x1, R69, P4 ;  /* 0x0000000160677824 */ /* 0x000fe400020e0645 */
[----:B------:R-:W-:-:S03]  /*1a230*/  IMAD.X R101, R97, 0x1, R20, P3 ;  /* 0x0000000161657824 */ /* 0x000fc600018e0614 */
[----:B------:R0:W-:Y:S04]  /*1a240*/  STL.64 [R1+0xcb0], R102 ;  /* 0x000cb06601007387 */ /* 0x0001e80000100a00 */
[----:B------:R-:W-:Y:S01]  /*1a250*/  STL [R1+0xca0], R12 ;  /* 0x000ca00c01007387 */ /* 0x000fe20000100800 */
[----:B------:R-:W-:-:S03]  /*1a260*/  IMAD.MOV.U32 R98, RZ, RZ, R12 ;  /* 0x000000ffff627224 */ /* 0x000fc600078e000c */
[----:B------:R1:W-:Y:S01]  /*1a270*/  STL.64 [R1+0xca8], R100 ;  /* 0x000ca86401007387 */ /* 0x0003e20000100a00 */
[----:B0-----:R-:W-:Y:S02]  /*1a280*/  IADD3 R102, P4, R99, R28, RZ ;  /* 0x0000001c63667210 */ /* 0x001fe40007f9e0ff */
[----:B------:R-:W-:-:S03]  /*1a290*/  SHF.R.S32.HI R96, RZ, 0x1f, R95 ;  /* 0x0000001fff607819 */ /* 0x000fc6000001145f */
[----:B------:R-:W-:Y:S01]  /*1a2a0*/  IMAD.X R103, R97, 0x1, R29, P4 ;  /* 0x0000000161677824 */ /* 0x000fe200020e061d */
[----:B-1----:R-:W-:Y:S01]  /*1a2b0*/  IADD3 R100, P3, R99, R24, RZ ;  /* 0x0000001863647210 */ /* 0x002fe20007f7e0ff */
[----:B------:R-:W-:Y:S02]  /*1a2c0*/  IMAD.MOV.U32 R99, RZ, RZ, R13 ;  /* 0x000000ffff637224 */ /* 0x000fe400078e000d */
[----:B------:R-:W-:Y:S01]  /*1a2d0*/  IMAD.X R99, R97, 0x1, R21, P2 ;  /* 0x0000000161637824 */ /* 0x000fe200010e0615 */
[----:B------:R-:W-:Y:S01]  /*1a2e0*/  IADD3 R98, P2, R95, R30, RZ ;  /* 0x0000001e5f627210 */ /* 0x000fe20007f5e0ff */
[----:B------:R-:W-:Y:S01]  /*1a2f0*/  IMAD.X R101, R97, 0x1, R69, P3 ;  /* 0x0000000161657824 */ /* 0x000fe200018e0645 */
[----:B------:R-:W3:Y:S04]  /*1a300*/  LDL.LU.64 R12, [R1+0x1120] ;  /* 0x00112000010c7983 */ /* 0x000ee80000300a00 */
[----:B------:R0:W-:Y:S04]  /*1a310*/  STL [R1+0xca4], R99 ;  /* 0x000ca46301007387 */ /* 0x0001e80000100800 */
[----:B------:R1:W-:Y:S04]  /*1a320*/  STL.64 [R1+0xc98], R102 ;  /* 0x000c986601007387 */ /* 0x0003e80000100a00 */
[----:B------:R1:W-:Y:S01]  /*1a330*/  STL.64 [R1+0xc90], R100 ;  /* 0x000c906401007387 */ /* 0x0003e20000100a00 */
[----:B0-----:R-:W-:Y:S01]  /*1a340*/  IMAD.X R99, R96, 0x1, R20, P2 ;  /* 0x0000000160637824 */ /* 0x001fe200010e0614 */
[----:B-1----:R-:W-:-:S04]  /*1a350*/  IADD3 R102, P4, R95, R74, RZ ;  /* 0x0000004a5f667210 */ /* 0x002fc80007f9e0ff */
[----:B------:R0:W-:Y:S01]  /*1a360*/  STL.64 [R1+0xc88], R98 ;  /* 0x000c886201007387 */ /* 0x0001e20000100a00 */
[----:B------:R-:W-:Y:S01]  /*1a370*/  IADD3 R100, P3, R95, R28, RZ ;  /* 0x0000001c5f647210 */ /* 0x000fe20007f7e0ff */
        /* <DEDUP_REMOVED lines=9> */
[C---:B-1----:R-:W-:Y:S01]  /*1a410*/  IADD3 R100, P3, R94.reuse, R74, RZ ;  /* 0x0000004a5e647210 */ /* 0x042fe20007f7e0ff */
[----:B------:R-:W-:Y:S01]  /*1a420*/  IMAD.X R103, R95, 0x1, R20, P4 ;  /* 0x000000015f677824 */ /* 0x000fe200020e0614 */
[----:B------:R-:W-:-:S03]  /*1a430*/  IADD3 R96, P4, R94, R24, RZ ;  /* 0x000000185e607210 */ /* 0x000fc60007f9e0ff */
[C---:B------:R-:W-:Y:S01]  /*1a440*/  IMAD.X R101, R95.reuse, 0x1, R21, P3 ;  /* 0x000000015f657824 */ /* 0x040fe200018e0615 */
[----:B0-----:R-:W-:Y:S01]  /*1a450*/  IADD3 R98, P2, R94, R28, RZ ;  /* 0x0000001c5e627210 */ /* 0x001fe20007f5e0ff */
[----:B------:R-:W-:Y:S01]  /*1a460*/  STL.64 [R1+0xc68], R102 ;  /* 0x000c686601007387 */ /* 0x000fe20000100a00 */
[----:B------:R-:W-:-:S03]  /*1a470*/  IMAD.X R97, R95, 0x1, R69, P4 ;  /* 0x000000015f617824 */ /* 0x000fc600020e0645 */
[----:B------:R-:W-:Y:S01]  /*1a480*/  IMAD.X R99, R95, 0x1, R29, P2 ;  /* 0x000000015f637824 */ /* 0x000fe200010e061d */
[----:B------:R0:W-:Y:S01]  /*1a490*/  STL.64 [R1+0xc60], R100 ;  /* 0x000c606401007387 */ /* 0x0001e20000100a00 */
[----:B------:R-:W-:-:S03]  /*1a4a0*/  SHF.R.S32.HI R94, RZ, 0x1f, R93 ;  /* 0x0000001fff5e7819 */ /* 0x000fc6000001145d */
[----:B------:R1:W-:Y:S04]  /*1a4b0*/  STL.64 [R1+0xc58], R98 ;  /* 0x000c586201007387 */ /* 0x0003e80000100a00 */
[----:B------:R1:W-:Y:S01]  /*1a4c0*/  STL.64 [R1+0xc50], R96 ;  /* 0x000c506001007387 */ /* 0x0003e20000100a00 */
[C---:B0-----:R-:W-:Y:S02]  /*1a4d0*/  IADD3 R100, P3, R93.reuse, R30, RZ ;  /* 0x0000001e5d647210 */ /* 0x041fe40007f7e0ff */
[----:B-1----:R-:W-:-:S03]  /*1a4e0*/  IADD3 R98, P2, R93, R74, RZ ;  /* 0x0000004a5d627210 */ /* 0x002fc60007f5e0ff */
[C---:B------:R-:W-:Y:S01]  /*1a4f0*/  IMAD.X R101, R94.reuse, 0x1, R20, P3 ;  /* 0x000000015e657824 */ /* 0x040fe200018e0614 */
[----:B------:R-:W-:Y:S01]  /*1a500*/  IADD3 R96, P4, R93, R28, RZ ;  /* 0x0000001c5d607210 */ /* 0x000fe20007f9e0ff */
[----:B------:R-:W-:-:S03]  /*1a510*/  IMAD.X R99, R94, 0x1, R21, P2 ;  /* 0x000000015e637824 */ /* 0x000fc600010e0615 */
[----:B------:R0:W-:Y:S01]  /*1a520*/  STL.64 [R1+0xc48], R100 ;  /* 0x000c486401007387 */ /* 0x0001e20000100a00 */
[----:B------:R-:W-:-:S03]  /*1a530*/  IMAD.X R97, R94, 0x1, R29, P4 ;  /* 0x000000015e617824 */ /* 0x000fc600020e061d */
[----:B------:R1:W-:Y:S04]  /*1a540*/  STL.64 [R1+0xc40], R98 ;  /* 0x000c406201007387 */ /* 0x0003e80000100a00 */
[----:B------:R1:W-:Y:S01]  /*1a550*/  STL.64 [R1+0xc38], R96 ;  /* 0x000c386001007387 */ /* 0x0003e20000100a00 */
[----:B0-----:R-:W-:Y:S02]  /*1a560*/  IADD3 R100, P3, R93, R24, RZ ;  /* 0x000000185d647210 */ /* 0x001fe40007f7e0ff */
[----:B------:R-:W-:Y:S02]  /*1a570*/  SHF.R.S32.HI R93, RZ, 0x1f, R92 ;  /* 0x0000001fff5d7819 */ /* 0x000fe4000001145c */
[----:B-1----:R-:W-:Y:S01]  /*1a580*/  IADD3 R98, P2, R92, R30, RZ ;  /* 0x0000001e5c627210 */ /* 0x002fe20007f5e0ff */
[----:B------:R-:W-:Y:S01]  /*1a590*/  IMAD.X R101, R94, 0x1, R69, P3 ;  /* 0x000000015e657824 */ /* 0x000fe200018e0645 */
[----:B------:R-:W-:-:S03]  /*1a5a0*/  IADD3 R96, P4, R92, R74, RZ ;  /* 0x0000004a5c607210 */ /* 0x000fc60007f9e0ff */
[C---:B------:R-:W-:Y:S01]  /*1a5b0*/  IMAD.X R99, R93.reuse, 0x1, R20, P2 ;  /* 0x000000015d637824 */ /* 0x040fe200010e0614 */
[----:B------:R0:W-:Y:S01]  /*1a5c0*/  STL.64 [R1+0xc30], R100 ;  /* 0x000c306401007387 */ /* 0x0001e20000100a00 */
[----:B------:R-:W-:-:S03]  /*1a5d0*/  IMAD.X R97, R93, 0x1, R21, P4 ;  /* 0x000000015d617824 */ /* 0x000fc600020e0615 */
[----:B------:R1:W-:Y:S04]  /*1a5e0*/  STL.64 [R1+0xc28], R98 ;  /* 0x000c286201007387 */ /* 0x0003e80000100a00 */
[----:B------:R4:W-:Y:S01]  /*1a5f0*/  STL.64 [R1+0xc20], R96 ;  /* 0x000c206001007387 */ /* 0x0009e20000100a00 */
[C---:B0-----:R-:W-:Y:S02]  /*1a600*/  IADD3 R100, P3, R92.reuse, R28, RZ ;  /* 0x0000001c5c647210 */ /* 0x041fe40007f7e0ff */
[----:B-1----:R-:W-:-:S03]  /*1a610*/  IADD3 R98, P2, R92, R24, RZ ;  /* 0x000000185c627210 */ /* 0x002fc60007f5e0ff */
[----:B------:R-:W-:Y:S01]  /*1a620*/  IMAD.X R101, R93, 0x1, R29, P3 ;  /* 0x000000015d657824 */ /* 0x000fe200018e061d */
[----:B------:R-:W-:Y:S02]  /*1a630*/  SHF.R.S32.HI R92, RZ, 0x1f, R91 ;  /* 0x0000001fff5c7819 */ /* 0x000fe4000001145b */
[C---:B----4-:R-:W-:Y:S02]  /*1a640*/  IADD3 R96, P4, R91.reuse, R30, RZ ;  /* 0x0000001e5b607210 */ /* 0x050fe40007f9e0ff */
[----:B------:R-:W-:Y:S01]  /*1a650*/  IADD3 R94, P3, R91, R74, RZ ;  /* 0x0000004a5b5e7210 */ /* 0x000fe20007f7e0ff */
[----:B------:R-:W-:Y:S02]  /*1a660*/  IMAD.X R99, R93, 0x1, R69, P2 ;  /* 0x000000015d637824 */ /* 0x000fe400010e0645 */
[C---:B------:R-:W-:Y:S01]  /*1a670*/  IMAD.X R97, R92.reuse, 0x1, R20, P4 ;  /* 0x000000015c617824 */ /* 0x040fe200020e0614 */
[----:B------:R-:W-:Y:S01]  /*1a680*/  STL.64 [R1+0xc18], R100 ;  /* 0x000c186401007387 */ /* 0x000fe20000100a00 */
[----:B------:R-:W-:-:S03]  /*1a690*/  IMAD.X R95, R92, 0x1, R21, P3 ;  /* 0x000000015c5f7824 */ /* 0x000fc600018e0615 */
[----:B------:R0:W-:Y:S04]  /*1a6a0*/  STL.64 [R1+0xc10], R98 ;  /* 0x000c106201007387 */ /* 0x0001e80000100a00 */
[----:B------:R1:W-:Y:S04]  /*1a6b0*/  STL.64 [R1+0xc08], R96 ;  /* 0x000c086001007387 */ /* 0x0003e80000100a00 */
[----:B------:R4:W-:Y:S01]  /*1a6c0*/  STL.64 [R1+0xc00], R94 ;  /* 0x000c005e01007387 */ /* 0x0009e20000100a00 */
[C---:B0-----:R-:W-:Y:S02]  /*1a6d0*/  IADD3 R98, P2, R91.reuse, R28, RZ ;  /* 0x0000001c5b627210 */ /* 0x041fe40007f5e0ff */
[----:B-1----:R-:W-:-:S02]  /*1a6e0*/  IADD3 R96, P4, R91, R24, RZ ;  /* 0x000000185b607210 */ /* 0x002fc40007f9e0ff */
[----:B------:R-:W-:Y:S02]  /*1a6f0*/  SHF.R.S32.HI R91, RZ, 0x1f, R90 ;  /* 0x0000001fff5b7819 */ /* 0x000fe4000001145a */
[----:B----4-:R-:W-:Y:S01]  /*1a700*/  IADD3 R94, P3, R90, R30, RZ ;  /* 0x0000001e5a5e7210 */ /* 0x010fe20007f7e0ff */
[C---:B------:R-:W-:Y:S02]  /*1a710*/  IMAD.X R99, R92.reuse, 0x1, R29, P2 ;  /* 0x000000015c637824 */ /* 0x040fe400010e061d */
[----:B------:R-:W-:Y:S02]  /*1a720*/  IMAD.X R97, R92, 0x1, R69, P4 ;  /* 0x000000015c617824 */ /* 0x000fe400020e0645 */
[----:B------:R-:W-:Y:S01]  /*1a730*/  IMAD.X R95, R91, 0x1, R20, P3 ;  /* 0x000000015b5f7824 */ /* 0x000fe200018e0614 */
[----:B------:R0:W-:Y:S04]  /*1a740*/  STL.64 [R1+0xbf8], R98 ;  /* 0x000bf86201007387 */ /* 0x0001e80000100a00 */
[----:B------:R1:W-:Y:S04]  /*1a750*/  STL.64 [R1+0xbf0], R96 ;  /* 0x000bf06001007387 */ /* 0x0003e80000100a00 */
[----:B------:R4:W-:Y:S01]  /*1a760*/  STL.64 [R1+0xbe8], R94 ;  /* 0x000be85e01007387 */ /* 0x0009e20000100a00 */
[----:B0-----:R-:W-:-:S02]  /*1a770*/  IADD3 R98, P2, R90, R74, RZ ;  /* 0x0000004a5a627210 */ /* 0x001fc40007f5e0ff */
[----:B-1----:R-:W-:-:S03]  /*1a780*/  IADD3 R96, P4, R90, R28, RZ ;  /* 0x0000001c5a607210 */ /* 0x002fc60007f9e0ff */
[C---:B------:R-:W-:Y:S01]  /*1a790*/  IMAD.X R99, R91.reuse, 0x1, R21, P2 ;  /* 0x000000015b637824 */ /* 0x040fe200010e0615 */
[----:B----4-:R-:W-:Y:S01]  /*1a7a0*/  IADD3 R94, P3, R90, R24, RZ ;  /* 0x000000185a5e7210 */ /* 0x010fe20007f7e0ff */
[----:B------:R-:W-:Y:S01]  /*1a7b0*/  IMAD.X R97, R91, 0x1, R29, P4 ;  /* 0x000000015b617824 */ /* 0x000fe200020e061d */
[----:B------:R-:W-:Y:S02]  /*1a7c0*/  SHF.R.S32.HI R90, RZ, 0x1f, R89 ;  /* 0x0000001fff5a7819 */ /* 0x000fe40000011459 */
[----:B------:R-:W-:Y:S01]  /*1a7d0*/  IADD3 R92, P2, R89, R30, RZ ;  /* 0x0000001e595c7210 */ /* 0x000fe20007f5e0ff */
[----:B------:R-:W-:Y:S01]  /*1a7e0*/  IMAD.X R95, R91, 0x1, R69, P3 ;  /* 0x000000015b5f7824 */ /* 0x000fe200018e0645 */
[----:B------:R0:W-:Y:S03]  /*1a7f0*/  STL.64 [R1+0xbd8], R96 ;  /* 0x000bd86001007387 */ /* 0x0001e60000100a00 */
[----:B------:R-:W-:Y:S01]  /*1a800*/  IMAD.X R93, R90, 0x1, R20, P2 ;  /* 0x000000015a5d7824 */ /* 0x000fe200010e0614 */
        /* <DEDUP_REMOVED lines=15> */
[C---:B------:R-:W-:Y:S01]  /*1a900*/  IMAD.X R97, R89.reuse, 0x1, R20, P4 ;  /* 0x0000000159617824 */ /* 0x040fe200020e0614 */
[C---:B------:R-:W-:Y:S02]  /*1a910*/  IADD3 R90, P4, R88.reuse, R24, RZ ;  /* 0x00000018585a7210 */ /* 0x040fe40007f9e0ff */
[----:B----4-:R-:W-:Y:S01]  /*1a920*/  IADD3 R92, P2, R88, R28, RZ ;  /* 0x0000001c585c7210 */ /* 0x010fe20007f5e0ff */
[C---:B------:R-:W-:Y:S01]  /*1a930*/  IMAD.X R95, R89.reuse, 0x1, R21, P3 ;  /* 0x00000001595f7824 */ /* 0x040fe200018e0615 */
[----:B------:R-:W-:Y:S01]  /*1a940*/  STL.64 [R1+0x160], R96 ;  /* 0x0001606001007387 */ /* 0x000fe20000100a00 */
[C---:B------:R-:W-:Y:S02]  /*1a950*/  IMAD.X R91, R89.reuse, 0x1, R69, P4 ;  /* 0x00000001595b7824 */ /* 0x040fe400020e0645 */
        /* <DEDUP_REMOVED lines=8> */
[----:B----4-:R-:W-:Y:S01]  /*1a9e0*/  IADD3 R90, P4, R87, R28, RZ ;  /* 0x0000001c575a7210 */ /* 0x010fe20007f9e0ff */
        /* <DEDUP_REMOVED lines=9> */
[----:B----4-:R-:W-:-:S03]  /*1aa80*/  IADD3 R90, P4, R86, R74, RZ ;  /* 0x0000004a565a7210 */ /* 0x010fc60007f9e0ff */
        /* <DEDUP_REMOVED lines=70> */
[C---:B------:R-:W-:Y:S01]  /*1aef0*/  VIADD R80, R81.reuse, UR5 ;  /* 0x0000000551507c36 */ /* 0x040fe20008000000 */
[----:B------:R-:W-:Y:S01]  /*1af00*/  ULDC UR5, c[0x0][0x248] ;  /* 0x0000920000057ab9 */ /* 0x000fe20000000800 */
[----:B------:R-:W-:Y:S01]  /*1af10*/  IMAD.X R85, R82, 0x1, R29, P4 ;  /* 0x0000000152557824 */ /* 0x000fe200020e061d */
[----:B------:R1:W-:Y:S04]  /*1af20*/  STL.64 [R1+0xb20], R86 ;  /* 0x000b205601007387 */ /* 0x0003e80000100a00 */
[----:B------:R4:W-:Y:S01]  /*1af30*/  STL.64 [R1+0xb18], R84 ;  /* 0x000b185401007387 */ /* 0x0009e20000100a00 */
[----:B0-----:R-:W-:Y:S02]  /*1af40*/  IADD3 R88, P3, R81, R24, RZ ;  /* 0x0000001851587210 */ /* 0x001fe40007f7e0ff */
[----:B------:R-:W-:-:S02]  /*1af50*/  SHF.R.S32.HI R81, RZ, 0x1f, R80 ;  /* 0x0000001fff517819 */ /* 0x000fc40000011450 */
[----:B-1----:R-:W-:Y:S01]  /*1af60*/  IADD3 R86, P2, R80, R30, RZ ;  /* 0x0000001e50567210 */ /* 0x002fe20007f5e0ff */
[----:B------:R-:W-:Y:S01]  /*1af70*/  IMAD.X R89, R82, 0x1, R69, P3 ;  /* 0x0000000152597824 */ /* 0x000fe200018e0645 */
[----:B----4-:R-:W-:-:S03]  /*1af80*/  IADD3 R84, P4, R80, R74, RZ ;  /* 0x0000004a50547210 */ /* 0x010fc60007f9e0ff */
[C---:B------:R-:W-:Y:S01]  /*1af90*/  IMAD.X R87, R81.reuse, 0x1, R20, P2 ;  /* 0x0000000151577824 */ /* 0x040fe200010e0614 */
[----:B------:R0:W-:Y:S01]  /*1afa0*/  STL.64 [R1+0xb10], R88 ;  /* 0x000b105801007387 */ /* 0x0001e20000100a00 */
[C---:B------:R-:W-:Y:S01]  /*1afb0*/  VIADD R79, R80.reuse, UR5 ;  /* 0x00000005504f7c36 */ /* 0x040fe20008000000 */
[----:B------:R-:W-:Y:S01]  /*1afc0*/  ULDC UR5, c[0x0][0x248] ;  /* 0x0000920000057ab9 */ /* 0x000fe20000000800 */
[----:B------:R-:W-:Y:S01]  /*1afd0*/  IMAD.X R85, R81, 0x1, R21, P4 ;  /* 0x0000000151557824 */ /* 0x000fe200020e0615 */
[----:B------:R1:W-:Y:S04]  /*1afe0*/  STL.64 [R1+0xb08], R86 ;  /* 0x000b085601007387 */ /* 0x0003e80000100a00 */
[----:B------:R4:W-:Y:S01]  /*1aff0*/  STL.64 [R1+0xb00], R84 ;  /* 0x000b005401007387 */ /* 0x0009e20000100a00 */
[----:B0-----:R-:W-:-:S02]  /*1b000*/  IADD3 R88, P3, R80, R28, RZ ;  /* 0x0000001c50587210 */ /* 0x001fc40007f7e0ff */
        /* <DEDUP_REMOVED lines=8> */
[----:B------:R-:W-:-:S02]  /*1b090*/  IMAD.X R83, R80, 0x1, R21, P3 ;  /* 0x0000000150537824 */ /* 0x000fc400018e0615 */
[----:B------:R-:W-:Y:S01]  /*1b0a0*/  VIADD R78, R79, UR5 ;  /* 0x000000054f4e7c36 */ /* 0x000fe20008000000 */
[----:B------:R0:W-:Y:S01]  /*1b0b0*/  STL.64 [R1+0xaf0], R86 ;  /* 0x000af05601007387 */ /* 0x0001e20000100a00 */
[----:B------:R-:W-:-:S03]  /*1b0c0*/  ULDC UR5, c[0x0][0x248] ;  /* 0x0000920000057ab9 */ /* 0x000fc60000000800 */
[----:B------:R1:W-:Y:S04]  /*1b0d0*/  STL.64 [R1+0xae8], R84 ;  /* 0x000ae85401007387 */ /* 0x0003e80000100a00 */
[----:B------:R4:W-:Y:S01]  /*1b0e0*/  STL.64 [R1+0xae0], R82 ;  /* 0x000ae05201007387 */ /* 0x0009e20000100a00 */
[C---:B0-----:R-:W-:Y:S02]  /*1b0f0*/  IADD3 R86, P2, R79.reuse, R28, RZ ;  /* 0x0000001c4f567210 */ /* 0x041fe40007f5e0ff */
[----:B-1----:R-:W-:Y:S02]  /*1b100*/  IADD3 R84, P4, R79, R24, RZ ;  /* 0x000000184f547210 */ /* 0x002fe40007f9e0ff */
[----:B------:R-:W-:Y:S02]  /*1b110*/  SHF.R.S32.HI R79, RZ, 0x1f, R78 ;  /* 0x0000001fff4f7819 */ /* 0x000fe4000001144e */
[----:B----4-:R-:W-:Y:S01]  /*1b120*/  IADD3 R82, P3, R78, R30, RZ ;  /* 0x0000001e4e527210 */ /* 0x010fe20007f7e0ff */
[----:B------:R-:W-:-:S02]  /*1b130*/  IMAD.X R87, R80, 0x1, R29, P2 ;  /* 0x0000000150577824 */ /* 0x000fc400010e061d */
[----:B------:R-:W-:Y:S02]  /*1b140*/  IMAD.X R85, R80, 0x1, R69, P4 ;  /* 0x0000000150557824 */ /* 0x000fe400020e0645 */
[----:B------:R-:W-:Y:S01]  /*1b150*/  IMAD.X R83, R79, 0x1, R20, P3 ;  /* 0x000000014f537824 */ /* 0x000fe200018e0614 */
[----:B------:R0:W-:Y:S01]  /*1b160*/  STL.64 [R1+0xad8], R86 ;  /* 0x000ad85601007387 */ /* 0x0001e20000100a00 */
[C---:B------:R-:W-:Y:S01]  /*1b170*/  VIADD R77, R78.reuse, UR7 ;  /* 0x000000074e4d7c36 */ /* 0x040fe20008000000 */
[----:B------:R-:W-:Y:S02]  /*1b180*/  ULDC UR7, c[0x0][0x248] ;  /* 0x0000920000077ab9 */ /* 0x000fe40000000800 */
        /* <DEDUP_REMOVED lines=15> */
[----:B------:R0:W-:Y:S01]  /*1b280*/  STL.64 [R1+0xaa8], R80 ;  /* 0x000aa85001007387 */ /* 0x0001e20000100a00 */
[C---:B------:R-:W-:Y:S01]  /*1b290*/  VIADD R76, R77.reuse, UR5 ;  /* 0x000000054d4c7c36 */ /* 0x040fe20008000000 */
[----:B------:R-:W-:Y:S01]  /*1b2a0*/  ULDC UR5, c[0x0][0x248] ;  /* 0x0000920000057ab9 */ /* 0x000fe20000000800 */
[C---:B-1----:R-:W-:Y:S01]  /*1b2b0*/  IADD3 R82, P3, R77.reuse, R28, RZ ;  /* 0x0000001c4d527210 */ /* 0x042fe20007f7e0ff */
[----:B------:R-:W-:Y:S01]  /*1b2c0*/  IMAD.X R85, R78, 0x1, R21, P4 ;  /* 0x000000014e557824 */ /* 0x000fe200020e0615 */
        /* <DEDUP_REMOVED lines=11> */
[C---:B----4-:R-:W-:Y:S01]  /*1b380*/  IADD3 R80, P2, R76.reuse, R28, RZ ;  /* 0x0000001c4c507210 */ /* 0x050fe20007f5e0ff */
[C---:B------:R-:W-:Y:S02]  /*1b390*/  IMAD.X R83, R77.reuse, 0x1, R21, P3 ;  /* 0x000000014d537824 */ /* 0x040fe400018e0615 */
[----:B------:R-:W-:Y:S01]  /*1b3a0*/  VIADD R75, R76, UR5 ;  /* 0x000000054c4b7c36 */ /* 0x000fe20008000000 */
[----:B------:R-:W-:Y:S01]  /*1b3b0*/  STL.64 [R1+0xa88], R84 ;  /* 0x000a885401007387 */ /* 0x000fe20000100a00 */
[C---:B------:R-:W-:Y:S01]  /*1b3c0*/  IMAD.X R81, R77.reuse, 0x1, R29, P2 ;  /* 0x000000014d517824 */ /* 0x040fe200010e061d */
[----:B------:R-:W-:Y:S01]  /*1b3d0*/  ULDC UR5, c[0x0][0x248] ;  /* 0x0000920000057ab9 */ /* 0x000fe20000000800 */
        /* <DEDUP_REMOVED lines=18> */
[C---:B-1----:R-:W-:Y:S01]  /*1b500*/  IADD3 R80, P2, R71.reuse, R30, RZ ;  /* 0x0000001e47507210 */ /* 0x042fe20007f5e0ff */
[----:B------:R-:W-:Y:S01]  /*1b510*/  IMAD.X R83, R76, 0x1, R69, P3 ;  /* 0x000000014c537824 */ /* 0x000fe200018e0645 */
[----:B----4-:R-:W-:-:S03]  /*1b520*/  IADD3 R78, P4, R71, R74, RZ ;  /* 0x0000004a474e7210 */ /* 0x010fc60007f9e0ff */
[----:B------:R-:W-:Y:S01]  /*1b530*/  IMAD.X R81, R75, 0x1, R20, P2 ;  /* 0x000000014b517824 */ /* 0x000fe200010e0614 */
[----:B------:R0:W-:Y:S01]  /*1b540*/  STL.64 [R1+0xa50], R82 ;  /* 0x000a505201007387 */ /* 0x0001e20000100a00 */
[----:B------:R-:W-:Y:S01]  /*1b550*/  VIADD R47, R71, UR7 ;  /* 0x00000007472f7c36 */ /* 0x000fe20008000000 */
        /* <DEDUP_REMOVED lines=32> */
[C---:B----4-:R-:W-:Y:S01]  /*1b760*/  IADD3 R76, P3, R46.reuse, R24, RZ ;  /* 0x000000182e4c7210 */ /* 0x050fe20007f7e0ff */
[----:B------:R-:W-:Y:S02]  /*1b770*/  VIADD R45, R46, UR5 ;  /* 0x000000052e2d7c36 */ /* 0x000fe40008000000 */
[C---:B------:R-:W-:Y:S01]  /*1b780*/  IMAD.X R79, R47.reuse, 0x1, R29, P4 ;  /* 0x000000012f4f7824 */ /* 0x040fe200020e061d */
[----:B------:R0:W-:Y:S01]  /*1b790*/  STL.64 [R1+0xa00], R80 ;  /* 0x000a005001007387 */ /* 0x0001e20000100a00 */
[----:B------:R-:W-:Y:S01]  /*1b7a0*/  IMAD.X R77, R47, 0x1, R69, P3 ;  /* 0x000000012f4d7824 */ /* 0x000fe200018e0645 */
[----:B------:R-:W-:Y:S01]  /*1b7b0*/  SHF.R.S32.HI R46, RZ, 0x1f, R45 ;  /* 0x0000001fff2e7819 */ /* 0x000fe2000001142d */
[----:B------:R-:W-:Y:S01]  /*1b7c0*/  ULDC UR5, c[0x0][0x248] ;  /* 0x0000920000057ab9 */ /* 0x000fe20000000800 */
[----:B------:R1:W-:Y:S04]  /*1b7d0*/  STL.64 [R1+0x9f8], R78 ;  /* 0x0009f84e01007387 */ /* 0x0003e80000100a00 */
[----:B------:R4:W-:Y:S01]  /*1b7e0*/  STL.64 [R1+0x9f0], R76 ;  /* 0x0009f04c01007387 */ /* 0x0009e20000100a00 */
[----:B0-----:R-:W-:-:S02]  /*1b7f0*/  IADD3 R80, P2, R45, R30, RZ ;  /* 0x0000001e2d507210 */ /* 0x001fc40007f5e0ff */
[----:B-1----:R-:W-:-:S03]  /*1b800*/  IADD3 R78, P4, R45, R74, RZ ;  /* 0x0000004a2d4e7210 */ /* 0x002fc60007f9e0ff */
[C---:B------:R-:W-:Y:S01]  /*1b810*/  IMAD.X R81, R46.reuse, 0x1, R20, P2 ;  /* 0x000000012e517824 */ /* 0x040fe200010e0614 */
[C---:B----4-:R-:W-:Y:S01]  /*1b820*/  IADD3 R76, P3, R45.reuse, R28, RZ ;  /* 0x0000001c2d4c7210 */ /* 0x050fe20007f7e0ff */
[C---:B------:R-:W-:Y:S02]  /*1b830*/  IMAD.X R79, R46.reuse, 0x1, R21, P4 ;  /* 0x000000012e4f7824 */ /* 0x040fe400020e0615 */
[C---:B------:R-:W-:Y:S01]  /*1b840*/  VIADD R44, R45.reuse, UR9 ;  /* 0x000000092d2c7c36 */ /* 0x040fe20008000000 */
[----:B------:R0:W-:Y:S01]  /*1b850*/  STL.64 [R1+0x9e8], R80 ;  /* 0x0009e85001007387 */ /* 0x0001e20000100a00 */
[----:B------:R-:W-:Y:S01]  /*1b860*/  IMAD.X R77, R46, 0x1, R29, P3 ;  /* 0x000000012e4d7824 */ /* 0x000fe200018e061d */
[----:B------:R-:W-:Y:S02]  /*1b870*/  ULDC UR9, c[0x0][0x248] ;  /* 0x0000920000097ab9 */ /* 0x000fe40000000800 */
[----:B------:R1:W-:Y:S04]  /*1b880*/  STL.64 [R1+0x9e0], R78 ;  /* 0x0009e04e01007387 */ /* 0x0003e80000100a00 */
[----:B------:R4:W-:Y:S01]  /*1b890*/  STL.64 [R1+0x9c8], R76 ;  /* 0x0009c84c01007387 */ /* 0x0009e20000100a00 */
[----:B0-----:R-:W-:-:S02]  /*1b8a0*/  IADD3 R80, P2, R45, R24, RZ ;  /* 0x000000182d507210 */ /* 0x001fc40007f5e0ff */
[----:B------:R-:W-:Y:S02]  /*1b8b0*/  SHF.R.S32.HI R45, RZ, 0x1f, R44 ;  /* 0x0000001fff2d7819 */ /* 0x000fe4000001142c */
        /* <DEDUP_REMOVED lines=11> */
[----:B-1----:R-:W-:Y:S02]  /*1b970*/  IADD3 R78, P4, R44, R24, RZ ;  /* 0x000000182c4e7210 */ /* 0x002fe40007f9e0ff */
[----:B------:R-:W-:Y:S02]  /*1b980*/  SHF.R.S32.HI R44, RZ, 0x1f, R43 ;  /* 0x0000001fff2c7819 */ /* 0x000fe4000001142b */
[----:B----4-:R-:W-:Y:S01]  /*1b990*/  IADD3 R76, P3, R43, R30, RZ ;  /* 0x0000001e2b4c7210 */ /* 0x010fe20007f7e0ff */
[----:B------:R-:W-:Y:S01]  /*1b9a0*/  IMAD.X R81, R45, 0x1, R29, P2 ;  /* 0x000000012d517824 */ /* 0x000fe200010e061d */
        /* <DEDUP_REMOVED lines=11> */
[----:B-1----:R-:W-:-:S03]  /*1ba60*/  IADD3 R76, P3, R43, R24, RZ ;  /* 0x000000182b4c7210 */ /* 0x002fc60007f7e0ff */
[----:B------:R-:W-:Y:S01]  /*1ba70*/  IMAD.X R79, R44, 0x1, R29, P4 ;  /* 0x000000012c4f7824 */ /* 0x000fe200020e061d */
[----:B------:R-:W-:Y:S02]  /*1ba80*/  SHF.R.S32.HI R43, RZ, 0x1f, R42 ;  /* 0x0000001fff2b7819 */ /* 0x000fe4000001142a */
[----:B----4-:R-:W-:Y:S01]  /*1ba90*/  IADD3 R46, P2, R42, R30, RZ ;  /* 0x0000001e2a2e7210 */ /* 0x010fe20007f5e0ff */
[----:B------:R-:W-:Y:S01]  /*1baa0*/  IMAD.X R77, R44, 0x1, R69, P3 ;  /* 0x000000012c4d7824 */ /* 0x000fe200018e0645 */
[----:B------:R0:W-:Y:S03]  /*1bab0*/  STL.64 [R1+0x1b8], R78 ;  /* 0x0001b84e01007387 */ /* 0x0001e60000100a00 */
[----:B------:R-:W-:Y:S01]  /*1bac0*/  IMAD.X R47, R43, 0x1, R20, P2 ;  /* 0x000000012b2f7824 */ /* 0x000fe200010e0614 */
[----:B------:R1:W-:Y:S01]  /*1bad0*/  STL.64 [R1+0x1b0], R76 ;  /* 0x0001b04c01007387 */ /* 0x0003e20000100a00 */
[----:B------:R-:W-:Y:S01]  /*1bae0*/  VIADD R41, R42, UR12 ;  /* 0x0000000c2a297c36 */ /* 0x000fe20008000000 */
[----:B------:R-:W-:-:S02]  /*1baf0*/  ULDC UR12, c[0x0][0x248] ;  /* 0x00009200000c7ab9 */ /* 0x000fc40000000800 */
[----:B------:R4:W-:Y:S01]  /*1bb00*/  STL.64 [R1+0x1a8], R46 ;  /* 0x0001a82e01007387 */ /* 0x0009e20000100a00 */
[C---:B0-----:R-:W-:Y:S02]  /*1bb10*/  IADD3 R78, P4, R42.reuse, R74, RZ ;  /* 0x0000004a2a4e7210 */ /* 0x041fe40007f9e0ff */
[----:B-1----:R-:W-:-:S03]  /*1bb20*/  IADD3 R76, P3, R42, R28, RZ ;  /* 0x0000001c2a4c7210 */ /* 0x002fc60007f7e0ff */
[----:B------:R-:W-:Y:S01]  /*1bb30*/  IMAD.X R79, R43, 0x1, R21, P4 ;  /* 0x000000012b4f7824 */ /* 0x000fe200020e0615 */
[----:B------:R-:W-:Y:S02]  /*1bb40*/  IADD3 R44, P4, R41, R30, RZ ;  /* 0x0000001e292c7210 */ /* 0x000fe40007f9e0ff */
[----:B----4-:R-:W-:Y:S01]  /*1bb50*/  IADD3 R46, P2, R42, R24, RZ ;  /* 0x000000182a2e7210 */ /* 0x010fe20007f5e0ff */
[----:B------:R-:W-:Y:S01]  /*1bb60*/  IMAD.X R77, R43, 0x1, R29, P3 ;  /* 0x000000012b4d7824 */ /* 0x000fe200018e061d */
[----:B------:R-:W-:-:S03]  /*1bb70*/  SHF.R.S32.HI R42, RZ, 0x1f, R41 ;  /* 0x0000001fff2a7819 */ /* 0x000fc60000011429 */
[----:B------:R-:W-:Y:S01]  /*1bb80*/  IMAD.X R47, R43, 0x1, R69, P2 ;  /* 0x000000012b2f7824 */ /* 0x000fe200010e0645 */
[----:B------:R0:W-:Y:S01]  /*1bb90*/  STL.64 [R1+0x198], R76 ;  /* 0x0001984c01007387 */ /* 0x0001e20000100a00 */
[----:B------:R-:W-:-:S03]  /*1bba0*/  IMAD.X R45, R42, 0x1, R20, P4 ;  /* 0x000000012a2d7824 */ /* 0x000fc600020e0614 */
[----:B------:R-:W-:Y:S04]  /*1bbb0*/  STL.64 [R1+0x1a0], R78 ;  /* 0x0001a04e01007387 */ /* 0x000fe80000100a00 */
[----:B------:R1:W-:Y:S01]  /*1bbc0*/  STL.64 [R1+0x9a0], R46 ;  /* 0x0009a02e01007387 */ /* 0x0003e20000100a00 */
[----:B0-----:R-:W-:-:S03]  /*1bbd0*/  IADD3 R76, P3, R41, R74, RZ ;  /* 0x0000004a294c7210 */ /* 0x001fc60007f7e0ff */
[----:B------:R0:W-:Y:S01]  /*1bbe0*/  STL.64 [R1+0x998], R44 ;  /* 0x0009982c01007387 */ /* 0x0001e20000100a00 */
[C---:B------:R-:W-:Y:S01]  /*1bbf0*/  VIADD R40, R41.reuse, UR13 ;  /* 0x0000000d29287c36 */ /* 0x040fe20008000000 */
[----:B------:R-:W-:Y:S01]  /*1bc00*/  ULDC UR13, c[0x0][0x248] ;  /* 0x00009200000d7ab9 */ /* 0x000fe20000000800 */
        /* <DEDUP_REMOVED lines=154> */
[C---:B------:R-:W-:Y:S01]  /*1c5b0*/  IMAD.X R39, R32.reuse, 0x1, R29, P4 ;  /* 0x0000000120277824 */ /* 0x040fe200020e061d */
        /* <DEDUP_REMOVED lines=64> */
[C---:B------:R-:W-:Y:S02]  /*1c9c0*/  IMAD.X R33, R22.reuse, 0x1, R20, P4 ;  /* 0x0000000116217824 */ /* 0x040fe400020e0614 */
[----:B------:R-:W-:Y:S01]  /*1c9d0*/  IMAD.X R27, R22, 0x1, R21, P3 ;  /* 0x00000001161b7824 */ /* 0x000fe200018e0615 */
[----:B------:R0:W-:Y:S01]  /*1c9e0*/  STL.64 [R1+0x5a0], R34 ;  /* 0x0005a02201007387 */ /* 0x0001e20000100a00 */
[----:B------:R-:W-:-:S03]  /*1c9f0*/  VIADD R8, R23, UR8 ;  /* 0x0000000817087c36 */ /* 0x000fc60008000000 */
[----:B------:R-:W-:Y:S04]  /*1ca00*/  STL.64 [R1+0x5a8], R36 ;  /* 0x0005a82401007387 */ /* 0x000fe80000100a00 */
[----:B------:R1:W-:Y:S01]  /*1ca10*/  STL.64 [R1+0x598], R32 ;  /* 0x0005982001007387 */ /* 0x0003e20000100a00 */
[----:B0-----:R-:W-:-:S03]  /*1ca20*/  IADD3 R34, P2, R23, R28, RZ ;  /* 0x0000001c17227210 */ /* 0x001fc60007f5e0ff */
[----:B------:R0:W-:Y:S01]  /*1ca30*/  STL.64 [R1+0x590], R26 ;  /* 0x0005901a01007387 */ /* 0x0001e20000100a00 */
[----:B-1----:R-:W-:Y:S02]  /*1ca40*/  IADD3 R32, P4, R23, R24, RZ ;  /* 0x0000001817207210 */ /* 0x002fe40007f9e0ff */
[----:B------:R-:W-:Y:S02]  /*1ca50*/  SHF.R.S32.HI R23, RZ, 0x1f, R8 ;  /* 0x0000001fff177819 */ /* 0x000fe40000011408 */
[----:B0-----:R-:W-:Y:S01]  /*1ca60*/  IADD3 R26, P3, R8, R30, RZ ;  /* 0x0000001e081a7210 */ /* 0x001fe20007f7e0ff */
        /* <DEDUP_REMOVED lines=15> */
[----:B------:R-:W-:Y:S01]  /*1cb60*/  IMAD.MOV.U32 R104, RZ, RZ, R105 ;  /* 0x000000ffff687224 */ /* 0x000fe200078e0069 */
[----:B------:R1:W-:Y:S01]  /*1cb70*/  STL.64 [R1+0x510], R32 ;  /* 0x0005102001007387 */ /* 0x0003e20000100a00 */
[----:B------:R-:W-:Y:S01]  /*1cb80*/  IMAD.MOV.U32 R99, RZ, RZ, R208 ;  /* 0x000000ffff637224 */ /* 0x000fe200078e00d0 */
[----:B------:R-:W-:-:S02]  /*1cb90*/  ULDC.64 UR8, c[0x0][0x228] ;  /* 0x00008a0000087ab9 */ /* 0x000fc40000000a00 */
[----:B------:R4:W-:Y:S01]  /*1cba0*/  STL.64 [R1+0x258], R26 ;  /* 0x0002581a01007387 */ /* 0x0009e20000100a00 */
[C---:B0-----:R-:W-:Y:S02]  /*1cbb0*/  IADD3 R34, P2, R9.reuse, R30, RZ ;  /* 0x0000001e09227210 */ /* 0x041fe40007f5e0ff */
[----:B-1----:R-:W-:-:S03]  /*1cbc0*/  IADD3 R32, P4, R9, R74, RZ ;  /* 0x0000004a09207210 */ /* 0x002fc60007f9e0ff */
[C---:B------:R-:W-:Y:S01]  /*1cbd0*/  IMAD.X R35, R22.reuse, 0x1, R20, P2 ;  /* 0x0000000116237824 */ /* 0x040fe200010e0614 */
[C---:B----4-:R-:W-:Y:S01]  /*1cbe0*/  IADD3 R26, P3, R9.reuse, R28, RZ ;  /* 0x0000001c091a7210 */ /* 0x050fe20007f7e0ff */
[C---:B------:R-:W-:Y:S02]  /*1cbf0*/  IMAD.X R33, R22.reuse, 0x1, R21, P4 ;  /* 0x0000000116217824 */ /* 0x040fe400020e0615 */
[----:B------:R-:W-:Y:S01]  /*1cc00*/  VIADD R8, R9, UR5 ;  /* 0x0000000509087c36 */ /* 0x000fe20008000000 */
[----:B------:R0:W-:Y:S01]  /*1cc10*/  STL.64 [R1+0x230], R34 ;  /* 0x0002302201007387 */ /* 0x0001e20000100a00 */
[----:B------:R-:W-:Y:S01]  /*1cc20*/  IMAD.X R27, R22, 0x1, R29, P3 ;  /* 0x00000001161b7824 */ /* 0x000fe200018e061d */
[----:B------:R-:W-:Y:S02]  /*1cc30*/  ULDC UR5, c[0x0][0x22c] ;  /* 0x00008b0000057ab9 */ /* 0x000fe40000000800 */
[----:B------:R1:W-:Y:S01]  /*1cc40*/  STL.64 [R1+0x210], R32 ;  /* 0x0002102001007387 */ /* 0x0003e20000100a00 */
[----:B------:R-:W-:-:S03]  /*1cc50*/  SHF.R.S32.HI R23, RZ, 0x1f, R8 ;  /* 0x0000001fff177819 */ /* 0x000fc60000011408 */
[----:B------:R4:W-:Y:S01]  /*1cc60*/  STL.64 [R1+0x208], R26 ;  /* 0x0002081a01007387 */ /* 0x0009e20000100a00 */
[----:B0-----:R-:W-:Y:S02]  /*1cc70*/  IADD3 R34, P2, R9, R24, RZ ;  /* 0x0000001809227210 */ /* 0x001fe40007f5e0ff */
[----:B-1----:R-:W-:-:S03]  /*1cc80*/  IADD3 R32, P4, R8, R30, RZ ;  /* 0x0000001e08207210 */ /* 0x002fc60007f9e0ff */
[----:B------:R-:W-:Y:S01]  /*1cc90*/  IMAD.X R35, R22, 0x1, R69, P2 ;  /* 0x0000000116237824 */ /* 0x000fe200010e0645 */
        /* <DEDUP_REMOVED lines=9> */
[C---:B0-----:R-:W-:Y:S02]  /*1cd30*/  IADD3 R34, P2, R8.reuse, R28, RZ ;  /* 0x0000001c08227210 */ /* 0x041fe40007f5e0ff */
[----:B-1----:R-:W-:-:S03]  /*1cd40*/  IADD3 R32, P4, R8, R24, RZ ;  /* 0x0000001808207210 */ /* 0x002fc60007f9e0ff */
[----:B------:R-:W-:Y:S01]  /*1cd50*/  IMAD.X R35, R23, 0x1, R29, P2 ;  /* 0x0000000117237824 */ /* 0x000fe200010e061d */
[----:B----4-:R-:W-:Y:S01]  /*1cd60*/  IADD3 R26, P3, R9, R30, RZ ;  /* 0x0000001e091a7210 */ /* 0x010fe20007f7e0ff */
[----:B------:R-:W-:-:S03]  /*1cd70*/  IMAD.X R33, R23, 0x1, R69, P4 ;  /* 0x0000000117217824 */ /* 0x000fc600020e0645 */
[----:B------:R0:W-:Y:S01]  /*1cd80*/  STL.64 [R1+0x1e8], R34 ;  /* 0x0001e82201007387 */ /* 0x0001e20000100a00 */
[----:B------:R-:W-:-:S03]  /*1cd90*/  IMAD.X R27, R22, 0x1, R20, P3 ;  /* 0x00000001161b7824 */ /* 0x000fc600018e0614 */
[----:B------:R1:W-:Y:S04]  /*1cda0*/  STL.64 [R1+0x530], R32 ;  /* 0x0005302001007387 */ /* 0x0003e80000100a00 */
[----:B------:R4:W-:Y:S01]  /*1cdb0*/  STL.64 [R1+0x528], R26 ;  /* 0x0005281a01007387 */ /* 0x0009e20000100a00 */
[C---:B0-----:R-:W-:Y:S02]  /*1cdc0*/  IADD3 R34, P2, R9.reuse, R74, RZ ;  /* 0x0000004a09227210 */ /* 0x041fe40007f5e0ff */
        /* <DEDUP_REMOVED lines=11> */
[----:B------:R-:W-:-:S02]  /*1ce80*/  ULDC UR11, c[0x0][0x228] ;  /* 0x00008a00000b7ab9 */ /* 0x000fc40000000800 */
[----:B------:R4:W-:Y:S01]  /*1ce90*/  STL.64 [R1+0x4e8], R26 ;  /* 0x0004e81a01007387 */ /* 0x0009e20000100a00 */
[C---:B0-----:R-:W-:Y:S02]  /*1cea0*/  IADD3 R34, P2, R8.reuse, R30, RZ ;  /* 0x0000001e08227210 */ /* 0x041fe40007f5e0ff */
[----:B-1----:R-:W-:-:S03]  /*1ceb0*/  IADD3 R32, P4, R8, R74, RZ ;  /* 0x0000004a08207210 */ /* 0x002fc60007f9e0ff */
[C---:B------:R-:W-:Y:S01]  /*1cec0*/  IMAD.X R35, R23.reuse, 0x1, R20, P2 ;  /* 0x0000000117237824 */ /* 0x040fe200010e0614 */
[C---:B----4-:R-:W-:Y:S01]  /*1ced0*/  IADD3 R26, P3, R8.reuse, R28, RZ ;  /* 0x0000001c081a7210 */ /* 0x050fe20007f7e0ff */
[C---:B------:R-:W-:Y:S02]  /*1cee0*/  IMAD.X R33, R23.reuse, 0x1, R21, P4 ;  /* 0x0000000117217824 */ /* 0x040fe400020e0615 */
[C---:B------:R-:W-:Y:S02]  /*1cef0*/  VIADD R9, R8.reuse, UR12 ;  /* 0x0000000c08097c36 */ /* 0x040fe40008000000 */
[----:B------:R-:W-:Y:S01]  /*1cf00*/  IMAD.X R27, R23, 0x1, R29, P3 ;  /* 0x00000001171b7824 */ /* 0x000fe200018e061d */
[----:B------:R0:W-:Y:S02]  /*1cf10*/  STL.64 [R1+0x4e0], R34 ;  /* 0x0004e02201007387 */ /* 0x0001e40000100a00 */
[----:B------:R-:W-:Y:S02]  /*1cf20*/  SHF.R.S32.HI R22, RZ, 0x1f, R9 ;  /* 0x0000001fff167819 */ /* 0x000fe40000011409 */
[----:B------:R1:W-:Y:S04]  /*1cf30*/  STL.64 [R1+0x4d8], R32 ;  /* 0x0004d82001007387 */ /* 0x0003e80000100a00 */
[----:B------:R4:W-:Y:S01]  /*1cf40*/  STL.64 [R1+0x4b8], R26 ;  /* 0x0004b81a01007387 */ /* 0x0009e20000100a00 */
[----:B0-----:R-:W-:-:S02]  /*1cf50*/  IADD3 R34, P2, R8, R24, RZ ;  /* 0x0000001808227210 */ /* 0x001fc40007f5e0ff */
[----:B-1----:R-:W-:-:S03]  /*1cf60*/  IADD3 R32, P4, R9, R30, RZ ;  /* 0x0000001e09207210 */ /* 0x002fc60007f9e0ff */
[----:B------:R-:W-:Y:S01]  /*1cf70*/  IMAD.X R35, R23, 0x1, R69, P2 ;  /* 0x0000000117237824 */ /* 0x000fe200010e0645 */
[C---:B----4-:R-:W-:Y:S01]  /*1cf80*/  IADD3 R26, P3, R9.reuse, R74, RZ ;  /* 0x0000004a091a7210 */ /* 0x050fe20007f7e0ff */
[C---:B------:R-:W-:Y:S02]  /*1cf90*/  IMAD.X R33, R22.reuse, 0x1, R20, P4 ;  /* 0x0000000116217824 */ /* 0x040fe400020e0614 */
[----:B------:R-:W-:Y:S01]  /*1cfa0*/  VIADD R8, R9, UR45 ;  /* 0x0000002d09087c36 */ /* 0x000fe20008000000 */
[----:B------:R0:W-:Y:S01]  /*1cfb0*/  STL.64 [R1+0x4c0], R34 ;  /* 0x0004c02201007387 */ /* 0x0001e20000100a00 */
[C---:B------:R-:W-:Y:S01]  /*1cfc0*/  IMAD.X R27, R22.reuse, 0x1, R21, P3 ;  /* 0x00000001161b7824 */ /* 0x040fe200018e0615 */
[----:B------:R-:W-:Y:S01]  /*1cfd0*/  LOP3.LUT R139, R139, 0xffff, RZ, 0xc0, !PT ;  /* 0x0000ffff8b8b7812 */ /* 0x000fe200078ec0ff */
[----:B------:R-:W-:Y:S01]  /*1cfe0*/  IMAD.MOV.U32 R106, RZ, RZ, R110 ;  /* 0x000000ffff6a7224 */ /* 0x000fe200078e006e */
[----:B------:R1:W-:Y:S01]  /*1cff0*/  STL.64 [R1+0x4d0], R32 ;  /* 0x0004d02001007387 */ /* 0x0003e20000100a00 */
[----:B------:R-:W-:Y:S01]  /*1d000*/  SHF.R.S32.HI R23, RZ, 0x1f, R8 ;  /* 0x0000001fff177819 */ /* 0x000fe20000011408 */
[----:B------:R-:W-:Y:S01]  /*1d010*/  IMAD.MOV.U32 R102, RZ, RZ, R105 ;  /* 0x000000ffff667224 */ /* 0x000fe200078e0069 */
[----:B------:R-:W-:Y:S01]  /*1d020*/  LOP3.LUT R127, R127, 0xffff, RZ, 0xc0, !PT ;  /* 0x0000ffff7f7f7812 */ /* 0x000fe200078ec0ff */
[----:B------:R4:W-:Y:S01]  /*1d030*/  STL.64 [R1+0x508], R26 ;  /* 0x0005081a01007387 */ /* 0x0009e20000100a00 */
[----:B------:R-:W-:Y:S01]  /*1d040*/  IMAD.MOV.U32 R97, RZ, RZ, R204 ;  /* 0x000000ffff617224 */ /* 0x000fe200078e00cc */
[----:B------:R-:W-:Y:S01]  /*1d050*/  LOP3.LUT R143, R143, 0xffff, RZ, 0xc0, !PT ;  /* 0x0000ffff8f8f7812 */ /* 0x000fe200078ec0ff */
[----:B------:R-:W-:Y:S01]  /*1d060*/  IMAD.MOV.U32 R116, RZ, RZ, R207 ;  /* 0x000000ffff747224 */ /* 0x000fe200078e00cf */
[----:B0-----:R-:W-:Y:S01]  /*1d070*/  IADD3 R34, P2, R9, R28, RZ ;  /* 0x0000001c09227210 */ /* 0x001fe20007f5e0ff */
[----:B------:R-:W-:Y:S01]  /*1d080*/  IMAD.MOV.U32 R100, RZ, RZ, R107 ;  /* 0x000000ffff647224 */ /* 0x000fe200078e006b */
[----:B------:R-:W-:Y:S01]  /*1d090*/  PRMT R163, R163, 0x3340, R0 ;  /* 0x00003340a3a37816 */ /* 0x000fe20000000000 */
[----:B------:R-:W-:Y:S01]  /*1d0a0*/  IMAD.MOV.U32 R98, RZ, RZ, R122 ;  /* 0x000000ffff627224 */ /* 0x000fe200078e007a */
[----:B-1----:R-:W-:Y:S01]  /*1d0b0*/  IADD3 R32, P4, R9, R24, RZ ;  /* 0x0000001809207210 */ /* 0x002fe20007f9e0ff */
[----:B------:R-:W-:Y:S01]  /*1d0c0*/  IMAD.X R35, R22, 0x1, R29, P2 ;  /* 0x0000000116237824 */ /* 0x000fe200010e061d */
[----:B------:R-:W-:Y:S01]  /*1d0d0*/  PRMT R157, R157, 0x3340, R0 ;  /* 0x000033409d9d7816 */ /* 0x000fe20000000000 */
[----:B------:R-:W-:Y:S01]  /*1d0e0*/  ULDC UR45, c[0x0][0x228] ;  /* 0x00008a00002d7ab9 */ /* 0x000fe20000000800 */
[----:B----4-:R-:W-:Y:S01]  /*1d0f0*/  IADD3 R26, P3, R8, R30, RZ ;  /* 0x0000001e081a7210 */ /* 0x010fe20007f7e0ff */
[----:B------:R-:W-:Y:S01]  /*1d100*/  IMAD.X R33, R22, 0x1, R69, P4 ;  /* 0x0000000116217824 */ /* 0x000fe200020e0645 */
[----:B------:R0:W-:Y:S03]  /*1d110*/  STL.64 [R1+0x500], R34 ;  /* 0x0005002201007387 */ /* 0x0001e60000100a00 */
[----:B------:R-:W-:Y:S01]  /*1d120*/  IMAD.X R27, R23, 0x1, R20, P3 ;  /* 0x00000001171b7824 */ /* 0x000fe200018e0614 */
        /* <DEDUP_REMOVED lines=13> */
[----:B------:R-:W-:-:S02]  /*1d200*/  IMAD.MOV.U32 R101, RZ, RZ, R106 ;  /* 0x000000ffff657224 */ /* 0x000fc400078e006a */
[----:B------:R-:W-:Y:S01]  /*1d210*/  IMAD.MOV.U32 R105, RZ, RZ, R209 ;  /* 0x000000ffff697224 */ /* 0x000fe200078e00d1 */
[----:B------:R4:W-:Y:S01]  /*1d220*/  STL.64 [R1+0x538], R26 ;  /* 0x0005381a01007387 */ /* 0x0009e20000100a00 */
[----:B------:R-:W-:Y:S01]  /*1d230*/  IMAD.MOV.U32 R122, RZ, RZ, R205 ;  /* 0x000000ffff7a7224 */ /* 0x000fe200078e00cd */
[----:B------:R-:W-:Y:S01]  /*1d240*/  PRMT R140, R140, 0x3340, R0 ;  /* 0x000033408c8c7816 */ /* 0x000fe20000000000 */
[----:B------:R-:W-:Y:S01]  /*1d250*/  IMAD.MOV.U32 R107, RZ, RZ, R203 ;  /* 0x000000ffff6b7224 */ /* 0x000fe200078e00cb */
[C---:B0-----:R-:W-:Y:S01]  /*1d260*/  IADD3 R34, P2, R9.reuse, R30, RZ ;  /* 0x0000001e09227210 */ /* 0x041fe20007f5e0ff */
[----:B------:R-:W-:Y:S01]  /*1d270*/  ULDC UR44, c[0x0][0x228] ;  /* 0x00008a00002c7ab9 */ /* 0x000fe20000000800 */
[----:B-1----:R-:W-:-:S03]  /*1d280*/  IADD3 R32, P4, R9, R74, RZ ;  /* 0x0000004a09207210 */ /* 0x002fc60007f9e0ff */
[C---:B------:R-:W-:Y:S01]  /*1d290*/  IMAD.X R35, R22.reuse, 0x1, R20, P2 ;  /* 0x0000000116237824 */ /* 0x040fe200010e0614 */
[C---:B----4-:R-:W-:Y:S01]  /*1d2a0*/  IADD3 R26, P3, R9.reuse, R28, RZ ;  /* 0x0000001c091a7210 */ /* 0x050fe20007f7e0ff */
[C---:B------:R-:W-:Y:S02]  /*1d2b0*/  IMAD.X R33, R22.reuse, 0x1, R21, P4 ;  /* 0x0000000116217824 */ /* 0x040fe400020e0615 */
[----:B------:R-:W-:Y:S01]  /*1d2c0*/  VIADD R8, R9, UR43 ;  /* 0x0000002b09087c36 */ /* 0x000fe20008000000 */
[----:B------:R0:W-:Y:S01]  /*1d2d0*/  STL.64 [R1+0x570], R34 ;  /* 0x0005702201007387 */ /* 0x0001e20000100a00 */
[----:B------:R-:W-:Y:S01]  /*1d2e0*/  IMAD.X R27, R22, 0x1, R29, P3 ;  /* 0x00000001161b7824 */ /* 0x000fe200018e061d */
[----:B------:R-:W-:Y:S01]  /*1d2f0*/  PRMT R141, R141, 0x3340, R0 ;  /* 0x000033408d8d7816 */ /* 0x000fe20000000000 */
[----:B------:R-:W-:Y:S01]  /*1d300*/  IMAD.MOV.U32 R118, RZ, RZ, R120 ;  /* 0x000000ffff767224 */ /* 0x000fe200078e0078 */
[----:B------:R1:W-:Y:S01]  /*1d310*/  STL.64 [R1+0x588], R32 ;  /* 0x0005882001007387 */ /* 0x0003e20000100a00 */
[----:B------:R-:W-:Y:S01]  /*1d320*/  SHF.R.S32.HI R23, RZ, 0x1f, R8 ;  /* 0x0000001fff177819 */ /* 0x000fe20000011408 */
[----:B------:R-:W-:Y:S01]  /*1d330*/  IMAD.MOV.U32 R106, RZ, RZ, R206 ;  /* 0x000000ffff6a7224 */ /* 0x000fe200078e00ce */
[--C-:B------:R-:W-:Y:S01]  /*1d340*/  PRMT R154, R154, 0x3340, R0.reuse ;  /* 0x000033409a9a7816 */ /* 0x100fe20000000000 */
[----:B------:R4:W-:Y:S01]  /*1d350*/  STL.64 [R1+0x580], R26 ;  /* 0x0005801a01007387 */ /* 0x0009e20000100a00 */
[----:B------:R-:W-:Y:S01]  /*1d360*/  PRMT R119, R119, 0x3340, R0 ;  /* 0x0000334077777816 */ /* 0x000fe20000000000 */
[----:B------:R-:W-:Y:S01]  /*1d370*/  ULDC UR43, c[0x0][0x228] ;  /* 0x00008a00002b7ab9 */ /* 0x000fe20000000800 */
[----:B0-----:R-:W-:-:S02]  /*1d380*/  IADD3 R34, P2, R9, R24, RZ ;  /* 0x0000001809227210 */ /* 0x001fc40007f5e0ff */
[----:B-1----:R-:W-:-:S03]  /*1d390*/  IADD3 R32, P4, R8, R30, RZ ;  /* 0x0000001e08207210 */ /* 0x002fc60007f9e0ff */
[----:B------:R-:W-:Y:S01]  /*1d3a0*/  IMAD.X R35, R22, 0x1, R69, P2 ;  /* 0x0000000116237824 */ /* 0x000fe200010e0645 */
        /* <DEDUP_REMOVED lines=9> */
[----:B------:R-:W-:-:S02]  /*1d440*/  ULDC UR42, c[0x0][0x228] ;  /* 0x00008a00002a7ab9 */ /* 0x000fc40000000800 */
        /* <DEDUP_REMOVED lines=31> */
[----:B------:R-:W-:Y:S01]  /*1d640*/  ULDC UR40, c[0x0][0x228] ;  /* 0x00008a0000287ab9 */ /* 0x000fe20000000800 */
        /* <DEDUP_REMOVED lines=92> */
[----:B------:R-:W-:Y:S01]  /*1dc10*/  LOP3.LUT R0, R0, 0x7fffffff, RZ, 0xc0, !PT ;  /* 0x7fffffff00007812 */ /* 0x000fe200078ec0ff */
        /* <DEDUP_REMOVED lines=57> */
[----:B------:R-:W-:Y:S02]  /*1dfb0*/  ULDC.64 UR28, c[0x0][0x228] ;  /* 0x00008a00001c7ab9 */ /* 0x000fe40000000a00 */
        /* <DEDUP_REMOVED lines=64> */
[----:B------:R-:W-:Y:S01]  /*1e3c0*/  ULDC.64 UR24, c[0x0][0x228] ;  /* 0x00008a0000187ab9 */ /* 0x000fe20000000a00 */
        /* <DEDUP_REMOVED lines=173> */
[----:B------:R-:W-:Y:S02]  /*1eea0*/  SHF.R.S32.HI R22, RZ, 0x1f, R9 ;  /* 0x0000001fff167819 */ /* 0x000fe40000011409 */
[----:B------:R-:W-:Y:S01]  /*1eeb0*/  LOP3.LUT R68, R68, 0xffffdfff, RZ, 0xc0, !PT ;  /* 0xffffdfff44447812 */ /* 0x000fe200078ec0ff */
[----:B------:R1:W-:Y:S01]  /*1eec0*/  STL.64 [R1+0x360], R32 ;  /* 0x0003602001007387 */ /* 0x0003e20000100a00 */
[----:B------:R-:W-:-:S02]  /*1eed0*/  LOP3.LUT R193, R193, 0x7fffffff, RZ, 0xc0, !PT ;  /* 0x7fffffffc1c17812 */ /* 0x000fc400078ec0ff */
[----:B------:R-:W-:Y:S01]  /*1eee0*/  LOP3.LUT R192, R192, 0x7fffffff, RZ, 0xc0, !PT ;  /* 0x7fffffffc0c07812 */ /* 0x000fe200078ec0ff */
[----:B------:R4:W-:Y:S01]  /*1eef0*/  STL.64 [R1+0x358], R26 ;  /* 0x0003581a01007387 */ /* 0x0009e20000100a00 */
[----:B------:R-:W-:Y:S02]  /*1ef00*/  LOP3.LUT R19, R19, 0x7fffffff, RZ, 0xc0, !PT ;  /* 0x7fffffff13137812 */ /* 0x000fe400078ec0ff */
[----:B------:R-:W-:Y:S02]  /*1ef10*/  LOP3.LUT R18, R18, 0x7fffffff, RZ, 0xc0, !PT ;  /* 0x7fffffff12127812 */ /* 0x000fe400078ec0ff */
[----:B--2---:R-:W-:Y:S02]  /*1ef20*/  LOP3.LUT R17, R17, 0xdfffffff, RZ, 0xc0, !PT ;  /* 0xdfffffff11117812 */ /* 0x004fe400078ec0ff */
[----:B------:R-:W-:Y:S02]  /*1ef30*/  LOP3.LUT R16, R16, 0x7fffffff, RZ, 0xc0, !PT ;  /* 0x7fffffff10107812 */ /* 0x000fe400078ec0ff */
[----:B---3--:R-:W-:-:S02]  /*1ef40*/  LOP3.LUT R15, R15, 0x7fffffff, RZ, 0xc0, !PT ;  /* 0x7fffffff0f0f7812 */ /* 0x008fc400078ec0ff */
[----:B------:R-:W-:Y:S02]  /*1ef50*/  LOP3.LUT R14, R14, 0x7fffffff, RZ, 0xc0, !PT ;  /* 0x7fffffff0e0e7812 */ /* 0x000fe400078ec0ff */
[----:B------:R-:W-:Y:S02]  /*1ef60*/  LOP3.LUT R13, R13, 0x7fffffff, RZ, 0xc0, !PT ;  /* 0x7fffffff0d0d7812 */ /* 0x000fe400078ec0ff */
[----:B------:R-:W-:Y:S02]  /*1ef70*/  LOP3.LUT R12, R12, 0xbfffffff, RZ, 0xc0, !PT ;  /* 0xbfffffff0c0c7812 */ /* 0x000fe400078ec0ff */
[----:B------:R-:W-:Y:S01]  /*1ef80*/  LOP3.LUT R70, R70, 0xffffefff, RZ, 0xc0, !PT ;  /* 0xffffefff46467812 */ /* 0x000fe200078ec0ff */
[----:B------:R-:W-:Y:S01]  /*1ef90*/  IMAD.MOV.U32 R96, RZ, RZ, R11 ;  /* 0x000000ffff607224 */ /* 0x000fe200078e000b */
[C---:B0-----:R-:W-:Y:S01]  /*1efa0*/  IADD3 R34, P2, R9.reuse, R30, RZ ;  /* 0x0000001e09227210 */ /* 0x041fe20007f5e0ff */
[----:B------:R-:W-:Y:S01]  /*1efb0*/  ULDC UR48, c[0x0][0x228] ;  /* 0x00008a0000307ab9 */ /* 0x000fe20000000800 */
[----:B-1----:R-:W-:-:S02]  /*1efc0*/  IADD3 R32, P4, R9, R74, RZ ;  /* 0x0000004a09207210 */ /* 0x002fc40007f9e0ff */
[C---:B----4-:R-:W-:Y:S01]  /*1efd0*/  IADD3 R26, P3, R9.reuse, R28, RZ ;  /* 0x0000001c091a7210 */ /* 0x050fe20007f7e0ff */
[C---:B------:R-:W-:Y:S02]  /*1efe0*/  IMAD.X R35, R22.reuse, 0x1, R20, P2 ;  /* 0x0000000116237824 */ /* 0x040fe400010e0614 */
[C---:B------:R-:W-:Y:S02]  /*1eff0*/  IMAD.X R33, R22.reuse, 0x1, R21, P4 ;  /* 0x0000000116217824 */ /* 0x040fe400020e0615 */
[----:B------:R-:W-:Y:S02]  /*1f000*/  VIADD R8, R9, UR47 ;  /* 0x0000002f09087c36 */ /* 0x000fe40008000000 */
[----:B------:R-:W-:Y:S01]  /*1f010*/  IMAD.X R27, R22, 0x1, R29, P3 ;  /* 0x00000001161b7824 */ /* 0x000fe200018e061d */
[----:B------:R0:W-:Y:S01]  /*1f020*/  STL.64 [R1+0x350], R34 ;  /* 0x0003502201007387 */ /* 0x0001e20000100a00 */
[----:B------:R-:W-:Y:S01]  /*1f030*/  LOP3.LUT R10, R10, 0xdfffffff, RZ, 0xc0, !PT ;  /* 0xdfffffff0a0a7812 */ /* 0x000fe200078ec0ff */
[----:B------:R-:W-:-:S02]  /*1f040*/  ULDC UR47, c[0x0][0x228] ;  /* 0x00008a00002f7ab9 */ /* 0x000fc40000000800 */
[----:B------:R1:W-:Y:S04]  /*1f050*/  STL.64 [R1+0x348], R32 ;  /* 0x0003482001007387 */ /* 0x0003e80000100a00 */
[----:B------:R2:W-:Y:S01]  /*1f060*/  STL.64 [R1+0x340], R26 ;  /* 0x0003401a01007387 */ /* 0x0005e20000100a00 */
[----:B0-----:R-:W-:Y:S02]  /*1f070*/  IADD3 R34, P2, R9, R24, RZ ;  /* 0x0000001809227210 */ /* 0x001fe40007f5e0ff */
[----:B------:R-:W-:Y:S02]  /*1f080*/  SHF.R.S32.HI R9, RZ, 0x1f, R8 ;  /* 0x0000001fff097819 */ /* 0x000fe40000011408 */
[----:B-1----:R-:W-:Y:S01]  /*1f090*/  IADD3 R32, P4, R8, R30, RZ ;  /* 0x0000001e08207210 */ /* 0x002fe20007f9e0ff */
[----:B------:R-:W-:Y:S01]  /*1f0a0*/  IMAD.X R35, R22, 0x1, R69, P2 ;  /* 0x0000000116237824 */ /* 0x000fe200010e0645 */
[----:B--2---:R-:W-:-:S03]  /*1f0b0*/  IADD3 R26, P3, R8, R74, RZ ;  /* 0x0000004a081a7210 */ /* 0x004fc60007f7e0ff */
        /* <DEDUP_REMOVED lines=8> */
[----:B-1----:R-:W-:Y:S02]  /*1f140*/  IADD3 R32, P4, R8, R24, RZ ;  /* 0x0000001808207210 */ /* 0x002fe40007f9e0ff */
[----:B------:R-:W-:Y:S02]  /*1f150*/  SHF.R.S32.HI R8, RZ, 0x1f, R23 ;  /* 0x0000001fff087819 */ /* 0x000fe40000011417 */
[----:B--2---:R-:W-:Y:S01]  /*1f160*/  IADD3 R26, P3, R23, R30, RZ ;  /* 0x0000001e171a7210 */ /* 0x004fe20007f7e0ff */
        /* <DEDUP_REMOVED lines=9> */
[C---:B--2---:R-:W-:Y:S01]  /*1f200*/  IADD3 R26, P3, R23.reuse, R24, RZ ;  /* 0x00000018171a7210 */ /* 0x044fe20007f7e0ff */
[C---:B------:R-:W-:Y:S02]  /*1f210*/  IMAD.X R33, R8.reuse, 0x1, R29, P4 ;  /* 0x0000000108217824 */ /* 0x040fe400020e061d */
[----:B------:R-:W-:Y:S01]  /*1f220*/  VIADD R23, R23, UR53 ;  /* 0x0000003517177c36 */ /* 0x000fe20008000000 */
[----:B------:R-:W-:Y:S01]  /*1f230*/  STL.64 [R1+0x308], R34 ;  /* 0x0003082201007387 */ /* 0x000fe20000100a00 */
[----:B------:R-:W-:Y:S01]  /*1f240*/  IMAD.X R27, R8, 0x1, R69, P3 ;  /* 0x00000001081b7824 */ /* 0x000fe200018e0645 */
[----:B------:R-:W-:Y:S02]  /*1f250*/  ULDC UR53, c[0x0][0x228] ;  /* 0x00008a0000357ab9 */ /* 0x000fe40000000800 */
[----:B------:R-:W-:Y:S01]  /*1f260*/  STL.64 [R1+0x300], R32 ;  /* 0x0003002001007387 */ /* 0x000fe20000100a00 */
[----:B------:R-:W-:-:S03]  /*1f270*/  SHF.R.S32.HI R8, RZ, 0x1f, R23 ;  /* 0x0000001fff087819 */ /* 0x000fc60000011417 */
[----:B------:R0:W-:Y:S02]  /*1f280*/  STL.64 [R1+0x2f8], R26 ;  /* 0x0002f81a01007387 */ /* 0x0001e40000100a00 */
[----:B0-----:R-:W-:-:S05]  /*1f290*/  IADD3 R26, P4, R23, R30, RZ ;  /* 0x0000001e171a7210 */ /* 0x001fca0007f9e0ff */
[C---:B------:R-:W-:Y:S01]  /*1f2a0*/  IMAD.X R27, R8.reuse, 0x1, R20, P4 ;  /* 0x00000001081b7824 */ /* 0x040fe200020e0614 */
[C---:B------:R-:W-:Y:S02]  /*1f2b0*/  IADD3 R34, P3, R23.reuse, R74, RZ ;  /* 0x0000004a17227210 */ /* 0x040fe40007f7e0ff */
[C---:B------:R-:W-:Y:S02]  /*1f2c0*/  IADD3 R32, P2, R23.reuse, R28, RZ ;  /* 0x0000001c17207210 */ /* 0x040fe40007f5e0ff */
[----:B------:R0:W-:Y:S01]  /*1f2d0*/  STL.64 [R1+0x2f0], R26 ;  /* 0x0002f01a01007387 */ /* 0x0001e20000100a00 */
[C---:B------:R-:W-:Y:S02]  /*1f2e0*/  IMAD.X R35, R8.reuse, 0x1, R21, P3 ;  /* 0x0000000108237824 */ /* 0x040fe400018e0615 */
[----:B------:R-:W-:Y:S01]  /*1f2f0*/  IMAD.X R33, R8, 0x1, R29, P2 ;  /* 0x0000000108217824 */ /* 0x000fe200010e061d */
[C---:B0-----:R-:W-:Y:S01]  /*1f300*/  IADD3 R26, P4, R23.reuse, R24, RZ ;  /* 0x00000018171a7210 */ /* 0x041fe20007f9e0ff */
[----:B------:R-:W-:Y:S01]  /*1f310*/  VIADD R23, R23, UR52 ;  /* 0x0000003417177c36 */ /* 0x000fe20008000000 */
[----:B------:R-:W-:Y:S01]  /*1f320*/  STL.64 [R1+0x2e8], R34 ;  /* 0x0002e82201007387 */ /* 0x000fe20000100a00 */
[----:B------:R-:W-:Y:S01]  /*1f330*/  LOP3.LUT R72, R72, 0xfffff7ff, RZ, 0xc0, !PT ;  /* 0xfffff7ff48487812 */ /* 0x000fe200078ec0ff */
[----:B------:R-:W-:Y:S01]  /*1f340*/  ULDC UR52, c[0x0][0x228] ;  /* 0x00008a0000347ab9 */ /* 0x000fe20000000800 */
[----:B------:R-:W-:Y:S01]  /*1f350*/  IMAD.X R27, R8, 0x1, R69, P4 ;  /* 0x00000001081b7824 */ /* 0x000fe200020e0645 */
        /* <DEDUP_REMOVED lines=9> */
[C---:B------:R-:W-:Y:S01]  /*1f3f0*/  IMAD.X R33, R8.reuse, 0x1, R29, P2 ;  /* 0x0000000108217824 */ /* 0x040fe200010e061d */
        /* <DEDUP_REMOVED lines=18> */
[----:B------:R0:W-:Y:S01]  /*1f520*/  STL.64 [R1+0x2a8], R34 ;  /* 0x0002a82201007387 */ /* 0x0001e20000100a00 */
[----:B------:R-:W-:-:S02]  /*1f530*/  ULDC UR55, c[0x0][0x228] ;  /* 0x00008a0000377ab9 */ /* 0x000fc40000000800 */
[----:B------:R-:W-:Y:S01]  /*1f540*/  IMAD.X R27, R8, 0x1, R69, P4 ;  /* 0x00000001081b7824 */ /* 0x000fe200020e0645 */
[----:B------:R-:W-:Y:S01]  /*1f550*/  STL.64 [R1+0x2a0], R32 ;  /* 0x0002a02001007387 */ /* 0x000fe20000100a00 */
[----:B------:R-:W-:-:S03]  /*1f560*/  SHF.R.S32.HI R8, RZ, 0x1f, R23 ;  /* 0x0000001fff087819 */ /* 0x000fc60000011417 */
[----:B------:R1:W-:Y:S01]  /*1f570*/  STL.64 [R1+0x298], R26 ;  /* 0x0002981a01007387 */ /* 0x0003e20000100a00 */
[C---:B0-----:R-:W-:Y:S02]  /*1f580*/  IADD3 R34, P3, R23.reuse, R74, RZ ;  /* 0x0000004a17227210 */ /* 0x041fe40007f7e0ff */
[----:B-1----:R-:W-:-:S05]  /*1f590*/  IADD3 R26, P4, R23, R30, RZ ;  /* 0x0000001e171a7210 */ /* 0x002fca0007f9e0ff */
[C---:B------:R-:W-:Y:S01]  /*1f5a0*/  IMAD.X R27, R8.reuse, 0x1, R20, P4 ;  /* 0x00000001081b7824 */ /* 0x040fe200020e0614 */
[----:B------:R-:W-:Y:S01]  /*1f5b0*/  IADD3 R32, P2, R23, R28, RZ ;  /* 0x0000001c17207210 */ /* 0x000fe20007f5e0ff */
[----:B------:R-:W-:-:S03]  /*1f5c0*/  IMAD.X R35, R8, 0x1, R21, P3 ;  /* 0x0000000108237824 */ /* 0x000fc600018e0615 */
[----:B------:R0:W-:Y:S01]  /*1f5d0*/  STL.64 [R1+0x290], R26 ;  /* 0x0002901a01007387 */ /* 0x0001e20000100a00 */
[C---:B------:R-:W-:Y:S01]  /*1f5e0*/  VIADD R22, R23.reuse, UR54 ;  /* 0x0000003617167c36 */ /* 0x040fe20008000000 */
[----:B------:R-:W-:Y:S01]  /*1f5f0*/  ULDC UR54, c[0x0][0x228] ;  /* 0x00008a0000367ab9 */ /* 0x000fe20000000800 */
[----:B------:R-:W-:Y:S01]  /*1f600*/  IMAD.X R33, R8, 0x1, R29, P2 ;  /* 0x0000000108217824 */ /* 0x000fe200010e061d */
[----:B------:R1:W-:Y:S01]  /*1f610*/  STL.64 [R1+0x288], R34 ;  /* 0x0002882201007387 */ /* 0x0003e20000100a00 */
[----:B0-----:R-:W-:-:S03]  /*1f620*/  IADD3 R26, P4, R23, R24, RZ ;  /* 0x00000018171a7210 */ /* 0x001fc60007f9e0ff */
[----:B------:R0:W-:Y:S02]  /*1f630*/  STL.64 [R1+0x280], R32 ;  /* 0x0002802001007387 */ /* 0x0001e40000100a00 */
[----:B------:R-:W-:Y:S01]  /*1f640*/  IMAD.X R27, R8, 0x1, R69, P4 ;  /* 0x00000001081b7824 */ /* 0x000fe200020e0645 */
[----:B------:R-:W-:Y:S02]  /*1f650*/  SHF.R.S32.HI R8, RZ, 0x1f, R22 ;  /* 0x0000001fff087819 */ /* 0x000fe40000011416 */
[C---:B-1----:R-:W-:Y:S01]  /*1f660*/  IADD3 R34, P4, R22.reuse, R30, RZ ;  /* 0x0000001e16227210 */ /* 0x042fe20007f9e0ff */
[C---:B------:R-:W-:Y:S01]  /*1f670*/  VIADD R9, R22.reuse, UR50 ;  /* 0x0000003216097c36 */ /* 0x040fe20008000000 */
[----:B------:R1:W-:Y:S01]  /*1f680*/  STL.64 [R1+0x278], R26 ;  /* 0x0002781a01007387 */ /* 0x0003e20000100a00 */
[----:B------:R-:W-:Y:S01]  /*1f690*/  ULDC UR50, c[0x0][0x228] ;  /* 0x00008a0000327ab9 */ /* 0x000fe20000000800 */
[----:B0-----:R-:W-:Y:S01]  /*1f6a0*/  IADD3 R32, P3, R22, R74, RZ ;  /* 0x0000004a16207210 */ /* 0x001fe20007f7e0ff */
[----:B------:R-:W-:-:S02]  /*1f6b0*/  IMAD.X R35, R8, 0x1, R20, P4 ;  /* 0x0000000108237824 */ /* 0x000fc400020e0614 */
[----:B------:R-:W-:Y:S01]  /*1f6c0*/  VIADD R31, R9, UR57 ;  /* 0x00000039091f7c36 */ /* 0x000fe20008000000 */
[----:B------:R-:W-:Y:S01]  /*1f6d0*/  ULDC UR57, c[0x0][0x228] ;  /* 0x00008a0000397ab9 */ /* 0x000fe20000000800 */
[----:B------:R-:W-:Y:S01]  /*1f6e0*/  IMAD.X R33, R8, 0x1, R21, P3 ;  /* 0x0000000108217824 */ /* 0x000fe200018e0615 */
[C---:B-1----:R-:W-:Y:S02]  /*1f6f0*/  IADD3 R26, P2, R22.reuse, R28, RZ ;  /* 0x0000001c161a7210 */ /* 0x042fe40007f5e0ff */
[----:B------:R-:W-:-:S03]  /*1f700*/  IADD3 R22, P4, R22, R24, RZ ;  /* 0x0000001816167210 */ /* 0x000fc60007f9e0ff */
[C---:B------:R-:W-:Y:S02]  /*1f710*/  IMAD.X R27, R8.reuse, 0x1, R29, P2 ;  /* 0x00000001081b7824 */ /* 0x040fe400010e061d */
[----:B------:R-:W-:Y:S01]  /*1f720*/  IMAD.X R23, R8, 0x1, R69, P4 ;  /* 0x0000000108177824 */ /* 0x000fe200020e0645 */
[----:B------:R0:W-:Y:S01]  /*1f730*/  STL.64 [R1+0x270], R34 ;  /* 0x0002702201007387 */ /* 0x0001e20000100a00 */
[----:B------:R-:W-:Y:S01]  /*1f740*/  VIADD R202, R31, UR56 ;  /* 0x000000381fca7c36 */ /* 0x000fe20008000000 */
[C---:B------:R-:W-:Y:S01]  /*1f750*/  IADD3 R36, P3, R9.reuse, R28, RZ ;  /* 0x0000001c09247210 */ /* 0x040fe20007f7e0ff */
[----:B------:R-:W-:Y:S01]  /*1f760*/  ULDC UR56, c[0x0][0x228] ;  /* 0x00008a0000387ab9 */ /* 0x000fe20000000800 */
[----:B------:R1:W-:Y:S01]  /*1f770*/  STL.64 [R1+0x268], R32 ;  /* 0x0002682001007387 */ /* 0x0003e20000100a00 */
[----:B------:R-:W-:Y:S01]  /*1f780*/  VIADD R40, R202, UR49 ;  /* 0x00000031ca287c36 */ /* 0x000fe20008000000 */
[----:B------:R-:W-:Y:S01]  /*1f790*/  SHF.R.S32.HI R25, RZ, 0x1f, R31 ;  /* 0x0000001fff197819 */ /* 0x000fe2000001141f */
[----:B------:R-:W-:Y:S01]  /*1f7a0*/  ULDC UR49, c[0x0][0x228] ;  /* 0x00008a0000317ab9 */ /* 0x000fe20000000800 */
[----:B------:R2:W-:Y:S04]  /*1f7b0*/  STL.64 [R1+0x260], R26 ;  /* 0x0002601a01007387 */ /* 0x0005e80000100a00 */
[----:B------:R3:W-:Y:S01]  /*1f7c0*/  STL.64 [R1+0x250], R22 ;  /* 0x0002501601007387 */ /* 0x0007e20000100a00 */
[C---:B0-----:R-:W-:Y:S01]  /*1f7d0*/  IADD3 R34, P4, R9.reuse, R74, RZ ;  /* 0x0000004a09227210 */ /* 0x041fe20007f9e0ff */
[----:B-1----:R-:W-:Y:S01]  /*1f7e0*/  VIADD R32, R40, UR58 ;  /* 0x0000003a28207c36 */ /* 0x002fe20008000000 */
[----:B------:R-:W-:Y:S01]  /*1f7f0*/  ULDC UR58, c[0x0][0x228] ;  /* 0x00008a00003a7ab9 */ /* 0x000fe20000000800 */
[----:B--2---:R-:W-:-:S02]  /*1f800*/  IADD3 R26, P2, R9, R30, RZ ;  /* 0x0000001e091a7210 */ /* 0x004fc40007f5e0ff */
[----:B---3--:R-:W-:Y:S01]  /*1f810*/  SHF.R.S32.HI R22, RZ, 0x1f, R9 ;  /* 0x0000001fff167819 */ /* 0x008fe20000011409 */
[----:B------:R-:W-:Y:S01]  /*1f820*/  VIADD R71, R32, UR59 ;  /* 0x0000003b20477c36 */ /* 0x000fe20008000000 */
[----:B------:R-:W-:-:S03]  /*1f830*/  ULDC UR59, c[0x0][0x228] ;  /* 0x00008a00003b7ab9 */ /* 0x000fc60000000800 */
[C---:B------:R-:W-:Y:S02]  /*1f840*/  IMAD.X R27, R22.reuse, 0x1, R20, P2 ;  /* 0x00000001161b7824 */ /* 0x040fe400010e0614 */
[----:B------:R-:W-:-:S03]  /*1f850*/  IMAD.X R35, R22, 0x1, R21, P4 ;  /* 0x0000000116237824 */ /* 0x000fc600020e0615 */
[----:B------:R0:W-:Y:S01]  /*1f860*/  STL.64 [R1+0x248], R26 ;  /* 0x0002481a01007387 */ /* 0x0001e20000100a00 */
[----:B------:R-:W-:Y:S01]  /*1f870*/  VIADD R8, R71, UR60 ;  /* 0x0000003c47087c36 */ /* 0x000fe20008000000 */
[----:B------:R-:W-:Y:S01]  /*1f880*/  LOP3.LUT R194, R194, 0xfeffffff, RZ, 0xc0, !PT ;  /* 0xfeffffffc2c27812 */ /* 0x000fe200078ec0ff */
[----:B------:R-:W-:Y:S01]  /*1f890*/  IMAD.X R37, R22, 0x1, R29, P3 ;  /* 0x0000000116257824 */ /* 0x000fe200018e061d */
[----:B------:R1:W-:Y:S01]  /*1f8a0*/  STL.64 [R1+0x240], R34 ;  /* 0x0002402201007387 */ /* 0x0003e20000100a00 */
[----:B------:R-:W-:Y:S01]  /*1f8b0*/  LOP3.LUT R81, R118, 0xffff, RZ, 0xc0, !PT ;  /* 0x0000ffff76517812 */ /* 0x000fe200078ec0ff */
[----:B------:R-:W-:Y:S01]  /*1f8c0*/  ULDC UR60, c[0x0][0x228] ;  /* 0x00008a00003c7ab9 */ /* 0x000fe20000000800 */
[----:B0-----:R-:W-:Y:S02]  /*1f8d0*/  IADD3 R26, P2, R9, R24, RZ ;  /* 0x00000018091a7210 */ /* 0x001fe40007f5e0ff */
[----:B------:R-:W-:Y:S02]  /*1f8e0*/  SHF.R.S32.HI R9, RZ, 0x1f, R8 ;  /* 0x0000001fff097819 */ /* 0x000fe40000011408 */
[----:B-1----:R-:W-:Y:S01]  /*1f8f0*/  IADD3 R34, P4, R8, R30, RZ ;  /* 0x0000001e08227210 */ /* 0x002fe20007f9e0ff */
[----:B------:R-:W-:-:S04]  /*1f900*/  IMAD.X R27, R22, 0x1, R69, P2 ;  /* 0x00000001161b7824 */ /* 0x000fc800010e0645 */
[----:B------:R-:W-:Y:S01]  /*1f910*/  IMAD.X R35, R9, 0x1, R20, P4 ;  /* 0x0000000109237824 */ /* 0x000fe200020e0614 */
[----:B------:R0:W-:Y:S01]  /*1f920*/  STL.64 [R1+0x228], R26 ;  /* 0x0002281a01007387 */ /* 0x0001e20000100a00 */
[----:B------:R-:W-:-:S03]  /*1f930*/  IADD3 R22, P3, R8, R28, RZ ;  /* 0x0000001c08167210 */ /* 0x000fc60007f7e0ff */
[----:B------:R-:W-:Y:S01]  /*1f940*/  STL.64 [R1+0x238], R36 ;  /* 0x0002382401007387 */ /* 0x000fe20000100a00 */
[----:B0-----:R-:W-:-:S03]  /*1f950*/  IADD3 R26, P2, R8, R74, RZ ;  /* 0x0000004a081a7210 */ /* 0x001fc60007f5e0ff */
[----:B------:R0:W-:Y:S02]  /*1f960*/  STL.64 [R1+0x220], R34 ;  /* 0x0002202201007387 */ /* 0x0001e40000100a00 */
[C---:B------:R-:W-:Y:S02]  /*1f970*/  IMAD.X R27, R9.reuse, 0x1, R21, P2 ;  /* 0x00000001091b7824 */ /* 0x040fe400010e0615 */
[----:B------:R-:W-:Y:S01]  /*1f980*/  IMAD.X R23, R9, 0x1, R29, P3 ;  /* 0x0000000109177824 */ /* 0x000fe200018e061d */
[C---:B0-----:R-:W-:Y:S02]  /*1f990*/  IADD3 R34, P2, R31.reuse, R30, RZ ;  /* 0x0000001e1f227210 */ /* 0x041fe40007f5e0ff */
[----:B------:R-:W-:-:S03]  /*1f9a0*/  IADD3 R38, P3, R31, R74, RZ ;  /* 0x0000004a1f267210 */ /* 0x000fc60007f7e0ff */
[----:B------:R-:W-:Y:S01]  /*1f9b0*/  IMAD.X R35, R25, 0x1, R20, P2 ;  /* 0x0000000119237824 */ /* 0x000fe200010e0614 */
[----:B------:R-:W-:Y:S01]  /*1f9c0*/  IADD3 R36, P4, R31, R28, RZ ;  /* 0x0000001c1f247210 */ /* 0x000fe20007f9e0ff */
[C---:B------:R-:W-:Y:S01]  /*1f9d0*/  IMAD.X R39, R25.reuse, 0x1, R21, P3 ;  /* 0x0000000119277824 */ /* 0x040fe200018e0615 */
[----:B------:R-:W-:Y:S02]  /*1f9e0*/  IADD3 R8, P3, R8, R24, RZ ;  /* 0x0000001808087210 */ /* 0x000fe40007f7e0ff */
[----:B------:R0:W-:Y:S01]  /*1f9f0*/  STL.64 [R1+0x218], R34 ;  /* 0x0002182201007387 */ /* 0x0001e20000100a00 */
[----:B------:R-:W-:Y:S02]  /*1fa00*/  IMAD.X R37, R25, 0x1, R29, P4 ;  /* 0x0000000119257824 */ /* 0x000fe400020e061d */
[----:B------:R-:W-:Y:S01]  /*1fa10*/  IMAD.X R9, R9, 0x1, R69, P3 ;  /* 0x0000000109097824 */ /* 0x000fe200018e0645 */
[----:B------:R-:W-:Y:S02]  /*1fa20*/  IADD3 R206, P3, R202, R74, RZ ;  /* 0x0000004acace7210 */ /* 0x000fe40007f7e0ff */
[----:B0-----:R-:W-:-:S05]  /*1fa30*/  IADD3 R34, P2, R31, R24, RZ ;  /* 0x000000181f227210 */ /* 0x001fca0007f5e0ff */
[----:B------:R-:W-:Y:S01]  /*1fa40*/  IMAD.X R35, R25, 0x1, R69, P2 ;  /* 0x0000000119237824 */ /* 0x000fe200010e0645 */
[----:B------:R-:W-:Y:S02]  /*1fa50*/  SHF.R.S32.HI R25, RZ, 0x1f, R202 ;  /* 0x0000001fff197819 */ /* 0x000fe400000114ca */
[----:B------:R-:W-:-:S03]  /*1fa60*/  IADD3 R208, P2, R202, R30, RZ ;  /* 0x0000001ecad07210 */ /* 0x000fc60007f5e0ff */
[C---:B------:R-:W-:Y:S02]  /*1fa70*/  IMAD.X R207, R25.reuse, 0x1, R21, P3 ;  /* 0x0000000119cf7824 */ /* 0x040fe400018e0615 */
[----:B------:R-:W-:Y:S01]  /*1fa80*/  IMAD.X R209, R25, 0x1, R20, P2 ;  /* 0x0000000119d17824 */ /* 0x000fe200010e0614 */
[C---:B------:R-:W-:Y:S02]  /*1fa90*/  IADD3 R204, P2, R202.reuse, R28, RZ ;  /* 0x0000001ccacc7210 */ /* 0x040fe40007f5e0ff */
[----:B------:R-:W-:-:S03]  /*1faa0*/  IADD3 R202, P3, R202, R24, RZ ;  /* 0x00000018caca7210 */ /* 0x000fc60007f7e0ff */
[C---:B------:R-:W-:Y:S02]  /*1fab0*/  IMAD.X R205, R25.reuse, 0x1, R29, P2 ;  /* 0x0000000119cd7824 */ /* 0x040fe400010e061d */
[----:B------:R-:W-:Y:S01]  /*1fac0*/  IMAD.X R203, R25, 0x1, R69, P3 ;  /* 0x0000000119cb7824 */ /* 0x000fe200018e0645 */
[----:B------:R-:W-:Y:S02]  /*1fad0*/  SHF.R.S32.HI R25, RZ, 0x1f, R40 ;  /* 0x0000001fff197819 */ /* 0x000fe40000011428 */
[----:B------:R-:W-:Y:S01]  /*1fae0*/  IADD3 R46, P3, R40, R30, RZ ;  /* 0x0000001e282e7210 */ /* 0x000fe20007f7e0ff */
[----:B------:R-:W-:-:S04]  /*1faf0*/  VIADD R31, R216, 0x7c ;  /* 0x0000007cd81f7836 */ /* 0x000fc80000000000 */
[----:B------:R-:W-:Y:S01]  /*1fb00*/  IMAD.X R47, R25, 0x1, R20, P3 ;  /* 0x00000001192f7824 */ /* 0x000fe200018e0614 */
[----:B------:R-:W-:Y:S02]  /*1fb10*/  IADD3 R44, P3, R40, R74, RZ ;  /* 0x0000004a282c7210 */ /* 0x000fe40007f7e0ff */
[----:B------:R-:W-:Y:S01]  /*1fb20*/  ISETP.GE.AND P4, PT, R31, UR9, PT ;  /* 0x000000091f007c0c */ /* 0x000fe2000bf86270 */
[----:B------:R-:W-:Y:S01]  /*1fb30*/  VIADD R31, R216, 0x1 ;  /* 0x00000001d81f7836 */ /* 0x000fe20000000000 */
[----:B------:R0:W-:Y:S01]  /*1fb40*/  STL.64 [R1+0x1e0], R38 ;  /* 0x0001e02601007387 */ /* 0x0001e20000100a00 */
[----:B------:R-:W-:Y:S01]  /*1fb50*/  IMAD.X R45, R25, 0x1, R21, P3 ;  /* 0x00000001192d7824 */ /* 0x000fe200018e0615 */
[----:B------:R-:W-:Y:S01]  /*1fb60*/  IADD3 R42, P3, R40, R28, RZ ;  /* 0x0000001c282a7210 */ /* 0x000fe20007f7e0ff */
[----:B------:R-:W-:Y:S01]  /*1fb70*/  ULDC UR9, c[0x0][0x228] ;  /* 0x00008a0000097ab9 */ /* 0x000fe20000000800 */
[----:B------:R-:W-:Y:S01]  /*1fb80*/  ISETP.GE.AND P2, PT, R31, UR5, PT ;  /* 0x000000051f007c0c */ /* 0x000fe2000bf46270 */
[----:B------:R-:W-:-:S06]  /*1fb90*/  VIADD R31, R216, 0x79 ;  /* 0x00000079d81f7836 */ /* 0x000fcc0000000000 */
[----:B------:R-:W-:Y:S01]  /*1fba0*/  @P4 LOP3.LUT R6, R6, 0x40000, RZ, 0xfc, !PT ;  /* 0x0004000006064812 */ /* 0x000fe200078efcff */
[----:B------:R-:W-:Y:S01]  /*1fbb0*/  IMAD.X R43, R25, 0x1, R29, P3 ;  /* 0x00000001192b7824 */ /* 0x000fe200018e061d */
[----:B------:R-:W-:Y:S01]  /*1fbc0*/  IADD3 R40, P3, R40, R24, RZ ;  /* 0x0000001828287210 */ /* 0x000fe20007f7e0ff */
[----:B------:R1:W-:Y:S01]  /*1fbd0*/  STL.64 [R1+0x190], R36 ;  /* 0x0001902401007387 */ /* 0x0003e20000100a00 */
[----:B------:R-:W-:-:S03]  /*1fbe0*/  ULDC UR5, c[0x0][0x228] ;  /* 0x00008a0000057ab9 */ /* 0x000fc60000000800 */
[----:B------:R-:W-:Y:S01]  /*1fbf0*/  IMAD.X R41, R25, 0x1, R69, P3 ;  /* 0x0000000119297824 */ /* 0x000fe200018e0645 */
[----:B------:R-:W-:Y:S01]  /*1fc00*/  ISETP.GE.AND P3, PT, R31, UR25, PT ;  /* 0x000000191f007c0c */ /* 0x000fe2000bf66270 */
[----:B------:R-:W-:Y:S01]  /*1fc10*/  VIADD R25, R216, 0x7a ;  /* 0x0000007ad8197836 */ /* 0x000fe20000000000 */
[----:B------:R-:W-:Y:S01]  /*1fc20*/  LOP3.LUT R6, R6, 0xffff7fff, RZ, 0xc0, !PT ;  /* 0xffff7fff06067812 */ /* 0x000fe200078ec0ff */
[----:B------:R2:W-:Y:S01]  /*1fc30*/  STL.64 [R1+0x128], R34 ;  /* 0x0001282201007387 */ /* 0x0005e20000100a00 */
[----:B------:R-:W-:Y:S01]  /*1fc40*/  ISETP.LT.AND P5, PT, R217, UR5, !P0 ;  /* 0x00000005d9007c0c */ /* 0x000fe2000c7a1270 */
[----:B------:R-:W-:Y:S01]  /*1fc50*/  ULDC UR5, c[0x0][0x228] ;  /* 0x00008a0000057ab9 */ /* 0x000fe20000000800 */
[----:B------:R-:W-:Y:S01]  /*1fc60*/  ULDC UR25, c[0x0][0x228] ;  /* 0x00008a0000197ab9 */ /* 0x000fe20000000800 */
[----:B------:R-:W3:Y:S06]  /*1fc70*/  LDL.LU R11, [R1+0x1118] ;  /* 0x00111800010b7983 */ /* 0x000eec0000300800 */
[----:B------:R-:W-:-:S02]  /*1fc80*/  @P3 LOP3.LUT R6, R6, 0x8000, RZ, 0xfc, !PT ;  /* 0x0000800006063812 */ /* 0x000fc400078efcff */
[----:B------:R-:W-:Y:S01]  /*1fc90*/  ISETP.GE.AND P3, PT, R25, UR27, PT ;  /* 0x0000001b19007c0c */ /* 0x000fe2000bf66270 */
[----:B------:R-:W-:Y:S01]  /*1fca0*/  VIADD R25, R216, 0x7b ;  /* 0x0000007bd8197836 */ /* 0x000fe20000000000 */
[----:B------:R-:W-:Y:S01]  /*1fcb0*/  LOP3.LUT R6, R6, 0xfffeffff, RZ, 0xc0, !PT ;  /* 0xfffeffff06067812 */ /* 0x000fe200078ec0ff */
[----:B------:R-:W-:-:S10]  /*1fcc0*/  ULDC UR27, c[0x0][0x228] ;  /* 0x00008a00001b7ab9 */ /* 0x000fd40000000800 */
[----:B------:R-:W-:Y:S02]  /*1fcd0*/  @P3 LOP3.LUT R6, R6, 0x10000, RZ, 0xfc, !PT ;  /* 0x0001000006063812 */ /* 0x000fe400078efcff */
        /* <DEDUP_REMOVED lines=18> */
[----:B------:R-:W-:-:S03]  /*1fe00*/  ULDC UR21, c[0x0][0x228] ;  /* 0x00008a0000157ab9 */ /* 0x000fc60000000800 */
[----:B------:R-:W-:Y:S01]  /*1fe10*/  ISETP.GE.AND P4, PT, R25, UR17, PT ;  /* 0x0000001119007c0c */ /* 0x000fe2000bf86270 */
[----:B------:R-:W-:Y:S01]  /*1fe20*/  ULDC UR17, c[0x0][0x228] ;  /* 0x00008a0000117ab9 */ /* 0x000fe20000000800 */
[----:B------:R-:W-:-:S05]  /*1fe30*/  SHF.R.S32.HI R25, RZ, 0x1f, R32 ;  /* 0x0000001fff197819 */ /* 0x000fca0000011420 */
[----:B------:R-:W-:Y:S02]  /*1fe40*/  @P3 LOP3.LUT R6, R6, 0x2000, RZ, 0xfc, !PT ;  /* 0x0000200006063812 */ /* 0x000fe400078efcff */
[----:B0-----:R-:W-:-:S05]  /*1fe50*/  IADD3 R38, P3, R32, R30, RZ ;  /* 0x0000001e20267210 */ /* 0x001fca0007f7e0ff */
[----:B------:R-:W-:Y:S01]  /*1fe60*/  IMAD.X R39, R25, 0x1, R20, P3 ;  /* 0x0000000119277824 */ /* 0x000fe200018e0614 */
[----:B-1----:R-:W-:-:S05]  /*1fe70*/  IADD3 R36, P3, R32, R74, RZ ;  /* 0x0000004a20247210 */ /* 0x002fca0007f7e0ff */
[----:B------:R-:W-:Y:S01]  /*1fe80*/  IMAD.X R37, R25, 0x1, R21, P3 ;  /* 0x0000000119257824 */ /* 0x000fe200018e0615 */
[----:B--2---:R-:W-:-:S05]  /*1fe90*/  IADD3 R34, P3, R32, R28, RZ ;  /* 0x0000001c20227210 */ /* 0x004fca0007f7e0ff */
[----:B------:R-:W-:Y:S01]  /*1fea0*/  IMAD.X R35, R25, 0x1, R29, P3 ;  /* 0x0000000119237824 */ /* 0x000fe200018e061d */
[----:B------:R-:W-:-:S05]  /*1feb0*/  IADD3 R32, P3, R32, R24, RZ ;  /* 0x0000001820207210 */ /* 0x000fca0007f7e0ff */
[----:B------:R-:W-:Y:S01]  /*1fec0*/  IMAD.X R33, R25, 0x1, R69, P3 ;  /* 0x0000000119217824 */ /* 0x000fe200018e0645 */
[----:B------:R-:W-:Y:S02]  /*1fed0*/  SHF.R.S32.HI R25, RZ, 0x1f, R71 ;  /* 0x0000001fff197819 */ /* 0x000fe40000011447 */
[----:B------:R-:W-:-:S05]  /*1fee0*/  IADD3 R30, P3, R71, R30, RZ ;  /* 0x0000001e471e7210 */ /* 0x000fca0007f7e0ff */
[----:B------:R-:W-:Y:S01]  /*1fef0*/  IMAD.X R31, R25, 0x1, R20, P3 ;  /* 0x00000001191f7824 */ /* 0x000fe200018e0614 */
[----:B------:R-:W-:Y:S02]  /*1ff00*/  IADD3 R20, P3, R71, R74, RZ ;  /* 0x0000004a47147210 */ /* 0x000fe40007f7e0ff */
[----:B------:R-:W-:-:S03]  /*1ff10*/  LOP3.LUT R6, R6, 0xfffff7ff, RZ, 0xc0, !PT ;  /* 0xfffff7ff06067812 */ /* 0x000fc600078ec0ff */
[----:B------:R-:W-:Y:S01]  /*1ff20*/  IMAD.X R21, R25, 0x1, R21, P3 ;  /* 0x0000000119157824 */ /* 0x000fe200018e0615 */
[----:B------:R-:W-:Y:S02]  /*1ff30*/  IADD3 R28, P3, R71, R28, RZ ;  /* 0x0000001c471c7210 */ /* 0x000fe40007f7e0ff */
[----:B------:R-:W-:Y:S02]  /*1ff40*/  @P4 LOP3.LUT R6, R6, 0x800, RZ, 0xfc, !PT ;  /* 0x0000080006064812 */ /* 0x000fe400078efcff */
[----:B------:R-:W-:Y:S01]  /*1ff50*/  ISETP.LT.AND P4, PT, R220, UR7, !P0 ;  /* 0x00000007dc007c0c */ /* 0x000fe2000c781270 */
[----:B------:R-:W-:Y:S01]  /*1ff60*/  IMAD.X R29, R25, 0x1, R29, P3 ;  /* 0x00000001191d7824 */ /* 0x000fe200018e061d */
[----:B------:R-:W-:Y:S01]  /*1ff70*/  IADD3 R24, P3, R71, R24, RZ ;  /* 0x0000001847187210 */ /* 0x000fe20007f7e0ff */
[----:B------:R-:W-:Y:S01]  /*1ff80*/  ULDC UR7, c[0x0][0x228] ;  /* 0x00008a0000077ab9 */ /* 0x000fe20000000800 */
[----:B------:R-:W-:-:S03]  /*1ff90*/  @P5 LOP3.LUT R7, R7, 0x800000, RZ, 0xfc, !PT ;  /* 0x0080000007075812 */ /* 0x000fc600078efcff */
[----:B------:R-:W-:Y:S01]  /*1ffa0*/  IMAD.X R25, R25, 0x1, R69, P3 ;  /* 0x0000000119197824 */ /* 0x000fe200018e0645 */
[----:B------:R-:W-:Y:S02]  /*1ffb0*/  ISETP.LT.AND P3, PT, R219, UR9, !P0 ;  /* 0x00000009db007c0c */ /* 0x000fe4000c761270 */
[----:B------:R-:W-:Y:S01]  /*1ffc0*/  LOP3.LUT R7, R7, 0xffbfffff, RZ, 0xc0, !PT ;  /* 0xffbfffff07077812 */ /* 0x000fe200078ec0ff */
[----:B------:R-:W-:Y:S01]  /*1ffd0*/  VIADD R69, R216, 0x3 ;  /* 0x00000003d8457836 */ /* 0x000fe20000000000 */
[----:B------:R-:W-:Y:S01]  /*1ffe0*/  LOP3.LUT R6, R6, 0xfffffffe, RZ, 0xc0, !PT ;  /* 0xfffffffe06067812 */ /* 0x000fe200078ec0ff */
[----:B------:R-:W-:Y:S01]  /*1fff0*/  ULDC UR9, c[0x0][0x228] ;  /* 0x00008a0000097ab9 */ /* 0x000fe20000000800 */
[----:B------:R-:W-:Y:S02]  /*20000*/  @P4 LOP3.LUT R7, R7, 0x400000, RZ, 0xfc, !PT ;  /* 0x0040000007074812 */ /* 0x000fe400078efcff */
[----:B------:R-:W-:Y:S01]  /*20010*/  ISETP.LT.AND P0, PT, R218, UR11, !P0 ;  /* 0x0000000bda007c0c */ /* 0x000fe2000c701270 */
[----:B------:R-:W-:Y:S01]  /*20020*/  ULDC UR11, c[0x0][0x228] ;  /* 0x00008a00000b7ab9 */ /* 0x000fe20000000800 */
[----:B------:R-:W-:-:S04]  /*20030*/  LOP3.LUT R7, R7, 0xffdfffff, RZ, 0xc0, !PT ;  /* 0xffdfffff07077812 */ /* 0x000fc800078ec0ff */
[----:B------:R-:W-:-:S04]  /*20040*/  @P3 LOP3.LUT R7, R7, 0x200000, RZ, 0xfc, !PT ;  /* 0x0020000007073812 */ /* 0x000fc800078efcff */
[----:B------:R-:W-:-:S04]  /*20050*/  LOP3.LUT R7, R7, 0xffefffff, RZ, 0xc0, !PT ;  /* 0xffefffff07077812 */ /* 0x000fc800078ec0ff */
[----:B------:R-:W-:Y:S02]  /*20060*/  @P0 LOP3.LUT R7, R7, 0x100000, RZ, 0xfc, !PT ;  /* 0x0010000007070812 */ /* 0x000fe400078efcff */
[----:B------:R-:W-:Y:S01]  /*20070*/  ISETP.GE.AND P0, PT, R217, UR14, PT ;  /* 0x0000000ed9007c0c */ /* 0x000fe2000bf06270 */
[----:B------:R-:W-:-:S03]  /*20080*/  ULDC UR14, c[0x0][0x228] ;  /* 0x00008a00000e7ab9 */ /* 0x000fc60000000800 */
[----:B------:R-:W-:Y:S01]  /*20090*/  ISETP.LT.AND P0, PT, R216, UR13, !P0 ;  /* 0x0000000dd8007c0c */ /* 0x000fe2000c701270 */
[----:B------:R-:W-:Y:S01]  /*200a0*/  ULDC UR13, c[0x0][0x228] ;  /* 0x00008a00000d7ab9 */ /* 0x000fe20000000800 */
[----:B------:R-:W-:Y:S01]  /*200b0*/  ISETP.LT.AND P3, PT, R220, UR4, !P1 ;  /* 0x00000004dc007c0c */ /* 0x000fe2000cf61270 */
[----:B------:R-:W-:Y:S01]  /*200c0*/  ULDC UR4, c[0x0][0x22c] ;  /* 0x00008b0000047ab9 */ /* 0x000fe20000000800 */
[----:B------:R-:W-:Y:S02]  /*200d0*/  LOP3.LUT R7, R7, 0xfff7ffff, RZ, 0xc0, !PT ;  /* 0xfff7ffff07077812 */ /* 0x000fe400078ec0ff */
[----:B------:R-:W-:Y:S01]  /*200e0*/  ISETP.LT.AND P4, PT, R219, UR10, !P1 ;  /* 0x0000000adb007c0c */ /* 0x000fe2000cf81270 */
[----:B------:R-:W-:-:S06]  /*200f0*/  ULDC UR10, c[0x0][0x228] ;  /* 0x00008a00000a7ab9 */ /* 0x000fcc0000000800 */
[----:B------:R-:W-:-:S04]  /*20100*/  @P0 LOP3.LUT R7, R7, 0x80000, RZ, 0xfc, !PT ;  /* 0x0008000007070812 */ /* 0x000fc800078efcff */
[----:B------:R-:W-:-:S04]  /*20110*/  LOP3.LUT R7, R7, 0xfffdffff, RZ, 0xc0, !PT ;  /* 0xfffdffff07077812 */ /* 0x000fc800078ec0ff */
[----:B------:R-:W-:Y:S02]  /*20120*/  @P3 LOP3.LUT R7, R7, 0x20000, RZ, 0xfc, !PT ;  /* 0x0002000007073812 */ /* 0x000fe400078efcff */
[----:B------:R-:W-:Y:S01]  /*20130*/  ISETP.LT.AND P0, PT, R217, UR8, !P1 ;  /* 0x00000008d9007c0c */ /* 0x000fe2000cf01270 */
[----:B------:R-:W-:Y:S01]  /*20140*/  ULDC UR8, c[0x0][0x228] ;  /* 0x00008a0000087ab9 */ /* 0x000fe20000000800 */
        /* <DEDUP_REMOVED lines=20> */
[----:B------:R-:W-:Y:S02]  /*20290*/  LOP3.LUT R7, R7, 0xffff7fff, RZ, 0xc0, !PT ;  /* 0xffff7fff07077812 */ /* 0x000fe400078ec0ff */
[----:B------:R-:W-:Y:S01]  /*202a0*/  ISETP.GE.AND P0, PT, R216, UR15, PT ;  /* 0x0000000fd8007c0c */ /* 0x000fe2000bf06270 */
[----:B------:R-:W-:Y:S01]  /*202b0*/  ULDC UR15, c[0x0][0x228] ;  /* 0x00008a00000f7ab9 */ /* 0x000fe20000000800 */
        /* <DEDUP_REMOVED lines=16> */
[----:B------:R-:W-:Y:S01]  /*203c0*/  VIADD R69, R216, 0x4 ;  /* 0x00000004d8457836 */ /* 0x000fe20000000000 */
[----:B------:R-:W-:-:S11]  /*203d0*/  ULDC UR4, c[0x0][0x22c] ;  /* 0x00008b0000047ab9 */ /* 0x000fd60000000800 */
        /* <DEDUP_REMOVED lines=426> */
[----:B------:R-:W-:-:S04]  /*21e80*/  ULDC UR4, c[0x0][0x22c] ;  /* 0x00008b0000047ab9 */ /* 0x000fc80000000800 */
        /* <DEDUP_REMOVED lines=17> */
[----:B------:R-:W-:Y:S01]  /*21fa0*/  ULDC UR4, c[0x0][0x22c] ;  /* 0x00008b0000047ab9 */ /* 0x000fe20000000800 */
[----:B------:R-:W-:-:S03]  /*21fb0*/  @P0 LOP3.LUT R68, R68, 0x2000, RZ, 0xfc, !PT ;  /* 0x0000200044440812 */ /* 0x000fc600078efcff */
        /* <DEDUP_REMOVED lines=82> */
[----:B------:R-:W-:Y:S01]  /*224e0*/  ULDC UR4, c[0x0][0x22c] ;  /* 0x00008b0000047ab9 */ /* 0x000fe20000000800 */
[----:B------:R-:W-:-:S09]  /*224f0*/  LOP3.LUT R68, R68, 0xffffefff, RZ, 0xc0, !PT ;  /* 0xffffefff44447812 */ /* 0x000fd200078ec0ff */
[----:B------:R-:W-:Y:S02]  /*22500*/  @P0 LOP3.LUT R6, R6, 0x40, RZ, 0xfc, !PT ;  /* 0x0000004006060812 */ /* 0x000fe400078efcff */
[----:B------:R-:W-:Y:S01]  /*22510*/  ISETP.GE.AND P0, PT, R69, UR4, PT ;  /* 0x0000000445007c0c */ /* 0x000fe2000bf06270 */
[----:B------:R-:W-:Y:S01]  /*22520*/  VIADD R69, R216, 0x72 ;  /* 0x00000072d8457836 */ /* 0x000fe20000000000 */
[----:B------:R-:W-:Y:S01]  /*22530*/  LOP3.LUT R6, R6, 0xffffff7f, RZ, 0xc0, !PT ;  /* 0xffffff7f06067812 */ /* 0x000fe200078ec0ff */
[----:B------:R-:W-:Y:S01]  /*22540*/  ULDC UR4, c[0x0][0x22c] ;  /* 0x00008b0000047ab9 */ /* 0x000fe20000000800 */
[----:B------:R-:W-:-:S04]  /*22550*/  @P1 LOP3.LUT R68, R68, 0x1000, RZ, 0xfc, !PT ;  /* 0x0000100044441812 */ /* 0x000fc800078efcff */
[----:B------:R-:W-:-:S05]  /*22560*/  LOP3.LUT R68, R68, 0xffffbfff, RZ, 0xc0, !PT ;  /* 0xffffbfff44447812 */ /* 0x000fca00078ec0ff */
[----:B------:R-:W-:Y:S02]  /*22570*/  @P0 LOP3.LUT R6, R6, 0x80, RZ, 0xfc, !PT ;  /* 0x0000008006060812 */ /* 0x000fe400078efcff */
[----:B------:R-:W-:Y:S02]  /*22580*/  ISETP.GE.AND P0, PT, R69, UR4, PT ;  /* 0x0000000445007c0c */ /* 0x000fe4000bf06270 */
[----:B------:R-:W-:Y:S01]  /*22590*/  @P2 LOP3.LUT R68, R68, 0x4000, RZ, 0xfc, !PT ;  /* 0x0000400044442812 */ /* 0x000fe200078efcff */
[----:B------:R-:W-:Y:S01]  /*225a0*/  VIADD R69, R216, 0x73 ;  /* 0x00000073d8457836 */ /* 0x000fe20000000000 */
[----:B------:R-:W-:Y:S01]  /*225b0*/  LOP3.LUT R6, R6, 0xfffffeff, RZ, 0xc0, !PT ;  /* 0xfffffeff06067812 */ /* 0x000fe200078ec0ff */
[----:B------:R-:W-:Y:S01]  /*225c0*/  ULDC UR4, c[0x0][0x22c] ;  /* 0x00008b0000047ab9 */ /* 0x000fe20000000800 */
[----:B------:R-:W-:-:S04]  /*225d0*/  LOP3.LUT R68, R68, 0xffff7fff, RZ, 0xc0, !PT ;  /* 0xffff7fff44447812 */ /* 0x000fc800078ec0ff */
[----:B------:R-:W-:-:S03]  /*225e0*/  @P3 LOP3.LUT R68, R68, 0x8000, RZ, 0xfc, !PT ;  /* 0x0000800044443812 */ /* 0x000fc600078efcff */
[----:B------:R-:W-:Y:S02]  /*225f0*/  @P0 LOP3.LUT R6, R6, 0x100, RZ, 0xfc, !PT ;  /* 0x0000010006060812 */ /* 0x000fe400078efcff */
[----:B------:R-:W-:Y:S01]  /*22600*/  ISETP.GE.AND P0, PT, R69, UR4, PT ;  /* 0x0000000445007c0c */ /* 0x000fe2000bf06270 */
[----:B------:R-:W-:Y:S01]  /*22610*/  VIADD R216, R216, 0x74 ;  /* 0x00000074d8d87836 */ /* 0x000fe20000000000 */
[----:B------:R-:W-:Y:S01]  /*22620*/  LOP3.LUT R68, R68, 0xfffeffff, RZ, 0xc0, !PT ;  /* 0xfffeffff44447812 */ /* 0x000fe200078ec0ff */
[----:B------:R-:W-:Y:S01]  /*22630*/  ULDC UR4, c[0x0][0x22c] ;  /* 0x00008b0000047ab9 */ /* 0x000fe20000000800 */
[----:B------:R-:W-:Y:S02]  /*22640*/  LOP3.LUT R6, R6, 0xfffffdff, RZ, 0xc0, !PT ;  /* 0xfffffdff06067812 */ /* 0x000fe400078ec0ff */
[----:B------:R-:W-:Y:S02]  /*22650*/  @P4 LOP3.LUT R68, R68, 0x10000, RZ, 0xfc, !PT ;  /* 0x0001000044444812 */ /* 0x000fe400078efcff */
[----:B------:R-:W-:Y:S01]  /*22660*/  ISETP.GE.AND P4, PT, R216, UR4, PT ;  /* 0x00000004d8007c0c */ /* 0x000fe2000bf86270 */
[----:B------:R-:W-:-:S04]  /*22670*/  ULDC UR4, c[0x0][0x228] ;  /* 0x00008a0000047ab9 */ /* 0x000fc80000000800 */
[----:B------:R-:W-:Y:S02]  /*22680*/  @P0 LOP3.LUT R6, R6, 0x200, RZ, 0xfc, !PT ;  /* 0x0000020006060812 */ /* 0x000fe400078efcff */
[----:B------:R-:W-:Y:S02]  /*22690*/  LOP3.LUT R68, R68, 0xfffdffff, RZ, 0xc0, !PT ;  /* 0xfffdffff44447812 */ /* 0x000fe400078ec0ff */
[----:B------:R-:W-:Y:S02]  /*226a0*/  LOP3.LUT R6, R6, 0xfffffbff, RZ, 0xc0, !PT ;  /* 0xfffffbff06067812 */ /* 0x000fe400078ec0ff */
[----:B------:R-:W-:Y:S02]  /*226b0*/  LOP3.LUT P3, RZ, R3, 0x200000, RZ, 0xc0, !PT ;  /* 0x0020000003ff7812 */ /* 0x000fe4000786c0ff */
[----:B------:R-:W-:Y:S02]  /*226c0*/  @P5 LOP3.LUT R68, R68, 0x20000, RZ, 0xfc, !PT ;  /* 0x0002000044445812 */ /* 0x000fe400078efcff */
[----:B------:R-:W-:-:S02]  /*226d0*/  @P4 LOP3.LUT R6, R6, 0x400, RZ, 0xfc, !PT ;  /* 0x0000040006064812 */ /* 0x000fc400078efcff */
[----:B------:R-:W-:Y:S01]  /*226e0*/  ISETP.LT.AND P4, PT, R217, UR12, !P3 ;  /* 0x0000000cd9007c0c */ /* 0x000fe2000df81270 */
[----:B------:R-:W-:Y:S01]  /*226f0*/  ULDC UR12, c[0x0][0x228] ;  /* 0x00008a00000c7ab9 */ /* 0x000fe20000000800 */
[----:B------:R-:W-:Y:S02]  /*22700*/  LOP3.LUT R68, R68, 0xfffbffff, RZ, 0xc0, !PT ;  /* 0xfffbffff44447812 */ /* 0x000fe400078ec0ff */
[----:B------:R-:W-:Y:S02]  /*22710*/  LOP3.LUT R7, R7, 0xffffff7f, RZ, 0xc0, !PT ;  /* 0xffffff7f07077812 */ /* 0x000fe400078ec0ff */
[----:B------:R-:W-:Y:S02]  /*22720*/  @P6 LOP3.LUT R68, R68, 0x40000, RZ, 0xfc, !PT ;  /* 0x0004000044446812 */ /* 0x000fe400078efcff */
[----:B------:R-:W-:Y:S01]  /*22730*/  ISETP.LT.AND P6, PT, R220, UR4, !P3 ;  /* 0x00000004dc007c0c */ /* 0x000fe2000dfc1270 */
[----:B------:R-:W-:Y:S01]  /*22740*/  ULDC UR4, c[0x0][0x228] ;  /* 0x00008a0000047ab9 */ /* 0x000fe20000000800 */
[----:B------:R-:W-:Y:S01]  /*22750*/  ISETP.LT.AND P5, PT, R219, UR5, !P3 ;  /* 0x00000005db007c0c */ /* 0x000fe2000dfa1270 */
[----:B------:R-:W-:-:S02]  /*22760*/  ULDC UR5, c[0x0][0x228] ;  /* 0x00008a0000057ab9 */ /* 0x000fc40000000800 */
[----:B------:R-:W-:-:S04]  /*22770*/  @P4 LOP3.LUT R7, R7, 0x80, RZ, 0xfc, !PT ;  /* 0x0000008007074812 */ /* 0x000fc800078efcff */
[----:B------:R-:W-:-:S04]  /*22780*/  LOP3.LUT R7, R7, 0xffffffbf, RZ, 0xc0, !PT ;  /* 0xffffffbf07077812 */ /* 0x000fc800078ec0ff */
[----:B------:R-:W-:Y:S02]  /*22790*/  @P6 LOP3.LUT R7, R7, 0x40, RZ, 0xfc, !PT ;  /* 0x0000004007076812 */ /* 0x000fe400078efcff */
[----:B------:R-:W-:Y:S01]  /*227a0*/  ISETP.LT.AND P4, PT, R218, UR6, !P3 ;  /* 0x00000006da007c0c */ /* 0x000fe2000df81270 */
[----:B------:R-:W-:Y:S01]  /*227b0*/  ULDC UR6, c[0x0][0x228] ;  /* 0x00008a0000067ab9 */ /* 0x000fe20000000800 */
[----:B------:R-:W-:-:S04]  /*227c0*/  LOP3.LUT R7, R7, 0xffffffdf, RZ, 0xc0, !PT ;  /* 0xffffffdf07077812 */ /* 0x000fc800078ec0ff */
[----:B------:R-:W-:Y:S02]  /*227d0*/  @P5 LOP3.LUT R7, R7, 0x20, RZ, 0xfc, !PT ;  /* 0x0000002007075812 */ /* 0x000fe400078efcff */
[----:B------:R-:W-:Y:S02]  /*227e0*/  LOP3.LUT P2, RZ, R3, 0x100000, RZ, 0xc0, !PT ;  /* 0x0010000003ff7812 */ /* 0x000fe4000784c0ff */
[----:B------:R-:W-:-:S04]  /*227f0*/  LOP3.LUT R7, R7, 0xffffffef, RZ, 0xc0, !PT ;  /* 0xffffffef07077812 */ /* 0x000fc800078ec0ff */
[----:B------:R-:W-:Y:S02]  /*22800*/  @P4 LOP3.LUT R7, R7, 0x10, RZ, 0xfc, !PT ;  /* 0x0000001007074812 */ /* 0x000fe400078efcff */
        /* <DEDUP_REMOVED lines=21> */
[----:B------:R-:W-:Y:S01]  /*22960*/  ISETP.LT.AND P5, PT, R219, UR6, !P1 ;  /* 0x00000006db007c0c */ /* 0x000fe2000cfa1270 */
[----:B------:R-:W-:-:S08]  /*22970*/  ULDC UR6, c[0x0][0x228] ;  /* 0x00008a0000067ab9 */ /* 0x000fd00000000800 */
        /* <DEDUP_REMOVED lines=519> */
[----:B------:R-:W-:Y:S02]  /*249f0*/  LOP3.LUT R18, R18, 0xfffffff7, RZ, 0xc0, !PT ;  /* 0xfffffff712127812 */ /* 0x000fe400078ec0ff */
[----:B------:R-:W-:Y:S01]  /*24a00*/  ISETP.LT.AND P6, PT, R219, UR5, !P2 ;  /* 0x00000005db007c0c */ /* 0x000fe2000d7c1270 */
[----:B------:R-:W-:Y:S01]  /*24a10*/  ULDC UR5, c[0x0][0x228] ;  /* 0x00008a0000057ab9 */ /* 0x000fe20000000800 */
[----:B------:R-:W-:Y:S01]  /*24a20*/  ISETP.LT.AND P5, PT, R220, UR6, !P2 ;  /* 0x00000006dc007c0c */ /* 0x000fe2000d7a1270 */
[----:B------:R-:W-:-:S06]  /*24a30*/  ULDC UR6, c[0x0][0x228] ;  /* 0x00008a0000067ab9 */ /* 0x000fcc0000000800 */
[----:B------:R-:W-:Y:S02]  /*24a40*/  @P4 LOP3.LUT R18, R18, 0x8, RZ, 0xfc, !PT ;  /* 0x0000000812124812 */ /* 0x000fe400078efcff */
[----:B------:R-:W-:Y:S01]  /*24a50*/  ISETP.LT.AND P4, PT, R217, UR7, !P2 ;  /* 0x00000007d9007c0c */ /* 0x000fe2000d781270 */
[----:B------:R-:W-:Y:S01]  /*24a60*/  ULDC UR7, c[0x0][0x228] ;  /* 0x00008a0000077ab9 */ /* 0x000fe20000000800 */
[----:B------:R-:W-:Y:S02]  /*24a70*/  LOP3.LUT R18, R18, 0xfffffffb, RZ, 0xc0, !PT ;  /* 0xfffffffb12127812 */ /* 0x000fe400078ec0ff */
[----:B------:R-:W-:Y:S02]  /*24a80*/  LOP3.LUT P1, RZ, R0, 0x200000, RZ, 0xc0, !PT ;  /* 0x0020000000ff7812 */ /* 0x000fe4000782c0ff */
[----:B------:R-:W-:Y:S02]  /*24a90*/  @P6 LOP3.LUT R18, R18, 0x4, RZ, 0xfc, !PT ;  /* 0x0000000412126812 */ /* 0x000fe400078efcff */
[----:B------:R-:W-:Y:S01]  /*24aa0*/  ISETP.LT.AND P6, PT, R220, UR5, !P1 ;  /* 0x00000005dc007c0c */ /* 0x000fe2000cfc1270 */
[----:B------:R-:W-:Y:S01]  /*24ab0*/  ULDC UR5, c[0x0][0x228] ;  /* 0x00008a0000057ab9 */ /* 0x000fe20000000800 */
[----:B------:R-:W-:-:S03]  /*24ac0*/  LOP3.LUT R18, R18, 0xfffffffd, RZ, 0xc0, !PT ;  /* 0xfffffffd12127812 */ /* 0x000fc600078ec0ff */
[----:B------:R-:W-:Y:S02]  /*24ad0*/  @P4 LOP3.LUT R17, R17, 0x20000000, RZ, 0xfc, !PT ;  /* 0x2000000011114812 */ /* 0x000fe400078efcff */
[----:B------:R-:W-:Y:S01]  /*24ae0*/  ISETP.LT.AND P4, PT, R217, UR4, !P1 ;  /* 0x00000004d9007c0c */ /* 0x000fe2000cf81270 */
[----:B------:R-:W-:Y:S01]  /*24af0*/  ULDC UR4, c[0x0][0x228] ;  /* 0x00008a0000047ab9 */ /* 0x000fe20000000800 */
[----:B------:R-:W-:Y:S02]  /*24b00*/  @P5 LOP3.LUT R18, R18, 0x2, RZ, 0xfc, !PT ;  /* 0x0000000212125812 */ /* 0x000fe400078efcff */
[----:B------:R-:W-:Y:S01]  /*24b10*/  ISETP.LT.AND P5, PT, R219, UR6, !P1 ;  /* 0x00000006db007c0c */ /* 0x000fe2000cfa1270 */
[----:B------:R-:W-:Y:S01]  /*24b20*/  ULDC UR6, c[0x0][0x228] ;  /* 0x00008a0000067ab9 */ /* 0x000fe20000000800 */
[----:B------:R-:W-:Y:S02]  /*24b30*/  LOP3.LUT R17, R17, 0x7fffffff, RZ, 0xc0, !PT ;  /* 0x7fffffff11117812 */ /* 0x000fe400078ec0ff */
[----:B------:R-:W-:-:S02]  /*24b40*/  LOP3.LUT R18, R18, 0xfffffffe, RZ, 0xc0, !PT ;  /* 0xfffffffe12127812 */ /* 0x000fc400078ec0ff */
[----:B------:R-:W-:-:S03]  /*24b50*/  @P6 LOP3.LUT R17, R17, 0x80000000, RZ, 0xfc, !PT ;  /* 0x8000000011116812 */ /* 0x000fc600078efcff */
        /* <DEDUP_REMOVED lines=516> */
[----:B------:R-:W-:-:S04]  /*26ba0*/  @P4 LOP3.LUT R14, R14, 0x10, RZ, 0xfc, !PT ;  /* 0x000000100e0e4812 */ /* 0x000fc800078efcff */
[----:B------:R-:W-:Y:S02]  /*26bb0*/  LOP3.LUT R14, R14, 0xfffffff7, RZ, 0xc0, !PT ;  /* 0xfffffff70e0e7812 */ /* 0x000fe400078ec0ff */
[----:B------:R-:W-:Y:S01]  /*26bc0*/  ISETP.LT.AND P5, PT, R220, UR5, !P3 ;  /* 0x00000005dc007c0c */ /* 0x000fe2000dfa1270 */
[----:B------:R-:W-:Y:S01]  /*26bd0*/  ULDC UR5, c[0x0][0x228] ;  /* 0x00008a0000057ab9 */ /* 0x000fe20000000800 */
[----:B------:R-:W-:Y:S02]  /*26be0*/  @P6 LOP3.LUT R14, R14, 0x8, RZ, 0xfc, !PT ;  /* 0x000000080e0e6812 */ /* 0x000fe400078efcff */
[----:B------:R-:W-:Y:S02]  /*26bf0*/  LOP3.LUT P6, RZ, R5, 0x40, RZ, 0xc0, !PT ;  /* 0x0000004005ff7812 */ /* 0x000fe400078cc0ff */
[----:B------:R-:W-:Y:S01]  /*26c00*/  ISETP.LT.AND P4, PT, R219, UR6, !P3 ;  /* 0x00000006db007c0c */ /* 0x000fe2000df81270 */
[----:B------:R-:W-:Y:S01]  /*26c10*/  ULDC UR6, c[0x0][0x228] ;  /* 0x00008a0000067ab9 */ /* 0x000fe20000000800 */
[----:B------:R-:W-:-:S02]  /*26c20*/  LOP3.LUT R14, R14, 0xfffffffb, RZ, 0xc0, !PT ;  /* 0xfffffffb0e0e7812 */ /* 0x000fc400078ec0ff */
[----:B------:R-:W-:Y:S02]  /*26c30*/  LOP3.LUT R68, R68, 0xfff7ffff, RZ, 0xc0, !PT ;  /* 0xfff7ffff44447812 */ /* 0x000fe400078ec0ff */
[----:B------:R-:W-:Y:S02]  /*26c40*/  LOP3.LUT P2, RZ, R5, 0x80000, RZ, 0xc0, !PT ;  /* 0x0008000005ff7812 */ /* 0x000fe4000784c0ff */
[----:B------:R-:W-:Y:S02]  /*26c50*/  @P5 LOP3.LUT R14, R14, 0x4, RZ, 0xfc, !PT ;  /* 0x000000040e0e5812 */ /* 0x000fe400078efcff */
[----:B------:R-:W-:Y:S01]  /*26c60*/  ISETP.LT.AND P5, PT, R217, UR4, !P2 ;  /* 0x00000004d9007c0c */ /* 0x000fe2000d7a1270 */
[----:B------:R-:W-:Y:S01]  /*26c70*/  ULDC UR4, c[0x0][0x228] ;  /* 0x00008a0000047ab9 */ /* 0x000fe20000000800 */
[----:B------:R-:W-:Y:S02]  /*26c80*/  @P6 LOP3.LUT R68, R68, 0x80000, RZ, 0xfc, !PT ;  /* 0x0008000044446812 */ /* 0x000fe400078efcff */
[----:B------:R-:W-:-:S02]  /*26c90*/  LOP3.LUT P6, RZ, R5, 0x80, RZ, 0xc0, !PT ;  /* 0x0000008005ff7812 */ /* 0x000fc400078cc0ff */
[----:B------:R-:W-:Y:S01]  /*26ca0*/  ISETP.LT.AND P3, PT, R218, UR7, !P3 ;  /* 0x00000007da007c0c */ /* 0x000fe2000df61270 */
[----:B------:R-:W-:Y:S01]  /*26cb0*/  ULDC UR7, c[0x0][0x228] ;  /* 0x00008a0000077ab9 */ /* 0x000fe20000000800 */
[----:B------:R-:W-:Y:S02]  /*26cc0*/  LOP3.LUT R14, R14, 0xfffffffd, RZ, 0xc0, !PT ;  /* 0xfffffffd0e0e7812 */ /* 0x000fe400078ec0ff */
[----:B------:R-:W-:Y:S02]  /*26cd0*/  LOP3.LUT R68, R68, 0xffefffff, RZ, 0xc0, !PT ;  /* 0xffefffff44447812 */ /* 0x000fe400078ec0ff */
[----:B------:R-:W-:Y:S02]  /*26ce0*/  @P4 LOP3.LUT R14, R14, 0x2, RZ, 0xfc, !PT ;  /* 0x000000020e0e4812 */ /* 0x000fe400078efcff */
[----:B------:R-:W-:Y:S01]  /*26cf0*/  ISETP.LT.AND P4, PT, R220, UR5, !P2 ;  /* 0x00000005dc007c0c */ /* 0x000fe2000d781270 */
[----:B------:R-:W-:Y:S01]  /*26d00*/  ULDC UR5, c[0x0][0x228] ;  /* 0x00008a0000057ab9 */ /* 0x000fe20000000800 */
[----:B------:R-:W-:-:S02]  /*26d10*/  LOP3.LUT R14, R14, 0xfffffffe, RZ, 0xc0, !PT ;  /* 0xfffffffe0e0e7812 */ /* 0x000fc400078ec0ff */
[----:B------:R-:W-:Y:S02]  /*26d20*/  @P5 LOP3.LUT R13, R13, 0x80000000, RZ, 0xfc, !PT ;  /* 0x800000000d0d5812 */ /* 0x000fe400078efcff */
[----:B------:R-:W-:Y:S02]  /*26d30*/  @P6 LOP3.LUT R68, R68, 0x100000, RZ, 0xfc, !PT ;  /* 0x0010000044446812 */ /* 0x000fe400078efcff */
[----:B------:R-:W-:Y:S02]  /*26d40*/  LOP3.LUT P6, RZ, R5, 0x100, RZ, 0xc0, !PT ;  /* 0x0000010005ff7812 */ /* 0x000fe400078cc0ff */
[----:B------:R-:W-:Y:S02]  /*26d50*/  @P3 LOP3.LUT R14, R14, 0x1, RZ, 0xfc, !PT ;  /* 0x000000010e0e3812 */ /* 0x000fe400078efcff */
[----:B------:R-:W-:Y:S01]  /*26d60*/  ISETP.LT.AND P3, PT, R219, UR6, !P2 ;  /* 0x00000006db007c0c */ /* 0x000fe2000d761270 */
[----:B------:R-:W-:Y:S01]  /*26d70*/  ULDC UR6, c[0x0][0x228] ;  /* 0x00008a0000067ab9 */ /* 0x000fe20000000800 */
[----:B------:R-:W-:-:S02]  /*26d80*/  LOP3.LUT R13, R13, 0xbfffffff, RZ, 0xc0, !PT ;  /* 0xbfffffff0d0d7812 */ /* 0x000fc400078ec0ff */
[----:B------:R-:W-:Y:S02]  /*26d90*/  LOP3.LUT R68, R68, 0xffdfffff, RZ, 0xc0, !PT ;  /* 0xffdfffff44447812 */ /* 0x000fe400078ec0ff */
[----:B------:R-:W-:Y:S02]  /*26da0*/  @P4 LOP3.LUT R13, R13, 0x40000000, RZ, 0xfc, !PT ;  /* 0x400000000d0d4812 */ /* 0x000fe400078efcff */
[----:B------:R-:W-:Y:S01]  /*26db0*/  ISETP.LT.AND P2, PT, R218, UR7, !P2 ;  /* 0x00000007da007c0c */ /* 0x000fe2000d741270 */
[----:B------:R-:W-:Y:S01]  /*26dc0*/  ULDC UR7, c[0x0][0x228] ;  /* 0x00008a0000077ab9 */ /* 0x000fe20000000800 */
[----:B------:R-:W-:Y:S02]  /*26dd0*/  LOP3.LUT R13, R13, 0xdfffffff, RZ, 0xc0, !PT ;  /* 0xdfffffff0d0d7812 */ /* 0x000fe400078ec0ff */
[----:B------:R-:W-:Y:S02]  /*26de0*/  @P6 LOP3.LUT R68, R68, 0x200000, RZ, 0xfc, !PT ;  /* 0x0020000044446812 */ /* 0x000fe400078efcff */
[----:B------:R-:W-:-:S02]  /*26df0*/  LOP3.LUT P1, RZ, R5, 0x40000, RZ, 0xc0, !PT ;  /* 0x0004000005ff7812 */ /* 0x000fc4000782c0ff */
[----:B------:R-:W-:Y:S02]  /*26e00*/  LOP3.LUT P6, RZ, R5, 0x200, RZ, 0xc0, !PT ;  /* 0x0000020005ff7812 */ /* 0x000fe400078cc0ff */
[----:B------:R-:W-:Y:S02]  /*26e10*/  @P3 LOP3.LUT R13, R13, 0x20000000, RZ, 0xfc, !PT ;  /* 0x200000000d0d3812 */ /* 0x000fe400078efcff */
[----:B------:R-:W-:Y:S01]  /*26e20*/  ISETP.LT.AND P4, PT, R217, UR4, !P1 ;  /* 0x00000004d9007c0c */ /* 0x000fe2000cf81270 */
[----:B------:R-:W-:Y:S01]  /*26e30*/  ULDC UR4, c[0x0][0x228] ;  /* 0x00008a0000047ab9 */ /* 0x000fe20000000800 */
[----:B------:R-:W-:Y:S02]  /*26e40*/  LOP3.LUT R13, R13, 0xefffffff, RZ, 0xc0, !PT ;  /* 0xefffffff0d0d7812 */ /* 0x000fe400078ec0ff */
[----:B------:R-:W-:Y:S02]  /*26e50*/  LOP3.LUT R68, R68, 0xffbfffff, RZ, 0xc0, !PT ;  /* 0xffbfffff44447812 */ /* 0x000fe400078ec0ff */
[----:B------:R-:W-:-:S02]  /*26e60*/  @P2 LOP3.LUT R13, R13, 0x10000000, RZ, 0xfc, !PT ;  /* 0x100000000d0d2812 */ /* 0x000fc400078efcff */
[----:B------:R-:W-:Y:S01]  /*26e70*/  ISETP.LT.AND P3, PT, R220, UR5, !P1 ;  /* 0x00000005dc007c0c */ /* 0x000fe2000cf61270 */
[----:B------:R-:W-:Y:S01]  /*26e80*/  ULDC UR5, c[0x0][0x228] ;  /* 0x00008a0000057ab9 */ /* 0x000fe20000000800 */
[----:B------:R-:W-:Y:S02]  /*26e90*/  LOP3.LUT R13, R13, 0xf7ffffff, RZ, 0xc0, !PT ;  /* 0xf7ffffff0d0d7812 */ /* 0x000fe400078ec0ff */
        /* <DEDUP_REMOVED lines=10> */
[----:B------:R-:W-:Y:S02]  /*26f40*/  @P6 LOP3.LUT R68, R68, 0x800000, RZ, 0xfc, !PT ;  /* 0x0080000044446812 */ /* 0x000fe400078efcff */
[----:B------:R-:W-:Y:S02]  /*26f50*/  LOP3.LUT P6, RZ, R5, 0x800, RZ, 0xc0, !PT ;  /* 0x0000080005ff7812 */ /* 0x000fe400078cc0ff */
[----:B------:R-:W-:-:S04]  /*26f60*/  LOP3.LUT R13, R13, 0xfdffffff, RZ, 0xc0, !PT ;  /* 0xfdffffff0d0d7812 */ /* 0x000fc800078ec0ff */
        /* <DEDUP_REMOVED lines=8> */
[----:B------:R-:W-:Y:S02]  /*26ff0*/  LOP3.LUT P6, RZ, R5, 0x1000, RZ, 0xc0, !PT ;  /* 0x0000100005ff7812 */ /* 0x000fe400078cc0ff */
[----:B------:R-:W-:Y:S01]  /*27000*/  ISETP.LT.AND P3, PT, R220, UR5, !P0 ;  /* 0x00000005dc007c0c */ /* 0x000fe2000c761270 */
[----:B------:R-:W-:Y:S01]  /*27010*/  ULDC UR5, c[0x0][0x228] ;  /* 0x00008a0000057ab9 */ /* 0x000fe20000000800 */
[----:B------:R-:W-:Y:S02]  /*27020*/  LOP3.LUT R13, R13, 0xff7fffff, RZ, 0xc0, !PT ;  /* 0xff7fffff0d0d7812 */ /* 0x000fe400078ec0ff */
[----:B------:R-:W-:Y:S02]  /*27030*/  LOP3.LUT R68, R68, 0xfdffffff, RZ, 0xc0, !PT ;  /* 0xfdffffff44447812 */ /* 0x000fe400078ec0ff */
[----:B------:R-:W-:Y:S01]  /*27040*/  ISETP.LT.AND P2, PT, R219, UR6, !P0 ;  /* 0x00000006db007c0c */ /* 0x000fe2000c741270 */
[----:B------:R-:W-:-:S02]  /*27050*/  ULDC UR6, c[0x0][0x228] ;  /* 0x00008a0000067ab9 */ /* 0x000fc40000000800 */
[----:B------:R-:W-:Y:S02]  /*27060*/  @P1 LOP3.LUT R13, R13, 0x800000, RZ, 0xfc, !PT ;  /* 0x008000000d0d1812 */ /* 0x000fe400078efcff */
[----:B------:R-:W-:Y:S02]  /*27070*/  @P6 LOP3.LUT R68, R68, 0x2000000, RZ, 0xfc, !PT ;  /* 0x0200000044446812 */ /* 0x000fe400078efcff */
[----:B------:R-:W-:Y:S02]  /*27080*/  LOP3.LUT P6, RZ, R5, 0x2000, RZ, 0xc0, !PT ;  /* 0x0000200005ff7812 */ /* 0x000fe400078cc0ff */
[----:B------:R-:W-:Y:S02]  /*27090*/  LOP3.LUT R13, R13, 0xffbfffff, RZ, 0xc0, !PT ;  /* 0xffbfffff0d0d7812 */ /* 0x000fe400078ec0ff */
[----:B------:R-:W-:Y:S02]  /*270a0*/  LOP3.LUT R68, R68, 0xfbffffff, RZ, 0xc0, !PT ;  /* 0xfbffffff44447812 */ /* 0x000fe400078ec0ff */
[----:B------:R-:W-:-:S02]  /*270b0*/  @P3 LOP3.LUT R13, R13, 0x400000, RZ, 0xfc, !PT ;  /* 0x004000000d0d3812 */ /* 0x000fc400078efcff */
[----:B------:R-:W-:Y:S01]  /*270c0*/  ISETP.LT.AND P1, PT, R218, UR7, !P0 ;  /* 0x00000007da007c0c */ /* 0x000fe2000c721270 */
[----:B------:R-:W-:Y:S01]  /*270d0*/  ULDC UR7, c[0x0][0x228] ;  /* 0x00008a0000077ab9 */ /* 0x000fe20000000800 */
[----:B------:R-:W-:-:S03]  /*270e0*/  LOP3.LUT R13, R13, 0xffdfffff, RZ, 0xc0, !PT ;  /* 0xffdfffff0d0d7812 */ /* 0x000fc600078ec0ff */
[----:B------:R-:W-:Y:S02]  /*270f0*/  @P6 LOP3.LUT R68, R68, 0x4000000, RZ, 0xfc, !PT ;  /* 0x0400000044446812 */ /* 0x000fe400078efcff */
[----:B------:R-:W-:Y:S02]  /*27100*/  LOP3.LUT P6, RZ, R5, 0x4000, RZ, 0xc0, !PT ;  /* 0x0000400005ff7812 */ /* 0x000fe400078cc0ff */
[----:B------:R-:W-:Y:S02]  /*27110*/  @P2 LOP3.LUT R13, R13, 0x200000, RZ, 0xfc, !PT ;  /* 0x002000000d0d2812 */ /* 0x000fe400078efcff */
[----:B------:R-:W-:Y:S02]  /*27120*/  LOP3.LUT P0, RZ, R5, 0x10000, RZ, 0xc0, !PT ;  /* 0x0001000005ff7812 */ /* 0x000fe4000780c0ff */
[----:B------:R-:W-:Y:S02]  /*27130*/  LOP3.LUT R13, R13, 0xffefffff, RZ, 0xc0, !PT ;  /* 0xffefffff0d0d7812 */ /* 0x000fe400078ec0ff */
[----:B------:R-:W-:-:S02]  /*27140*/  LOP3.LUT R68, R68, 0xf7ffffff, RZ, 0xc0, !PT ;  /* 0xf7ffffff44447812 */ /* 0x000fc400078ec0ff */
[----:B------:R-:W-:Y:S02]  /*27150*/  @P1 LOP3.LUT R13, R13, 0x100000, RZ, 0xfc, !PT ;  /* 0x001000000d0d1812 */ /* 0x000fe400078efcff */
[----:B------:R-:W-:Y:S01]  /*27160*/  ISETP.LT.AND P1, PT, R217, UR46, !P0 ;  /* 0x0000002ed9007c0c */ /* 0x000fe2000c721270 */
[----:B------:R-:W-:Y:S01]  /*27170*/  ULDC UR46, c[0x0][0x228] ;  /* 0x00008a00002e7ab9 */ /* 0x000fe20000000800 */
[----:B------:R-:W-:Y:S02]  /*27180*/  @P6 LOP3.LUT R68, R68, 0x8000000, RZ, 0xfc, !PT ;  /* 0x0800000044446812 */ /* 0x000fe400078efcff */
[----:B------:R-:W-:Y:S02]  /*27190*/  LOP3.LUT P6, RZ, R5, 0x8000, RZ, 0xc0, !PT ;  /* 0x0000800005ff7812 */ /* 0x000fe400078cc0ff */
[----:B------:R-:W-:Y:S02]  /*271a0*/  LOP3.LUT R13, R13, 0xfff7ffff, RZ, 0xc0, !PT ;  /* 0xfff7ffff0d0d7812 */ /* 0x000fe400078ec0ff */
[----:B------:R-:W-:Y:S01]  /*271b0*/  ISETP.LT.AND P6, PT, R217, UR45, !P6 ;  /* 0x0000002dd9007c0c */ /* 0x000fe2000f7c1270 */
[----:B------:R-:W-:-:S04]  /*271c0*/  ULDC UR45, c[0x0][0x228] ;  /* 0x00008a00002d7ab9 */ /* 0x000fc80000000800 */
[----:B------:R-:W-:-:S04]  /*271d0*/  @P1 LOP3.LUT R13, R13, 0x80000, RZ, 0xfc, !PT ;  /* 0x000800000d0d1812 */ /* 0x000fc800078efcff */
[----:B------:R-:W-:-:S04]  /*271e0*/  LOP3.LUT R13, R13, 0xfffeffff, RZ, 0xc0, !PT ;  /* 0xfffeffff0d0d7812 */ /* 0x000fc800078ec0ff */
[----:B------:R-:W-:Y:S02]  /*271f0*/  @P6 LOP3.LUT R13, R13, 0x10000, RZ, 0xfc, !PT ;  /* 0x000100000d0d6812 */ /* 0x000fe400078efcff */
[----:B------:R-:W-:-:S04]  /*27200*/  LOP3.LUT P6, RZ, R68, 0x8000000, RZ, 0xc0, !PT ;  /* 0x0800000044ff7812 */ /* 0x000fc800078cc0ff */
[----:B------:R-:W-:Y:S01]  /*27210*/  ISETP.LT.AND P6, PT, R217, UR44, !P6 ;  /* 0x0000002cd9007c0c */ /* 0x000fe2000f7c1270 */
[----:B------:R-:W-:Y:S01]  /*27220*/  ULDC UR44, c[0x0][0x228] ;  /* 0x00008a00002c7ab9 */ /* 0x000fe20000000800 */
[----:B------:R-:W-:-:S11]  /*27230*/  LOP3.LUT R13, R13, 0xffffdfff, RZ, 0xc0, !PT ;  /* 0xffffdfff0d0d7812 */ /* 0x000fd600078ec0ff */
        /* <DEDUP_REMOVED lines=23> */
[----:B------:R-:W-:-:S12]  /*273b0*/  ULDC UR39, c[0x0][0x228] ;  /* 0x00008a0000277ab9 */ /* 0x000fd80000000800 */
        /* <DEDUP_REMOVED lines=9> */
[----:B------:R-:W-:Y:S02]  /*27450*/  LOP3.LUT R12, R12, 0xfeffffff, RZ, 0xc0, !PT ;  /* 0xfeffffff0c0c7812 */ /* 0x000fe400078ec0ff */
[----:B------:R-:W-:-:S09]  /*27460*/  LOP3.LUT P5, RZ, R5, 0x20, RZ, 0xc0, !PT ;  /* 0x0000002005ff7812 */ /* 0x000fd200078ac0ff */
[----:B------:R-:W-:Y:S02]  /*27470*/  @P6 LOP3.LUT R12, R12, 0x1000000, RZ, 0xfc, !PT ;  /* 0x010000000c0c6812 */ /* 0x000fe400078efcff */
[----:B------:R-:W-:-:S04]  /*27480*/  LOP3.LUT P6, RZ, R68, 0x80000, RZ, 0xc0, !PT ;  /* 0x0008000044ff7812 */ /* 0x000fc800078cc0ff */
[C---:B------:R-:W-:Y:S01]  /*27490*/  ISETP.LT.AND P6, PT, R217.reuse, UR36, !P6 ;  /* 0x00000024d9007c0c */ /* 0x040fe2000f7c1270 */
[----:B------:R-:W-:Y:S01]  /*274a0*/  ULDC UR36, c[0x0][0x228] ;  /* 0x00008a0000247ab9 */ /* 0x000fe20000000800 */
[----:B------:R-:W-:Y:S01]  /*274b0*/  ISETP.LT.AND P5, PT, R217, UR35, !P5 ;  /* 0x00000023d9007c0c */ /* 0x000fe2000efa1270 */
[----:B------:R-:W-:Y:S01]  /*274c0*/  ULDC UR35, c[0x0][0x228] ;  /* 0x00008a0000237ab9 */ /* 0x000fe20000000800 */
[----:B------:R-:W-:Y:S02]  /*274d0*/  LOP3.LUT R12, R12, 0xffdfffff, RZ, 0xc0, !PT ;  /* 0xffdfffff0c0c7812 */ /* 0x000fe400078ec0ff */
[----:B------:R-:W-:-:S04]  /*274e0*/  LOP3.LUT P4, RZ, R5, 0x10, RZ, 0xc0, !PT ;  /* 0x0000001005ff7812 */ /* 0x000fc8000788c0ff */
[----:B------:R-:W-:Y:S01]  /*274f0*/  ISETP.LT.AND P4, PT, R217, UR34, !P4 ;  /* 0x00000022d9007c0c */ /* 0x000fe2000e781270 */
[----:B------:R-:W-:Y:S02]  /*27500*/  ULDC UR34, c[0x0][0x228] ;  /* 0x00008a0000227ab9 */ /* 0x000fe40000000800 */
[----:B------:R-:W-:-:S04]  /*27510*/  @P6 LOP3.LUT R12, R12, 0x200000, RZ, 0xfc, !PT ;  /* 0x002000000c0c6812 */ /* 0x000fc800078efcff */
[----:B------:R-:W-:Y:S02]  /*27520*/  LOP3.LUT R12, R12, 0xfffbffff, RZ, 0xc0, !PT ;  /* 0xfffbffff0c0c7812 */ /* 0x000fe400078ec0ff */
[----:B------:R-:W-:Y:S02]  /*27530*/  LOP3.LUT P3, RZ, R5, 0x8, RZ, 0xc0, !PT ;  /* 0x0000000805ff7812 */ /* 0x000fe4000786c0ff */
[----:B------:R-:W-:Y:S02]  /*27540*/  @P5 LOP3.LUT R12, R12, 0x40000, RZ, 0xfc, !PT ;  /* 0x000400000c0c5812 */ /* 0x000fe400078efcff */
[----:B------:R-:W-:Y:S01]  /*27550*/  ISETP.LT.AND P3, PT, R217, UR31, !P3 ;  /* 0x0000001fd9007c0c */ /* 0x000fe2000df61270 */
[----:B------:R-:W-:Y:S01]  /*27560*/  ULDC UR31, c[0x0][0x228] ;  /* 0x00008a00001f7ab9 */ /* 0x000fe20000000800 */
[----:B------:R-:W-:Y:S02]  /*27570*/  LOP3.LUT R12, R12, 0xffff7fff, RZ, 0xc0, !PT ;  /* 0xffff7fff0c0c7812 */ /* 0x000fe400078ec0ff */
[----:B------:R-:W-:-:S02]  /*27580*/  LOP3.LUT P2, RZ, R5, 0x4, RZ, 0xc0, !PT ;  /* 0x0000000405ff7812 */ /* 0x000fc4000784c0ff */
        /* <DEDUP_REMOVED lines=8> */
[----:B------:R-:W-:-:S02]  /*27610*/  LOP3.LUT R12, R12, 0xfffffdff, RZ, 0xc0, !PT ;  /* 0xfffffdff0c0c7812 */ /* 0x000fc400078ec0ff */
[----:B------:R-:W-:Y:S02]  /*27620*/  LOP3.LUT P1, RZ, R5, 0x1, RZ, 0xc0, !PT ;  /* 0x0000000105ff7812 */ /* 0x000fe4000782c0ff */
        /* <DEDUP_REMOVED lines=10> */
[----:B------:R-:W-:-:S03]  /*276d0*/  LOP3.LUT R12, R12, 0xfffffffe, RZ, 0xc0, !PT ;  /* 0xfffffffe0c0c7812 */ /* 0x000fc600078ec0ff */
[----:B------:R-:W-:-:S08]  /*276e0*/  @P0 LOP3.LUT R70, R70, 0x1000, RZ, 0xfc, !PT ;  /* 0x0000100046460812 */ /* 0x000fd000078efcff */
[----:B------:R-:W-:Y:S02]  /*276f0*/  @P1 LOP3.LUT R12, R12, 0x1, RZ, 0xfc, !PT ;  /* 0x000000010c0c1812 */ /* 0x000fe400078efcff */
[----:B------:R-:W-:Y:S02]  /*27700*/  LOP3.LUT P1, RZ, R68, 0x1000, RZ, 0xc0, !PT ;  /* 0x0000100044ff7812 */ /* 0x000fe4000782c0ff */
[----:B------:R-:W-:Y:S02]  /*27710*/  LOP3.LUT R70, R70, 0xfffff7ff, RZ, 0xc0, !PT ;  /* 0xfffff7ff46467812 */ /* 0x000fe400078ec0ff */
[----:B------:R-:W-:Y:S01]  /*27720*/  ISETP.LT.AND P0, PT, R217, UR26, !P1 ;  /* 0x0000001ad9007c0c */ /* 0x000fe2000cf01270 */
[----:B------:R-:W-:-:S08]  /*27730*/  ULDC UR26, c[0x0][0x228] ;  /* 0x00008a00001a7ab9 */ /* 0x000fd00000000800 */
[----:B------:R-:W-:Y:S02]  /*27740*/  @P1 LOP3.LUT R70, R70, 0x800, RZ, 0xfc, !PT ;  /* 0x0000080046461812 */ /* 0x000fe400078efcff */
[----:B------:R-:W-:Y:S02]  /*27750*/  LOP3.LUT P1, RZ, R3, 0x10000000, RZ, 0xc0, !PT ;  /* 0x1000000003ff7812 */ /* 0x000fe4000782c0ff */
[C---:B------:R-:W-:Y:S02]  /*27760*/  LOP3.LUT P6, RZ, R68.reuse, 0x40000, RZ, 0xc0, !PT ;  /* 0x0004000044ff7812 */ /* 0x040fe400078cc0ff */
[C---:B------:R-:W-:Y:S02]  /*27770*/  LOP3.LUT P5, RZ, R68.reuse, 0x20000, RZ, 0xc0, !PT ;  /* 0x0002000044ff7812 */ /* 0x040fe400078ac0ff */
[C---:B------:R-:W-:Y:S02]  /*27780*/  LOP3.LUT P4, RZ, R68.reuse, 0x10000, RZ, 0xc0, !PT ;  /* 0x0001000044ff7812 */ /* 0x040fe4000788c0ff */
[----:B------:R-:W-:-:S02]  /*27790*/  LOP3.LUT P3, RZ, R68, 0x8000, RZ, 0xc0, !PT ;  /* 0x0000800044ff7812 */ /* 0x000fc4000786c0ff */
[C---:B------:R-:W-:Y:S02]  /*277a0*/  LOP3.LUT P2, RZ, R68.reuse, 0x4000, RZ, 0xc0, !PT ;  /* 0x0000400044ff7812 */ /* 0x040fe4000784c0ff */
[----:B------:R-:W-:-:S04]  /*277b0*/  LOP3.LUT R68, R68, 0xfffffbff, RZ, 0xc0, !PT ;  /* 0xfffffbff44447812 */ /* 0x000fc800078ec0ff */
[----:B------:R-:W-:Y:S02]  /*277c0*/  @P1 LOP3.LUT R68, R68, 0x400, RZ, 0xfc, !PT ;  /* 0x0000040044441812 */ /* 0x000fe400078efcff */
[----:B------:R-:W-:Y:S02]  /*277d0*/  LOP3.LUT P1, RZ, R3, 0x400000, RZ, 0xc0, !PT ;  /* 0x0040000003ff7812 */ /* 0x000fe4000782c0ff */
[----:B------:R-:W-:Y:S02]  /*277e0*/  @P0 LOP3.LUT R10, R10, 0x20000000, RZ, 0xfc, !PT ;  /* 0x200000000a0a0812 */ /* 0x000fe400078efcff */
[----:B------:R-:W-:Y:S01]  /*277f0*/  ISETP.LT.AND P0, PT, R217, UR25, !P2 ;  /* 0x00000019d9007c0c */ /* 0x000fe2000d701270 */
[----:B------:R-:W-:Y:S01]  /*27800*/  ULDC UR25, c[0x0][0x228] ;  /* 0x00008a0000197ab9 */ /* 0x000fe20000000800 */
[----:B------:R-:W-:Y:S02]  /*27810*/  LOP3.LUT R68, R68, 0xfffff7ff, RZ, 0xc0, !PT ;  /* 0xfffff7ff44447812 */ /* 0x000fe400078ec0ff */
[----:B------:R-:W-:-:S05]  /*27820*/  LOP3.LUT R10, R10, 0xfbffffff, RZ, 0xc0, !PT ;  /* 0xfbffffff0a0a7812 */ /* 0x000fca00078ec0ff */
[----:B------:R-:W-:Y:S02]  /*27830*/  @P1 LOP3.LUT R68, R68, 0x800, RZ, 0xfc, !PT ;  /* 0x0000080044441812 */ /* 0x000fe400078efcff */
[----:B------:R-:W-:Y:S01]  /*27840*/  ISETP.LT.AND P1, PT, R217, UR24, !P3 ;  /* 0x00000018d9007c0c */ /* 0x000fe2000df21270 */
[----:B------:R-:W-:Y:S01]  /*27850*/  ULDC UR24, c[0x0][0x228] ;  /* 0x00008a0000187ab9 */ /* 0x000fe20000000800 */
[----:B------:R-:W-:-:S04]  /*27860*/  @P0 LOP3.LUT R10, R10, 0x4000000, RZ, 0xfc, !PT ;  /* 0x040000000a0a0812 */ /* 0x000fc800078efcff */
[----:B------:R-:W-:-:S07]  /*27870*/  LOP3.LUT R10, R10, 0xff7fffff, RZ, 0xc0, !PT ;  /* 0xff7fffff0a0a7812 */ /* 0x000fce00078ec0ff */
[----:B------:R-:W-:Y:S02]  /*27880*/  @P1 LOP3.LUT R10, R10, 0x800000, RZ, 0xfc, !PT ;  /* 0x008000000a0a1812 */ /* 0x000fe400078efcff */
[----:B------:R-:W-:Y:S01]  /*27890*/  ISETP.LT.AND P1, PT, R217, UR23, !P4 ;  /* 0x00000017d9007c0c */ /* 0x000fe2000e721270 */
[----:B------:R-:W-:Y:S01]  /*278a0*/  ULDC UR23, c[0x0][0x228] ;  /* 0x00008a0000177ab9 */ /* 0x000fe20000000800 */
[----:B------:R-:W-:Y:S02]  /*278b0*/  LOP3.LUT R10, R10, 0xffefffff, RZ, 0xc0, !PT ;  /* 0xffefffff0a0a7812 */ /* 0x000fe400078ec0ff */
[----:B------:R-:W-:-:S04]  /*278c0*/  LOP3.LUT R70, R70, 0xffffdfff, RZ, 0xc0, !PT ;  /* 0xffffdfff46467812 */ /* 0x000fc800078ec0ff */
[----:B------:R-:W-:-:S05]  /*278d0*/  @P2 LOP3.LUT R70, R70, 0x2000, RZ, 0xfc, !PT ;  /* 0x0000200046462812 */ /* 0x000fca00078efcff */
[----:B------:R-:W-:Y:S02]  /*278e0*/  @P1 LOP3.LUT R10, R10, 0x100000, RZ, 0xfc, !PT ;  /* 0x001000000a0a1812 */ /* 0x000fe400078efcff */
[----:B------:R-:W-:Y:S01]  /*278f0*/  ISETP.LT.AND P1, PT, R217, UR22, !P5 ;  /* 0x00000016d9007c0c */ /* 0x000fe2000ef21270 */
[----:B------:R-:W-:Y:S01]  /*27900*/  ULDC UR22, c[0x0][0x228] ;  /* 0x00008a0000167ab9 */ /* 0x000fe20000000800 */
[----:B------:R-:W-:Y:S02]  /*27910*/  LOP3.LUT R70, R70, 0xffffbfff, RZ, 0xc0, !PT ;  /* 0xffffbfff46467812 */ /* 0x000fe400078ec0ff */
[----:B------:R-:W-:Y:S02]  /*27920*/  LOP3.LUT R10, R10, 0xfffdffff, RZ, 0xc0, !PT ;  /* 0xfffdffff0a0a7812 */ /* 0x000fe400078ec0ff */
[----:B------:R-:W-:-:S04]  /*27930*/  @P3 LOP3.LUT R70, R70, 0x4000, RZ, 0xfc, !PT ;  /* 0x0000400046463812 */ /* 0x000fc800078efcff */
[----:B------:R-:W-:-:S03]  /*27940*/  LOP3.LUT R70, R70, 0xffff7fff, RZ, 0xc0, !PT ;  /* 0xffff7fff46467812 */ /* 0x000fc600078ec0ff */
[----:B------:R-:W-:Y:S02]  /*27950*/  @P1 LOP3.LUT R10, R10, 0x20000, RZ, 0xfc, !PT ;  /* 0x000200000a0a1812 */ /* 0x000fe400078efcff */
[----:B------:R-:W-:Y:S01]  /*27960*/  ISETP.LT.AND P1, PT, R217, UR21, !P6 ;  /* 0x00000015d9007c0c */ /* 0x000fe2000f721270 */
[----:B------:R-:W-:Y:S01]  /*27970*/  ULDC UR21, c[0x0][0x228] ;  /* 0x00008a0000157ab9 */ /* 0x000fe20000000800 */
[----:B------:R-:W-:Y:S02]  /*27980*/  @P4 LOP3.LUT R70, R70, 0x8000, RZ, 0xfc, !PT ;  /* 0x0000800046464812 */ /* 0x000fe400078efcff */
[----:B------:R-:W-:Y:S02]  /*27990*/  LOP3.LUT R10, R10, 0xffffbfff, RZ, 0xc0, !PT ;  /* 0xffffbfff0a0a7812 */ /* 0x000fe400078ec0ff */
[----:B------:R-:W-:-:S04]  /*279a0*/  LOP3.LUT R70, R70, 0xfffeffff, RZ, 0xc0, !PT ;  /* 0xfffeffff46467812 */ /* 0x000fc800078ec0ff */
[----:B------:R-:W-:-:S03]  /*279b0*/  @P5 LOP3.LUT R70, R70, 0x10000, RZ, 0xfc, !PT ;  /* 0x0001000046465812 */ /* 0x000fc600078efcff */
[----:B------:R-:W-:Y:S02]  /*279c0*/  @P1 LOP3.LUT R10, R10, 0x4000, RZ, 0xfc, !PT ;  /* 0x000040000a0a1812 */ /* 0x000fe400078efcff */
[----:B------:R-:W-:Y:S02]  /*279d0*/  LOP3.LUT P1, RZ, R68, 0x800, RZ, 0xc0, !PT ;  /* 0x0000080044ff7812 */ /* 0x000fe4000782c0ff */
[----:B------:R-:W-:Y:S02]  /*279e0*/  LOP3.LUT R70, R70, 0xfffdffff, RZ, 0xc0, !PT ;  /* 0xfffdffff46467812 */ /* 0x000fe400078ec0ff */
[----:B------:R-:W-:Y:S01]  /*279f0*/  ISETP.LT.AND P1, PT, R217, UR20, !P1 ;  /* 0x00000014d9007c0c */ /* 0x000fe2000cf21270 */
[----:B------:R-:W-:Y:S01]  /*27a00*/  ULDC UR20, c[0x0][0x228] ;  /* 0x00008a0000147ab9 */ /* 0x000fe20000000800 */
[----:B------:R-:W-:Y:S02]  /*27a10*/  @P6 LOP3.LUT R70, R70, 0x20000, RZ, 0xfc, !PT ;  /* 0x0002000046466812 */ /* 0x000fe400078efcff */
[----:B------:R-:W-:-:S02]  /*27a20*/  LOP3.LUT P6, RZ, R3, 0x800000, RZ, 0xc0, !PT ;  /* 0x0080000003ff7812 */ /* 0x000fc400078cc0ff */
[----:B------:R-:W-:Y:S02]  /*27a30*/  LOP3.LUT R10, R10, 0xfffff7ff, RZ, 0xc0, !PT ;  /* 0xfffff7ff0a0a7812 */ /* 0x000fe400078ec0ff */
[----:B------:R-:W-:Y:S01]  /*27a40*/  ISETP.LT.AND P6, PT, R217, UR19, !P6 ;  /* 0x00000013d9007c0c */ /* 0x000fe2000f7c1270 */
[----:B------:R-:W-:-:S04]  /*27a50*/  ULDC UR19, c[0x0][0x228] ;  /* 0x00008a0000137ab9 */ /* 0x000fc80000000800 */
[----:B------:R-:W-:-:S04]  /*27a60*/  @P1 LOP3.LUT R10, R10, 0x800, RZ, 0xfc, !PT ;  /* 0x000008000a0a1812 */ /* 0x000fc800078efcff */
[----:B------:R-:W-:-:S04]  /*27a70*/  LOP3.LUT R10, R10, 0xfffffeff, RZ, 0xc0, !PT ;  /* 0xfffffeff0a0a7812 */ /* 0x000fc800078ec0ff */
[----:B------:R-:W-:Y:S02]  /*27a80*/  @P6 LOP3.LUT R10, R10, 0x100, RZ, 0xfc, !PT ;  /* 0x000001000a0a6812 */ /* 0x000fe400078efcff */
[----:B------:R-:W-:Y:S02]  /*27a90*/  LOP3.LUT P6, RZ, R6, 0x2000, RZ, 0xc0, !PT ;  /* 0x0000200006ff7812 */ /* 0x000fe400078cc0ff */
[----:B------:R-:W-:-:S11]  /*27aa0*/  LOP3.LUT R70, R70, 0xf7ffffff, RZ, 0xc0, !PT ;  /* 0xf7ffffff46467812 */ /* 0x000fd600078ec0ff */
        /* <DEDUP_REMOVED lines=11> */
[----:B------:R-:W-:Y:S02]  /*27b60*/  LOP3.LUT R70, R70, 0x7fffffff, RZ, 0xc0, !PT ;  /* 0x7fffffff46467812 */ /* 0x000fe400078ec0ff */
[----:B------:R-:W-:-:S09]  /*27b70*/  LOP3.LUT P1, RZ, R68, 0x400, RZ, 0xc0, !PT ;  /* 0x0000040044ff7812 */ /* 0x000fd2000782c0ff */
        /* <DEDUP_REMOVED lines=24> */
[----:B------:R-:W-:-:S04]  /*27d00*/  LOP3.LUT P3, RZ, R3, 0x4000000, RZ, 0xc0, !PT ;  /* 0x0400000003ff7812 */ /* 0x000fc8000786c0ff */
[----:B------:R-:W-:Y:S01]  /*27d10*/  ISETP.LT.AND P3, PT, R217, UR16, !P3 ;  /* 0x00000010d9007c0c */ /* 0x000fe2000df61270 */
[----:B------:R-:W-:-:S04]  /*27d20*/  ULDC UR16, c[0x0][0x228] ;  /* 0x00008a0000107ab9 */ /* 0x000fc80000000800 */
[----:B------:R-:W-:Y:S02]  /*27d30*/  @P6 LOP3.LUT R68, R68, 0x80, RZ, 0xfc, !PT ;  /* 0x0000008044446812 */ /* 0x000fe400078efcff */
[----:B------:R-:W-:Y:S02]  /*27d40*/  LOP3.LUT P6, RZ, R6, 0x1, RZ, 0xc0, !PT ;  /* 0x0000000106ff7812 */ /* 0x000fe400078cc0ff */
[----:B------:R-:W-:Y:S02]  /*27d50*/  LOP3.LUT P2, RZ, R3, 0x8000000, RZ, 0xc0, !PT ;  /* 0x0800000003ff7812 */ /* 0x000fe4000784c0ff */
[----:B---3--:R-:W-:Y:S02]  /*27d60*/  LOP3.LUT R11, R11, 0x7fffffff, RZ, 0xc0, !PT ;  /* 0x7fffffff0b0b7812 */ /* 0x008fe400078ec0ff */
[----:B------:R-:W-:Y:S01]  /*27d70*/  ISETP.LT.AND P2, PT, R217, UR15, !P2 ;  /* 0x0000000fd9007c0c */ /* 0x000fe2000d741270 */
[----:B------:R-:W-:Y:S01]  /*27d80*/  ULDC UR15, c[0x0][0x228] ;  /* 0x00008a00000f7ab9 */ /* 0x000fe20000000800 */
[----:B------:R-:W-:-:S02]  /*27d90*/  LOP3.LUT R68, R68, 0xfffffeff, RZ, 0xc0, !PT ;  /* 0xfffffeff44447812 */ /* 0x000fc400078ec0ff */
[----:B------:R-:W-:-:S03]  /*27da0*/  @P3 LOP3.LUT R11, R11, 0x80000000, RZ, 0xfc, !PT ;  /* 0x800000000b0b3812 */ /* 0x000fc600078efcff */
[----:B------:R-:W-:Y:S02]  /*27db0*/  @P6 LOP3.LUT R68, R68, 0x100, RZ, 0xfc, !PT ;  /* 0x0000010044446812 */ /* 0x000fe400078efcff */
[----:B------:R-:W-:Y:S02]  /*27dc0*/  LOP3.LUT P6, RZ, R3, 0x80000000, RZ, 0xc0, !PT ;  /* 0x8000000003ff7812 */ /* 0x000fe400078cc0ff */
[----:B------:R-:W-:Y:S01]  /*27dd0*/  ISETP.LT.AND P1, PT, R217, UR14, !P1 ;  /* 0x0000000ed9007c0c */ /* 0x000fe2000cf21270 */
[----:B------:R-:W-:Y:S01]  /*27de0*/  ULDC UR14, c[0x0][0x228] ;  /* 0x00008a00000e7ab9 */ /* 0x000fe20000000800 */
[----:B------:R-:W-:Y:S02]  /*27df0*/  LOP3.LUT R11, R11, 0xefffffff, RZ, 0xc0, !PT ;  /* 0xefffffff0b0b7812 */ /* 0x000fe400078ec0ff */
[----:B------:R-:W-:Y:S02]  /*27e00*/  LOP3.LUT P0, RZ, R3, 0x20000000, RZ, 0xc0, !PT ;  /* 0x2000000003ff7812 */ /* 0x000fe4000780c0ff */
[----:B------:R-:W-:-:S02]  /*27e10*/  @P2 LOP3.LUT R11, R11, 0x10000000, RZ, 0xfc, !PT ;  /* 0x100000000b0b2812 */ /* 0x000fc400078efcff */
[----:B------:R-:W-:Y:S02]  /*27e20*/  LOP3.LUT R68, R68, 0xfffffdff, RZ, 0xc0, !PT ;  /* 0xfffffdff44447812 */ /* 0x000fe400078ec0ff */
[----:B------:R-:W-:Y:S01]  /*27e30*/  ISETP.LT.AND P0, PT, R217, UR13, !P0 ;  /* 0x0000000dd9007c0c */ /* 0x000fe2000c701270 */
[----:B------:R-:W-:Y:S01]  /*27e40*/  ULDC UR13, c[0x0][0x228] ;  /* 0x00008a00000d7ab9 */ /* 0x000fe20000000800 */
[----:B------:R-:W-:Y:S02]  /*27e50*/  LOP3.LUT R11, R11, 0xfdffffff, RZ, 0xc0, !PT ;  /* 0xfdffffff0b0b7812 */ /* 0x000fe400078ec0ff */
[----:B------:R-:W-:Y:S02]  /*27e60*/  @P6 LOP3.LUT R68, R68, 0x200, RZ, 0xfc, !PT ;  /* 0x0000020044446812 */ /* 0x000fe400078efcff */
[----:B------:R-:W-:Y:S02]  /*27e70*/  LOP3.LUT P6, RZ, R3, 0x40000000, RZ, 0xc0, !PT ;  /* 0x4000000003ff7812 */ /* 0x000fe400078cc0ff */
[----:B------:R-:W-:-:S02]  /*27e80*/  @P1 LOP3.LUT R11, R11, 0x2000000, RZ, 0xfc, !PT ;  /* 0x020000000b0b1812 */ /* 0x000fc400078efcff */
[----:B------:R-:W-:Y:S01]  /*27e90*/  ISETP.LT.AND P6, PT, R217, UR12, !P6 ;  /* 0x0000000cd9007c0c */ /* 0x000fe2000f7c1270 */
[----:B------:R-:W-:Y:S01]  /*27ea0*/  ULDC UR12, c[0x0][0x228] ;  /* 0x00008a00000c7ab9 */ /* 0x000fe20000000800 */
[----:B------:R-:W-:-:S04]  /*27eb0*/  LOP3.LUT R11, R11, 0xffbfffff, RZ, 0xc0, !PT ;  /* 0xffbfffff0b0b7812 */ /* 0x000fc800078ec0ff */
        /* <DEDUP_REMOVED lines=34> */
[----:B------:R-:W-:Y:S02]  /*280e0*/  LOP3.LUT P4, RZ, R3, 0x2000000, RZ, 0xc0, !PT ;  /* 0x0200000003ff7812 */ /* 0x000fe4000788c0ff */
[----:B------:R-:W-:Y:S02]  /*280f0*/  LOP3.LUT R11, R11, 0xfffffffd, RZ, 0xc0, !PT ;  /* 0xfffffffd0b0b7812 */ /* 0x000fe400078ec0ff */
[----:B------:R-:W-:Y:S01]  /*28100*/  ISETP.LT.AND P4, PT, R217, UR17, !P4 ;  /* 0x00000011d9007c0c */ /* 0x000fe2000e781270 */
[----:B------:R-:W-:Y:S01]  /*28110*/  ULDC UR17, c[0x0][0x228] ;  /* 0x00008a0000117ab9 */ /* 0x000fe20000000800 */
[----:B------:R-:W-:-:S03]  /*28120*/  LOP3.LUT R10, R10, 0xffffffdf, RZ, 0xc0, !PT ;  /* 0xffffffdf0a0a7812 */ /* 0x000fc600078ec0ff */
[----:B------:R-:W-:Y:S02]  /*28130*/  @P6 LOP3.LUT R11, R11, 0x2, RZ, 0xfc, !PT ;  /* 0x000000020b0b6812 */ /* 0x000fe400078efcff */
[----:B------:R-:W-:Y:S02]  /*28140*/  LOP3.LUT P6, RZ, R68, 0x8, RZ, 0xc0, !PT ;  /* 0x0000000844ff7812 */ /* 0x000fe400078cc0ff */
[----:B------:R-:W-:Y:S02]  /*28150*/  @P5 LOP3.LUT R10, R10, 0x20, RZ, 0xfc, !PT ;  /* 0x000000200a0a5812 */ /* 0x000fe400078efcff */
[----:B------:R-:W-:Y:S01]  /*28160*/  ISETP.LT.AND P6, PT, R217, UR5, !P6 ;  /* 0x00000005d9007c0c */ /* 0x000fe2000f7c1270 */
[----:B------:R-:W-:Y:S01]  /*28170*/  ULDC UR5, c[0x0][0x228] ;  /* 0x00008a0000057ab9 */ /* 0x000fe20000000800 */
[----:B------:R-:W-:Y:S02]  /*28180*/  LOP3.LUT R10, R10, 0xfffffffb, RZ, 0xc0, !PT ;  /* 0xfffffffb0a0a7812 */ /* 0x000fe400078ec0ff */
[----:B------:R-:W-:-:S02]  /*28190*/  LOP3.LUT P5, RZ, R6, 0x4000, RZ, 0xc0, !PT ;  /* 0x0000400006ff7812 */ /* 0x000fc400078ac0ff */
[----:B------:R-:W-:Y:S02]  /*281a0*/  @P4 LOP3.LUT R10, R10, 0x4, RZ, 0xfc, !PT ;  /* 0x000000040a0a4812 */ /* 0x000fe400078efcff */
[C---:B------:R-:W-:Y:S02]  /*281b0*/  LOP3.LUT P4, RZ, R6.reuse, 0x8000, RZ, 0xc0, !PT ;  /* 0x0000800006ff7812 */ /* 0x040fe4000788c0ff */
[C---:B------:R-:W-:Y:S02]  /*281c0*/  LOP3.LUT P3, RZ, R6.reuse, 0x10000, RZ, 0xc0, !PT ;  /* 0x0001000006ff7812 */ /* 0x040fe4000786c0ff */
[C---:B------:R-:W-:Y:S02]  /*281d0*/  LOP3.LUT P2, RZ, R6.reuse, 0x20000, RZ, 0xc0, !PT ;  /* 0x0002000006ff7812 */ /* 0x040fe4000784c0ff */
[C---:B------:R-:W-:Y:S02]  /*281e0*/  LOP3.LUT P1, RZ, R6.reuse, 0x40000, RZ, 0xc0, !PT ;  /* 0x0004000006ff7812 */ /* 0x040fe4000782c0ff */
[----:B------:R-:W-:-:S02]  /*281f0*/  LOP3.LUT P0, RZ, R6, 0x80000, RZ, 0xc0, !PT ;  /* 0x0008000006ff7812 */ /* 0x000fc4000780c0ff */
        /* <DEDUP_REMOVED lines=33> */
[----:B------:R-:W-:Y:S02]  /*28410*/  ISETP.LT.AND P6, PT, R217, UR27, !P6 ;  /* 0x0000001bd9007c0c */ /* 0x000fe4000f7c1270 */
[----:B------:R-:W-:-:S11]  /*28420*/  LOP3.LUT R3, R3, 0xfffffbff, RZ, 0xc0, !PT ;  /* 0xfffffbff03037812 */ /* 0x000fd600078ec0ff */
[----:B------:R-:W-:Y:S02]  /*28430*/  @P6 LOP3.LUT R3, R3, 0x400, RZ, 0xfc, !PT ;  /* 0x0000040003036812 */ /* 0x000fe400078efcff */
[----:B------:R-:W-:-:S04]  /*28440*/  LOP3.LUT P6, RZ, R70, 0x8000000, RZ, 0xc0, !PT ;  /* 0x0800000046ff7812 */ /* 0x000fc800078cc0ff */
[----:B------:R-:W-:Y:S02]  /*28450*/  ISETP.LT.AND P6, PT, R217, UR31, !P6 ;  /* 0x0000001fd9007c0c */ /* 0x000fe4000f7c1270 */
[----:B------:R-:W-:-:S11]  /*28460*/  LOP3.LUT R3, R3, 0xffffff7f, RZ, 0xc0, !PT ;  /* 0xffffff7f03037812 */ /* 0x000fd600078ec0ff */
[----:B------:R-:W-:Y:S02]  /*28470*/  @P6 LOP3.LUT R3, R3, 0x80, RZ, 0xfc, !PT ;  /* 0x0000008003036812 */ /* 0x000fe400078efcff */
[C---:B------:R-:W-:Y:S02]  /*28480*/  ISETP.LT.AND P6, PT, R217.reuse, UR37, !P5 ;  /* 0x00000025d9007c0c */ /* 0x040fe4000efc1270 */
[C---:B------:R-:W-:Y:S02]  /*28490*/  ISETP.LT.AND P5, PT, R217.reuse, UR41, !P4 ;  /* 0x00000029d9007c0c */ /* 0x040fe4000e7a1270 */
[C---:B------:R-:W-:Y:S02]  /*284a0*/  ISETP.LT.AND P4, PT, R217.reuse, UR45, !P3 ;  /* 0x0000002dd9007c0c */ /* 0x040fe4000df81270 */
[----:B------:R-:W-:Y:S02]  /*284b0*/  ISETP.LT.AND P3, PT, R217, UR49, !P2 ;  /* 0x00000031d9007c0c */ /* 0x000fe4000d761270 */
[----:B------:R-:W-:-:S02]  /*284c0*/  LOP3.LUT R0, R0, 0xbfffffff, RZ, 0xc0, !PT ;  /* 0xbfffffff00007812 */ /* 0x000fc400078ec0ff */
[----:B------:R-:W-:-:S07]  /*284d0*/  ISETP.LT.AND P1, PT, R217, UR53, !P1 ;  /* 0x00000035d9007c0c */ /* 0x000fce000cf21270 */
[----:B------:R-:W-:-:S04]  /*284e0*/  @P4 LOP3.LUT R0, R0, 0x40000000, RZ, 0xfc, !PT ;  /* 0x4000000000004812 */ /* 0x000fc800078efcff */
[----:B------:R-:W-:-:S04]  /*284f0*/  LOP3.LUT R0, R0, 0xf7ffffff, RZ, 0xc0, !PT ;  /* 0xf7ffffff00007812 */ /* 0x000fc800078ec0ff */
[----:B------:R-:W-:-:S04]  /*28500*/  @P3 LOP3.LUT R0, R0, 0x8000000, RZ, 0xfc, !PT ;  /* 0x0800000000003812 */ /* 0x000fc800078efcff */
[----:B------:R-:W-:-:S04]  /*28510*/  LOP3.LUT R0, R0, 0xfeffffff, RZ, 0xc0, !PT ;  /* 0xfeffffff00007812 */ /* 0x000fc800078ec0ff */
[----:B------:R-:W-:Y:S02]  /*28520*/  @P1 LOP3.LUT R0, R0, 0x1000000, RZ, 0xfc, !PT ;  /* 0x0100000000001812 */ /* 0x000fe400078efcff */
[----:B------:R-:W-:Y:S02]  /*28530*/  LOP3.LUT P1, RZ, R5, 0x8000, RZ, 0xc0, !PT ;  /* 0x0000800005ff7812 */ /* 0x000fe4000782c0ff */
[----:B------:R-:W-:Y:S02]  /*28540*/  LOP3.LUT R3, R3, 0xffffffef, RZ, 0xc0, !PT ;  /* 0xffffffef03037812 */ /* 0x000fe400078ec0ff */
[----:B------:R-:W-:Y:S02]  /*28550*/  LOP3.LUT R70, R70, 0xfbffffff, RZ, 0xc0, !PT ;  /* 0xfbffffff46467812 */ /* 0x000fe400078ec0ff */
[----:B------:R-:W-:Y:S02]  /*28560*/  @P6 LOP3.LUT R3, R3, 0x10, RZ, 0xfc, !PT ;  /* 0x0000001003036812 */ /* 0x000fe400078efcff */
[----:B------:R-:W-:-:S05]  /*28570*/  LOP3.LUT P6, RZ, R5, 0x40, RZ, 0xc0, !PT ;  /* 0x0000004005ff7812 */ /* 0x000fca00078cc0ff */
        /* <DEDUP_REMOVED lines=18> */
[C---:B------:R-:W-:Y:S02]  /*286a0*/  LOP3.LUT P6, RZ, R5.reuse, 0x1000, RZ, 0xc0, !PT ;  /* 0x0000100005ff7812 */ /* 0x040fe400078cc0ff */
[----:B------:R-:W-:Y:S02]  /*286b0*/  LOP3.LUT R70, R70, 0xfeffffff, RZ, 0xc0, !PT ;  /* 0xfeffffff46467812 */ /* 0x000fe400078ec0ff */
[----:B------:R-:W-:-:S04]  /*286c0*/  LOP3.LUT P1, RZ, R5, 0x10000, RZ, 0xc0, !PT ;  /* 0x0001000005ff7812 */ /* 0x000fc8000782c0ff */
[----:B------:R-:W-:Y:S01]  /*286d0*/  ISETP.LT.AND P1, PT, R220, UR23, !P1 ;  /* 0x00000017dc007c0c */ /* 0x000fe2000cf21270 */
[----:B------:R-:W-:-:S04]  /*286e0*/  ULDC UR23, c[0x0][0x228] ;  /* 0x00008a0000177ab9 */ /* 0x000fc80000000800 */
[----:B------:R-:W-:Y:S02]  /*286f0*/  @P6 LOP3.LUT R70, R70, 0x1000000, RZ, 0xfc, !PT ;  /* 0x0100000046466812 */ /* 0x000fe400078efcff */
[----:B------:R-:W-:Y:S02]  /*28700*/  LOP3.LUT P6, RZ, R5, 0x2000, RZ, 0xc0, !PT ;  /* 0x0000200005ff7812 */ /* 0x000fe400078cc0ff */
[----:B------:R-:W-:Y:S02]  /*28710*/  LOP3.LUT R70, R70, 0xfdffffff, RZ, 0xc0, !PT ;  /* 0xfdffffff46467812 */ /* 0x000fe400078ec0ff */
[----:B------:R-:W-:-:S04]  /*28720*/  LOP3.LUT R13, R13, 0xfffbffff, RZ, 0xc0, !PT ;  /* 0xfffbffff0d0d7812 */ /* 0x000fc800078ec0ff */
[----:B------:R-:W-:-:S05]  /*28730*/  @P1 LOP3.LUT R13, R13, 0x40000, RZ, 0xfc, !PT ;  /* 0x000400000d0d1812 */ /* 0x000fca00078efcff */
[----:B------:R-:W-:-:S04]  /*28740*/  @P6 LOP3.LUT R70, R70, 0x2000000, RZ, 0xfc, !PT ;  /* 0x0200000046466812 */ /* 0x000fc800078efcff */
[----:B------:R-:W-:-:S04]  /*28750*/  LOP3.LUT P1, RZ, R70, 0x4000000, RZ, 0xc0, !PT ;  /* 0x0400000046ff7812 */ /* 0x000fc8000782c0ff */
[C---:B------:R-:W-:Y:S01]  /*28760*/  ISETP.LT.AND P1, PT, R220.reuse, UR19, !P1 ;  /* 0x00000013dc007c0c */ /* 0x040fe2000cf21270 */
[----:B------:R-:W-:Y:S01]  /*28770*/  ULDC UR19, c[0x0][0x228] ;  /* 0x00008a0000137ab9 */ /* 0x000fe20000000800 */
[----:B------:R-:W-:Y:S02]  /*28780*/  LOP3.LUT P6, RZ, R5, 0x4000, RZ, 0xc0, !PT ;  /* 0x0000400005ff7812 */ /* 0x000fe400078cc0ff */
[----:B------:R-:W-:Y:S02]  /*28790*/  LOP3.LUT R13, R13, 0xffff7fff, RZ, 0xc0, !PT ;  /* 0xffff7fff0d0d7812 */ /* 0x000fe400078ec0ff */
[----:B------:R-:W-:Y:S01]  /*287a0*/  ISETP.LT.AND P6, PT, R220, UR15, !P6 ;  /* 0x0000000fdc007c0c */ /* 0x000fe2000f7c1270 */
[----:B------:R-:W-:-:S06]  /*287b0*/  ULDC UR15, c[0x0][0x228] ;  /* 0x00008a00000f7ab9 */ /* 0x000fcc0000000800 */
        /* <DEDUP_REMOVED lines=37> */
[----:B------:R-:W-:-:S09]  /*28a10*/  LOP3.LUT R3, R3, 0xfffffffd, RZ, 0xc0, !PT ;  /* 0xfffffffd03037812 */ /* 0x000fd200078ec0ff */
[----:B------:R-:W-:Y:S02]  /*28a20*/  @P6 LOP3.LUT R12, R12, 0x800000, RZ, 0xfc, !PT ;  /* 0x008000000c0c6812 */ /* 0x000fe400078efcff */
[----:B------:R-:W-:-:S04]  /*28a30*/  LOP3.LUT P6, RZ, R70, 0x40000, RZ, 0xc0, !PT ;  /* 0x0004000046ff7812 */ /* 0x000fc800078cc0ff */
[----:B------:R-:W-:Y:S01]  /*28a40*/  ISETP.LT.AND P6, PT, R220, UR15, !P6 ;  /* 0x0000000fdc007c0c */ /* 0x000fe2000f7c1270 */
[----:B------:R-:W-:Y:S01]  /*28a50*/  ULDC UR15, c[0x0][0x228] ;  /* 0x00008a00000f7ab9 */ /* 0x000fe20000000800 */
[----:B------:R-:W-:Y:S02]  /*28a60*/  @P5 LOP3.LUT R3, R3, 0x2, RZ, 0xfc, !PT ;  /* 0x0000000203035812 */ /* 0x000fe400078efcff */
[C---:B------:R-:W-:Y:S02]  /*28a70*/  LOP3.LUT P5, RZ, R5.reuse, 0x20, RZ, 0xc0, !PT ;  /* 0x0000002005ff7812 */ /* 0x040fe400078ac0ff */
[----:B------:R-:W-:Y:S02]  /*28a80*/  LOP3.LUT R12, R12, 0xffefffff, RZ, 0xc0, !PT ;  /* 0xffefffff0c0c7812 */ /* 0x000fe400078ec0ff */
[----:B------:R-:W-:Y:S01]  /*28a90*/  ISETP.LT.AND P5, PT, R220, UR11, !P5 ;  /* 0x0000000bdc007c0c */ /* 0x000fe2000efa1270 */
[----:B------:R-:W-:Y:S01]  /*28aa0*/  ULDC UR11, c[0x0][0x228] ;  /* 0x00008a00000b7ab9 */ /* 0x000fe20000000800 */
[----:B------:R-:W-:-:S02]  /*28ab0*/  LOP3.LUT P4, RZ, R5, 0x10, RZ, 0xc0, !PT ;  /* 0x0000001005ff7812 */ /* 0x000fc4000788c0ff */
[----:B------:R-:W-:Y:S02]  /*28ac0*/  ISETP.LT.AND P2, PT, R217, UR57, !P0 ;  /* 0x00000039d9007c0c */ /* 0x000fe4000c741270 */
[----:B------:R-:W-:Y:S02]  /*28ad0*/  @P6 LOP3.LUT R12, R12, 0x100000, RZ, 0xfc, !PT ;  /* 0x001000000c0c6812 */ /* 0x000fe400078efcff */
[----:B------:R-:W-:Y:S01]  /*28ae0*/  ISETP.LT.AND P4, PT, R220, UR23, !P4 ;  /* 0x00000017dc007c0c */ /* 0x000fe2000e781270 */
[----:B------:R-:W-:Y:S01]  /*28af0*/  ULDC UR23, c[0x0][0x228] ;  /* 0x00008a0000177ab9 */ /* 0x000fe20000000800 */
[----:B------:R-:W-:Y:S02]  /*28b00*/  LOP3.LUT R12, R12, 0xfffdffff, RZ, 0xc0, !PT ;  /* 0xfffdffff0c0c7812 */ /* 0x000fe400078ec0ff */
[----:B------:R-:W-:Y:S02]  /*28b10*/  LOP3.LUT P0, RZ, R6, 0x100000, RZ, 0xc0, !PT ;  /* 0x0010000006ff7812 */ /* 0x000fe4000780c0ff */
[----:B------:R-:W-:-:S02]  /*28b20*/  LOP3.LUT P3, RZ, R5, 0x8, RZ, 0xc0, !PT ;  /* 0x0000000805ff7812 */ /* 0x000fc4000786c0ff */
[----:B------:R-:W-:Y:S02]  /*28b30*/  @P5 LOP3.LUT R12, R12, 0x20000, RZ, 0xfc, !PT ;  /* 0x000200000c0c5812 */ /* 0x000fe400078efcff */
[----:B------:R-:W-:Y:S02]  /*28b40*/  ISETP.LT.AND P0, PT, R217, UR61, !P0 ;  /* 0x0000003dd9007c0c */ /* 0x000fe4000c701270 */
[----:B------:R-:W-:Y:S02]  /*28b50*/  LOP3.LUT R0, R0, 0xffdfffff, RZ, 0xc0, !PT ;  /* 0xffdfffff00007812 */ /* 0x000fe400078ec0ff */
[----:B------:R-:W-:Y:S01]  /*28b60*/  ISETP.LT.AND P3, PT, R220, UR19, !P3 ;  /* 0x00000013dc007c0c */ /* 0x000fe2000df61270 */
[----:B------:R-:W-:Y:S01]  /*28b70*/  ULDC UR19, c[0x0][0x228] ;  /* 0x00008a0000137ab9 */ /* 0x000fe20000000800 */
[----:B------:R-:W-:Y:S02]  /*28b80*/  LOP3.LUT R12, R12, 0xffffbfff, RZ, 0xc0, !PT ;  /* 0xffffbfff0c0c7812 */ /* 0x000fe400078ec0ff */
[----:B------:R-:W-:-:S02]  /*28b90*/  @P2 LOP3.LUT R0, R0, 0x200000, RZ, 0xfc, !PT ;  /* 0x0020000000002812 */ /* 0x000fc400078efcff */
[----:B------:R-:W-:Y:S02]  /*28ba0*/  LOP3.LUT P2, RZ, R5, 0x4, RZ, 0xc0, !PT ;  /* 0x0000000405ff7812 */ /* 0x000fe4000784c0ff */
[----:B------:R-:W-:Y:S02]  /*28bb0*/  @P4 LOP3.LUT R12, R12, 0x4000, RZ, 0xfc, !PT ;  /* 0x000040000c0c4812 */ /* 0x000fe400078efcff */
[----:B------:R-:W-:Y:S02]  /*28bc0*/  LOP3.LUT R0, R0, 0xfffbffff, RZ, 0xc0, !PT ;  /* 0xfffbffff00007812 */ /* 0x000fe400078ec0ff */
[----:B------:R-:W-:Y:S01]  /*28bd0*/  ISETP.LT.AND P2, PT, R220, UR15, !P2 ;  /* 0x0000000fdc007c0c */ /* 0x000fe2000d741270 */
[----:B------:R-:W-:Y:S01]  /*28be0*/  ULDC UR15, c[0x0][0x228] ;  /* 0x00008a00000f7ab9 */ /* 0x000fe20000000800 */
[----:B------:R-:W-:Y:S02]  /*28bf0*/  LOP3.LUT R12, R12, 0xfffff7ff, RZ, 0xc0, !PT ;  /* 0xfffff7ff0c0c7812 */ /* 0x000fe400078ec0ff */
[----:B------:R-:W-:-:S02]  /*28c00*/  @P0 LOP3.LUT R0, R0, 0x40000, RZ, 0xfc, !PT ;  /* 0x0004000000000812 */ /* 0x000fc400078efcff */
[C---:B------:R-:W-:Y:S02]  /*28c10*/  LOP3.LUT P0, RZ, R5.reuse, 0x2, RZ, 0xc0, !PT ;  /* 0x0000000205ff7812 */ /* 0x040fe4000780c0ff */
[----:B------:R-:W-:Y:S02]  /*28c20*/  @P3 LOP3.LUT R12, R12, 0x800, RZ, 0xfc, !PT ;  /* 0x000008000c0c3812 */ /* 0x000fe400078efcff */
[----:B------:R-:W-:Y:S01]  /*28c30*/  ISETP.LT.AND P0, PT, R220, UR11, !P0 ;  /* 0x0000000bdc007c0c */ /* 0x000fe2000c701270 */
[----:B------:R-:W-:Y:S01]  /*28c40*/  ULDC UR11, c[0x0][0x228] ;  /* 0x00008a00000b7ab9 */ /* 0x000fe20000000800 */
[----:B------:R-:W-:Y:S02]  /*28c50*/  LOP3.LUT R12, R12, 0xfffffeff, RZ, 0xc0, !PT ;  /* 0xfffffeff0c0c7812 */ /* 0x000fe400078ec0ff */
[----:B------:R-:W-:Y:S02]  /*28c60*/  LOP3.LUT P1, RZ, R5, 0x1, RZ, 0xc0, !PT ;  /* 0x0000000105ff7812 */ /* 0x000fe4000782c0ff */
[----:B------:R-:W-:-:S02]  /*28c70*/  @P2 LOP3.LUT R12, R12, 0x100, RZ, 0xfc, !PT ;  /* 0x000001000c0c2812 */ /* 0x000fc400078efcff */
        /* <DEDUP_REMOVED lines=12> */
[----:B------:R-:W-:-:S04]  /*28d40*/  LOP3.LUT P1, RZ, R70, 0x800, RZ, 0xc0, !PT ;  /* 0x0000080046ff7812 */ /* 0x000fc8000782c0ff */
[----:B------:R-:W-:Y:S01]  /*28d50*/  ISETP.LT.AND P0, PT, R220, UR15, !P1 ;  /* 0x0000000fdc007c0c */ /* 0x000fe2000cf01270 */
[----:B------:R-:W-:Y:S01]  /*28d60*/  ULDC UR15, c[0x0][0x228] ;  /* 0x00008a00000f7ab9 */ /* 0x000fe20000000800 */
[----:B------:R-:W-:Y:S02]  /*28d70*/  LOP3.LUT R72, R72, 0xfffffbff, RZ, 0xc0, !PT ;  /* 0xfffffbff48487812 */ /* 0x000fe400078ec0ff */
[----:B------:R-:W-:Y:S02]  /*28d80*/  LOP3.LUT R10, R10, 0xefffffff, RZ, 0xc0, !PT ;  /* 0xefffffff0a0a7812 */ /* 0x000fe400078ec0ff */
[----:B------:R-:W-:-:S03]  /*28d90*/  LOP3.LUT P2, RZ, R70, 0x2000, RZ, 0xc0, !PT ;  /* 0x0000200046ff7812 */ /* 0x000fc6000784c0ff */
[----:B------:R-:W-:Y:S02]  /*28da0*/  @P1 LOP3.LUT R72, R72, 0x400, RZ, 0xfc, !PT ;  /* 0x0000040048481812 */ /* 0x000fe400078efcff */
[----:B------:R-:W-:Y:S02]  /*28db0*/  LOP3.LUT P1, RZ, R3, 0x8000000, RZ, 0xc0, !PT ;  /* 0x0800000003ff7812 */ /* 0x000fe4000782c0ff */
[----:B------:R-:W-:Y:S02]  /*28dc0*/  @P0 LOP3.LUT R10, R10, 0x10000000, RZ, 0xfc, !PT ;  /* 0x100000000a0a0812 */ /* 0x000fe400078efcff */
[----:B------:R-:W-:Y:S01]  /*28dd0*/  ISETP.LT.AND P0, PT, R220, UR11, !P2 ;  /* 0x0000000bdc007c0c */ /* 0x000fe2000d701270 */
[----:B------:R-:W-:Y:S01]  /*28de0*/  ULDC UR11, c[0x0][0x228] ;  /* 0x00008a00000b7ab9 */ /* 0x000fe20000000800 */
[C---:B------:R-:W-:Y:S02]  /*28df0*/  LOP3.LUT P6, RZ, R70.reuse, 0x20000, RZ, 0xc0, !PT ;  /* 0x0002000046ff7812 */ /* 0x040fe400078cc0ff */
[----:B------:R-:W-:-:S02]  /*28e00*/  LOP3.LUT P5, RZ, R70, 0x10000, RZ, 0xc0, !PT ;  /* 0x0001000046ff7812 */ /* 0x000fc400078ac0ff */
[C---:B------:R-:W-:Y:S02]  /*28e10*/  LOP3.LUT P4, RZ, R70.reuse, 0x8000, RZ, 0xc0, !PT ;  /* 0x0000800046ff7812 */ /* 0x040fe4000788c0ff */
[C---:B------:R-:W-:Y:S02]  /*28e20*/  LOP3.LUT P3, RZ, R70.reuse, 0x4000, RZ, 0xc0, !PT ;  /* 0x0000400046ff7812 */ /* 0x040fe4000786c0ff */
[----:B------:R-:W-:Y:S02]  /*28e30*/  LOP3.LUT R70, R70, 0xfffffbff, RZ, 0xc0, !PT ;  /* 0xfffffbff46467812 */ /* 0x000fe400078ec0ff */
[----:B------:R-:W-:Y:S02]  /*28e40*/  LOP3.LUT R10, R10, 0xfdffffff, RZ, 0xc0, !PT ;  /* 0xfdffffff0a0a7812 */ /* 0x000fe400078ec0ff */
[----:B------:R-:W-:Y:S02]  /*28e50*/  @P1 LOP3.LUT R70, R70, 0x400, RZ, 0xfc, !PT ;  /* 0x0000040046461812 */ /* 0x000fe400078efcff */
[----:B------:R-:W-:Y:S01]  /*28e60*/  ISETP.LT.AND P1, PT, R220, UR23, !P3 ;  /* 0x00000017dc007c0c */ /* 0x000fe2000df21270 */
[----:B------:R-:W-:Y:S01]  /*28e70*/  ULDC UR23, c[0x0][0x228] ;  /* 0x00008a0000177ab9 */ /* 0x000fe20000000800 */
[----:B------:R-:W-:-:S02]  /*28e80*/  @P0 LOP3.LUT R10, R10, 0x2000000, RZ, 0xfc, !PT ;  /* 0x020000000a0a0812 */ /* 0x000fc400078efcff */
[----:B------:R-:W-:Y:S02]  /*28e90*/  LOP3.LUT R72, R72, 0xffffefff, RZ, 0xc0, !PT ;  /* 0xffffefff48487812 */ /* 0x000fe400078ec0ff */
[----:B------:R-:W-:Y:S02]  /*28ea0*/  LOP3.LUT R10, R10, 0xffbfffff, RZ, 0xc0, !PT ;  /* 0xffbfffff0a0a7812 */ /* 0x000fe400078ec0ff */
        /* <DEDUP_REMOVED lines=11> */
[----:B------:R-:W-:-:S04]  /*28f60*/  @P4 LOP3.LUT R72, R72, 0x4000, RZ, 0xfc, !PT ;  /* 0x0000400048484812 */ /* 0x000fc800078efcff */
[----:B------:R-:W-:Y:S02]  /*28f70*/  LOP3.LUT R72, R72, 0xffff7fff, RZ, 0xc0, !PT ;  /* 0xffff7fff48487812 */ /* 0x000fe400078ec0ff */
[----:B------:R-:W-:Y:S02]  /*28f80*/  LOP3.LUT R10, R10, 0xfffeffff, RZ, 0xc0, !PT ;  /* 0xfffeffff0a0a7812 */ /* 0x000fe400078ec0ff */
[----:B------:R-:W-:-:S03]  /*28f90*/  @P5 LOP3.LUT R72, R72, 0x8000, RZ, 0xfc, !PT ;  /* 0x0000800048485812 */ /* 0x000fc600078efcff */
[----:B------:R-:W-:Y:S02]  /*28fa0*/  @P1 LOP3.LUT R10, R10, 0x10000, RZ, 0xfc, !PT ;  /* 0x000100000a0a1812 */ /* 0x000fe400078efcff */
[----:B------:R-:W-:Y:S02]  /*28fb0*/  LOP3.LUT R72, R72, 0xfffeffff, RZ, 0xc0, !PT ;  /* 0xfffeffff48487812 */ /* 0x000fe400078ec0ff */
[----:B------:R-:W-:Y:S01]  /*28fc0*/  ISETP.LT.AND P1, PT, R220, UR11, !P6 ;  /* 0x0000000bdc007c0c */ /* 0x000fe2000f721270 */
[----:B------:R-:W-:Y:S01]  /*28fd0*/  ULDC UR11, c[0x0][0x228] ;  /* 0x00008a00000b7ab9 */ /* 0x000fe20000000800 */
[----:B------:R-:W-:Y:S02]  /*28fe0*/  @P6 LOP3.LUT R72, R72, 0x10000, RZ, 0xfc, !PT ;  /* 0x0001000048486812 */ /* 0x000fe400078efcff */
[----:B------:R-:W-:Y:S02]  /*28ff0*/  LOP3.LUT P6, RZ, R3, 0x400000, RZ, 0xc0, !PT ;  /* 0x0040000003ff7812 */ /* 0x000fe400078cc0ff */
[----:B------:R-:W-:-:S02]  /*29000*/  LOP3.LUT R10, R10, 0xffffdfff, RZ, 0xc0, !PT ;  /* 0xffffdfff0a0a7812 */ /* 0x000fc400078ec0ff */
        /* <DEDUP_REMOVED lines=49> */
[C---:B------:R-:W-:Y:S02]  /*29320*/  LOP3.LUT P6, RZ, R3.reuse, 0x80000000, RZ, 0xc0, !PT ;  /* 0x8000000003ff7812 */ /* 0x040fe400078cc0ff */
[----:B------:R-:W-:Y:S01]  /*29330*/  ISETP.LT.AND P2, PT, R220, UR23, !P2 ;  /* 0x00000017dc007c0c */ /* 0x000fe2000d741270 */
[----:B------:R-:W-:Y:S01]  /*29340*/  ULDC UR23, c[0x0][0x228] ;  /* 0x00008a0000177ab9 */ /* 0x000fe20000000800 */
[----:B------:R-:W-:Y:S02]  /*29350*/  LOP3.LUT P5, RZ, R3, 0x800000, RZ, 0xc0, !PT ;  /* 0x0080000003ff7812 */ /* 0x000fe400078ac0ff */
[----:B------:R-:W-:Y:S02]  /*29360*/  LOP3.LUT R70, R70, 0xfffffeff, RZ, 0xc0, !PT ;  /* 0xfffffeff46467812 */ /* 0x000fe400078ec0ff */
[----:B------:R-:W-:Y:S01]  /*29370*/  ISETP.LT.AND P5, PT, R220, UR19, !P5 ;  /* 0x00000013dc007c0c */ /* 0x000fe2000efa1270 */
[----:B------:R-:W-:-:S04]  /*29380*/  ULDC UR19, c[0x0][0x228] ;  /* 0x00008a0000137ab9 */ /* 0x000fc80000000800 */
[----:B------:R-:W-:Y:S02]  /*29390*/  @P6 LOP3.LUT R70, R70, 0x100, RZ, 0xfc, !PT ;  /* 0x0000010046466812 */ /* 0x000fe400078efcff */
[C---:B------:R-:W-:Y:S02]  /*293a0*/  LOP3.LUT P6, RZ, R3.reuse, 0x40000000, RZ, 0xc0, !PT ;  /* 0x4000000003ff7812 */ /* 0x040fe400078cc0ff */
[----:B------:R-:W-:Y:S01]  /*293b0*/  ISETP.LT.AND P1, PT, R220, UR19, !P1 ;  /* 0x00000013dc007c0c */ /* 0x000fe2000cf21270 */
[----:B------:R-:W-:Y:S01]  /*293c0*/  ULDC UR19, c[0x0][0x228] ;  /* 0x00008a0000137ab9 */ /* 0x000fe20000000800 */
[----:B------:R-:W-:Y:S02]  /*293d0*/  LOP3.LUT P4, RZ, R3, 0x1000000, RZ, 0xc0, !PT ;  /* 0x0100000003ff7812 */ /* 0x000fe4000788c0ff */
[----:B------:R-:W-:Y:S02]  /*293e0*/  LOP3.LUT R11, R11, 0xbfffffff, RZ, 0xc0, !PT ;  /* 0xbfffffff0b0b7812 */ /* 0x000fe400078ec0ff */
[----:B------:R-:W-:-:S02]  /*293f0*/  LOP3.LUT P0, RZ, R3, 0x10000000, RZ, 0xc0, !PT ;  /* 0x1000000003ff7812 */ /* 0x000fc4000780c0ff */
[----:B------:R-:W-:Y:S01]  /*29400*/  ISETP.LT.AND P4, PT, R220, UR15, !P4 ;  /* 0x0000000fdc007c0c */ /* 0x000fe2000e781270 */
[----:B------:R-:W-:Y:S01]  /*29410*/  ULDC UR15, c[0x0][0x228] ;  /* 0x00008a00000f7ab9 */ /* 0x000fe20000000800 */
[----:B------:R-:W-:Y:S02]  /*29420*/  @P2 LOP3.LUT R11, R11, 0x40000000, RZ, 0xfc, !PT ;  /* 0x400000000b0b2812 */ /* 0x000fe400078efcff */
[----:B------:R-:W-:Y:S02]  /*29430*/  LOP3.LUT R70, R70, 0xfffffdff, RZ, 0xc0, !PT ;  /* 0xfffffdff46467812 */ /* 0x000fe400078ec0ff */
[----:B------:R-:W-:Y:S01]  /*29440*/  ISETP.LT.AND P0, PT, R220, UR15, !P0 ;  /* 0x0000000fdc007c0c */ /* 0x000fe2000c701270 */
[----:B------:R-:W-:Y:S01]  /*29450*/  ULDC UR15, c[0x0][0x228] ;  /* 0x00008a00000f7ab9 */ /* 0x000fe20000000800 */
[----:B------:R-:W-:Y:S02]  /*29460*/  LOP3.LUT P3, RZ, R3, 0x2000000, RZ, 0xc0, !PT ;  /* 0x0200000003ff7812 */ /* 0x000fe4000786c0ff */
[----:B------:R-:W-:-:S02]  /*29470*/  LOP3.LUT R11, R11, 0xf7ffffff, RZ, 0xc0, !PT ;  /* 0xf7ffffff0b0b7812 */ /* 0x000fc400078ec0ff */
[----:B------:R-:W-:Y:S02]  /*29480*/  @P6 LOP3.LUT R70, R70, 0x200, RZ, 0xfc, !PT ;  /* 0x0000020046466812 */ /* 0x000fe400078efcff */
[----:B------:R-:W-:Y:S02]  /*29490*/  LOP3.LUT P6, RZ, R3, 0x20000000, RZ, 0xc0, !PT ;  /* 0x2000000003ff7812 */ /* 0x000fe400078cc0ff */
[C---:B------:R-:W-:Y:S01]  /*294a0*/  ISETP.LT.AND P3, PT, R220.reuse, UR11, !P3 ;  /* 0x0000000bdc007c0c */ /* 0x040fe2000df61270 */
        /* <DEDUP_REMOVED lines=42> */
[----:B------:R-:W-:Y:S02]  /*29750*/  LOP3.LUT R11, R11, 0xfffffffe, RZ, 0xc0, !PT ;  /* 0xfffffffe0b0b7812 */ /* 0x000fe400078ec0ff */
[----:B------:R-:W-:-:S04]  /*29760*/  @P5 LOP3.LUT R10, R10, 0x80, RZ, 0xfc, !PT ;  /* 0x000000800a0a5812 */ /* 0x000fc800078efcff */
        /* <DEDUP_REMOVED lines=95> */
[----:B------:R-:W-:Y:S01]  /*29d60*/  ISETP.LT.AND P1, PT, R219, UR19, !P1 ;  /* 0x00000013db007c0c */ /* 0x000fe2000cf21270 */
        /* <DEDUP_REMOVED lines=48> */
[----:B------:R-:W-:Y:S02]  /*2a070*/  LOP3.LUT P5, RZ, R5, 0x20, RZ, 0xc0, !PT ;  /* 0x0000002005ff7812 */ /* 0x000fe400078ac0ff */
        /* <DEDUP_REMOVED lines=25> */
[----:B------:R-:W-:Y:S02]  /*2a210*/  LOP3.LUT P0, RZ, R5, 0x2, RZ, 0xc0, !PT ;  /* 0x0000000205ff7812 */ /* 0x000fe4000780c0ff */
        /* <DEDUP_REMOVED lines=113> */
[----:B------:R-:W-:Y:S01]  /*2a930*/  ISETP.LT.AND P2, PT, R219, UR23, !P2 ;  /* 0x00000017db007c0c */ /* 0x000fe2000d741270 */
[----:B------:R-:W-:Y:S01]  /*2a940*/  ULDC UR23, c[0x0][0x228] ;  /* 0x00008a0000177ab9 */ /* 0x000fe20000000800 */
[----:B------:R-:W-:Y:S02]  /*2a950*/  LOP3.LUT P5, RZ, R3, 0x800000, RZ, 0xc0, !PT ;  /* 0x0080000003ff7812 */ /* 0x000fe400078ac0ff */
[----:B------:R-:W-:Y:S02]  /*2a960*/  LOP3.LUT R72, R72, 0xffffff7f, RZ, 0xc0, !PT ;  /* 0xffffff7f48487812 */ /* 0x000fe400078ec0ff */
[----:B------:R-:W-:Y:S01]  /*2a970*/  ISETP.LT.AND P5, PT, R219, UR19, !P5 ;  /* 0x00000013db007c0c */ /* 0x000fe2000efa1270 */
[----:B------:R-:W-:-:S04]  /*2a980*/  ULDC UR19, c[0x0][0x228] ;  /* 0x00008a0000137ab9 */ /* 0x000fc80000000800 */
[----:B------:R-:W-:Y:S02]  /*2a990*/  @P6 LOP3.LUT R72, R72, 0x80, RZ, 0xfc, !PT ;  /* 0x0000008048486812 */ /* 0x000fe400078efcff */
[----:B------:R-:W-:Y:S02]  /*2a9a0*/  LOP3.LUT P6, RZ, R3, 0x40000000, RZ, 0xc0, !PT ;  /* 0x4000000003ff7812 */ /* 0x000fe400078cc0ff */
        /* <DEDUP_REMOVED lines=15> */
[----:B------:R-:W-:Y:S01]  /*2aaa0*/  ISETP.LT.AND P3, PT, R219, UR11, !P3 ;  /* 0x0000000bdb007c0c */ /* 0x000fe2000df61270 */
        /* <DEDUP_REMOVED lines=94> */
[----:B------:R-:W-:Y:S02]  /*2b090*/  ISETP.LT.AND P2, PT, R219, UR59, !P0 ;  /* 0x0000003bdb007c0c */ /* 0x000fe4000c741270 */
[----:B------:R-:W-:Y:S02]  /*2b0a0*/  LOP3.LUT P0, RZ, R5, 0x8000, RZ, 0xc0, !PT ;  /* 0x0000800005ff7812 */ /* 0x000fe4000780c0ff */
[----:B------:R-:W-:-:S02]  /*2b0b0*/  LOP3.LUT R0, R0, 0x7fffffff, RZ, 0xc0, !PT ;  /* 0x7fffffff00007812 */ /* 0x000fc400078ec0ff */
[----:B------:R-:W-:-:S03]  /*2b0c0*/  LOP3.LUT R73, R73, 0xfeffffff, RZ, 0xc0, !PT ;  /* 0xfeffffff49497812 */ /* 0x000fc600078ec0ff */
[----:B------:R-:W-:Y:S02]  /*2b0d0*/  @P6 LOP3.LUT R0, R0, 0x80000000, RZ, 0xfc, !PT ;  /* 0x8000000000006812 */ /* 0x000fe400078efcff */
[----:B------:R-:W-:-:S04]  /*2b0e0*/  LOP3.LUT P6, RZ, R5, 0x40, RZ, 0xc0, !PT ;  /* 0x0000004005ff7812 */ /* 0x000fc800078cc0ff */
[----:B------:R-:W-:-:S04]  /*2b0f0*/  @P0 LOP3.LUT R73, R73, 0x1000000, RZ, 0xfc, !PT ;  /* 0x0100000049490812 */ /* 0x000fc800078efcff */
[----:B------:R-:W-:-:S05]  /*2b100*/  LOP3.LUT R73, R73, 0xfffeffff, RZ, 0xc0, !PT ;  /* 0xfffeffff49497812 */ /* 0x000fca00078ec0ff */
[----:B------:R-:W-:Y:S02]  /*2b110*/  @P6 LOP3.LUT R73, R73, 0x10000, RZ, 0xfc, !PT ;  /* 0x0001000049496812 */ /* 0x000fe400078efcff */
[----:B------:R-:W-:Y:S02]  /*2b120*/  LOP3.LUT P6, RZ, R5, 0x80, RZ, 0xc0, !PT ;  /* 0x0000008005ff7812 */ /* 0x000fe400078cc0ff */
[----:B------:R-:W-:-:S11]  /*2b130*/  LOP3.LUT R73, R73, 0xfffdffff, RZ, 0xc0, !PT ;  /* 0xfffdffff49497812 */ /* 0x000fd600078ec0ff */
[----:B------:R-:W-:Y:S02]  /*2b140*/  @P6 LOP3.LUT R73, R73, 0x20000, RZ, 0xfc, !PT ;  /* 0x0002000049496812 */ /* 0x000fe400078efcff */
[----:B------:R-:W-:Y:S02]  /*2b150*/  LOP3.LUT P6, RZ, R5, 0x100, RZ, 0xc0, !PT ;  /* 0x0000010005ff7812 */ /* 0x000fe400078cc0ff */
[----:B------:R-:W-:Y:S02]  /*2b160*/  LOP3.LUT R73, R73, 0xfffbffff, RZ, 0xc0, !PT ;  /* 0xfffbffff49497812 */ /* 0x000fe400078ec0ff */
[----:B------:R-:W-:-:S09]  /*2b170*/  ISETP.LT.AND P5, PT, R219, UR39, !P5 ;  /* 0x00000027db007c0c */ /* 0x000fd2000efa1270 */
[----:B------:R-:W-:Y:S02]  /*2b180*/  @P6 LOP3.LUT R73, R73, 0x40000, RZ, 0xfc, !PT ;  /* 0x0004000049496812 */ /* 0x000fe400078efcff */
[----:B------:R-:W-:Y:S02]  /*2b190*/  LOP3.LUT P6, RZ, R5, 0x200, RZ, 0xc0, !PT ;  /* 0x0000020005ff7812 */ /* 0x000fe400078cc0ff */
[----:B------:R-:W-:Y:S02]  /*2b1a0*/  LOP3.LUT R73, R73, 0xfff7ffff, RZ, 0xc0, !PT ;  /* 0xfff7ffff49497812 */ /* 0x000fe400078ec0ff */
[----:B------:R-:W-:-:S04]  /*2b1b0*/  LOP3.LUT R3, R3, 0xfffffffb, RZ, 0xc0, !PT ;  /* 0xfffffffb03037812 */ /* 0x000fc800078ec0ff */
[----:B------:R-:W-:-:S05]  /*2b1c0*/  @P5 LOP3.LUT R3, R3, 0x4, RZ, 0xfc, !PT ;  /* 0x0000000403035812 */ /* 0x000fca00078efcff */
[----:B------:R-:W-:Y:S02]  /*2b1d0*/  @P6 LOP3.LUT R73, R73, 0x80000, RZ, 0xfc, !PT ;  /* 0x0008000049496812 */ /* 0x000fe400078efcff */
[----:B------:R-:W-:Y:S02]  /*2b1e0*/  LOP3.LUT P6, RZ, R5, 0x400, RZ, 0xc0, !PT ;  /* 0x0000040005ff7812 */ /* 0x000fe400078cc0ff */
[----:B------:R-:W-:Y:S02]  /*2b1f0*/  ISETP.LT.AND P5, PT, R219, UR47, !P3 ;  /* 0x0000002fdb007c0c */ /* 0x000fe4000dfa1270 */
[----:B------:R-:W-:Y:S02]  /*2b200*/  LOP3.LUT R73, R73, 0xffefffff, RZ, 0xc0, !PT ;  /* 0xffefffff49497812 */ /* 0x000fe400078ec0ff */
[----:B------:R-:W-:-:S07]  /*2b210*/  LOP3.LUT R0, R0, 0xefffffff, RZ, 0xc0, !PT ;  /* 0xefffffff00007812 */ /* 0x000fce00078ec0ff */
[----:B------:R-:W-:Y:S02]  /*2b220*/  @P6 LOP3.LUT R73, R73, 0x100000, RZ, 0xfc, !PT ;  /* 0x0010000049496812 */ /* 0x000fe400078efcff */
[----:B------:R-:W-:Y:S02]  /*2b230*/  LOP3.LUT P6, RZ, R5, 0x800, RZ, 0xc0, !PT ;  /* 0x0000080005ff7812 */ /* 0x000fe400078cc0ff */
[----:B------:R-:W-:Y:S02]  /*2b240*/  @P5 LOP3.LUT R0, R0, 0x10000000, RZ, 0xfc, !PT ;  /* 0x1000000000005812 */ /* 0x000fe400078efcff */
[----:B------:R-:W-:Y:S02]  /*2b250*/  ISETP.LT.AND P3, PT, R219, UR55, !P1 ;  /* 0x00000037db007c0c */ /* 0x000fe4000cf61270 */
[----:B------:R-:W-:Y:S02]  /*2b260*/  LOP3.LUT R0, R0, 0xfdffffff, RZ, 0xc0, !PT ;  /* 0xfdffffff00007812 */ /* 0x000fe400078ec0ff */
[----:B------:R-:W-:-:S02]  /*2b270*/  LOP3.LUT R73, R73, 0xffdfffff, RZ, 0xc0, !PT ;  /* 0xffdfffff49497812 */ /* 0x000fc400078ec0ff */
[----:B------:R-:W-:-:S03]  /*2b280*/  @P4 LOP3.LUT R0, R0, 0x2000000, RZ, 0xfc, !PT ;  /* 0x0200000000004812 */ /* 0x000fc600078efcff */
[----:B------:R-:W-:Y:S02]  /*2b290*/  @P6 LOP3.LUT R73, R73, 0x200000, RZ, 0xfc, !PT ;  /* 0x0020000049496812 */ /* 0x000fe400078efcff */
[----:B------:R-:W-:Y:S02]  /*2b2a0*/  LOP3.LUT P6, RZ, R5, 0x1000, RZ, 0xc0, !PT ;  /* 0x0000100005ff7812 */ /* 0x000fe400078cc0ff */
[----:B------:R-:W-:Y:S02]  /*2b2b0*/  LOP3.LUT R0, R0, 0xffbfffff, RZ, 0xc0, !PT ;  /* 0xffbfffff00007812 */ /* 0x000fe400078ec0ff */
[----:B------:R-:W-:Y:S02]  /*2b2c0*/  LOP3.LUT P1, RZ, R6, 0x100000, RZ, 0xc0, !PT ;  /* 0x0010000006ff7812 */ /* 0x000fe4000782c0ff */
[----:B------:R-:W-:Y:S02]  /*2b2d0*/  @P3 LOP3.LUT R0, R0, 0x400000, RZ, 0xfc, !PT ;  /* 0x0040000000003812 */ /* 0x000fe400078efcff */
[----:B------:R-:W-:-:S02]  /*2b2e0*/  LOP3.LUT R73, R73, 0xffbfffff, RZ, 0xc0, !PT ;  /* 0xffbfffff49497812 */ /* 0x000fc400078ec0ff */
[----:B------:R-:W-:Y:S01]  /*2b2f0*/  ISETP.LT.AND P1, PT, R219, UR4, !P1 ;  /* 0x00000004db007c0c */ /* 0x000fe2000cf21270 */
[----:B------:R-:W-:Y:S01]  /*2b300*/  ULDC UR4, c[0x0][0x228] ;  /* 0x00008a0000047ab9 */ /* 0x000fe20000000800 */
[----:B------:R-:W-:Y:S02]  /*2b310*/  LOP3.LUT R0, R0, 0xfff7ffff, RZ, 0xc0, !PT ;  /* 0xfff7ffff00007812 */ /* 0x000fe400078ec0ff */
[----:B------:R-:W-:Y:S02]  /*2b320*/  LOP3.LUT P0, RZ, R5, 0x10000, RZ, 0xc0, !PT ;  /* 0x0001000005ff7812 */ /* 0x000fe4000780c0ff */
[----:B------:R-:W-:Y:S02]  /*2b330*/  @P6 LOP3.LUT R73, R73, 0x400000, RZ, 0xfc, !PT ;  /* 0x0040000049496812 */ /* 0x000fe400078efcff */
[----:B------:R-:W-:Y:S02]  /*2b340*/  @P2 LOP3.LUT R0, R0, 0x80000, RZ, 0xfc, !PT ;  /* 0x0008000000002812 */ /* 0x000fe400078efcff */
[----:B------:R-:W-:-:S02]  /*2b350*/  LOP3.LUT P6, RZ, R5, 0x2000, RZ, 0xc0, !PT ;  /* 0x0000200005ff7812 */ /* 0x000fc400078cc0ff */
[----:B------:R-:W-:Y:S01]  /*2b360*/  ISETP.LT.AND P0, PT, R218, UR23, !P0 ;  /* 0x00000017da007c0c */ /* 0x000fe2000c701270 */
[----:B------:R-:W-:Y:S01]  /*2b370*/  ULDC UR23, c[0x0][0x228] ;  /* 0x00008a0000177ab9 */ /* 0x000fe20000000800 */
[----:B------:R-:W-:Y:S02]  /*2b380*/  LOP3.LUT R0, R0, 0xfffeffff, RZ, 0xc0, !PT ;  /* 0xfffeffff00007812 */ /* 0x000fe400078ec0ff */
[----:B------:R-:W-:Y:S02]  /*2b390*/  LOP3.LUT R73, R73, 0xff7fffff, RZ, 0xc0, !PT ;  /* 0xff7fffff49497812 */ /* 0x000fe400078ec0ff */
[----:B------:R-:W-:-:S04]  /*2b3a0*/  @P1 LOP3.LUT R0, R0, 0x10000, RZ, 0xfc, !PT ;  /* 0x0001000000001812 */ /* 0x000fc800078efcff */
[----:B------:R-:W-:Y:S02]  /*2b3b0*/  LOP3.LUT R0, R0, 0xffff7fff, RZ, 0xc0, !PT ;  /* 0xffff7fff00007812 */ /* 0x000fe400078ec0ff */
[----:B------:R-:W-:Y:S02]  /*2b3c0*/  @P6 LOP3.LUT R73, R73, 0x800000, RZ, 0xfc, !PT ;  /* 0x0080000049496812 */ /* 0x000fe400078efcff */
[----:B------:R-:W-:Y:S02]  /*2b3d0*/  @P0 LOP3.LUT R0, R0, 0x8000, RZ, 0xfc, !PT ;  /* 0x0000800000000812 */ /* 0x000fe400078efcff */
        /* <DEDUP_REMOVED lines=24> */
[----:B------:R-:W-:Y:S01]  /*2b560*/  LOP3.LUT R69, R96, 0xffff, RZ, 0xc0, !PT ;  /* 0x0000ffff60457812 */ /* 0x000fe200078ec0ff */
[----:B------:R-:W-:-:S08]  /*2b570*/  IMAD.MOV.U32 R96, RZ, RZ, R97 ;  /* 0x000000ffff607224 */ /* 0x000fd000078e0061 */
[----:B------:R-:W-:Y:S02]  /*2b580*/  @P6 LOP3.LUT R0, R0, 0x400, RZ, 0xfc, !PT ;  /* 0x0000040000006812 */ /* 0x000fe400078efcff */
[----:B------:R-:W-:-:S04]  /*2b590*/  LOP3.LUT P6, RZ, R73, 0x100000, RZ, 0xc0, !PT ;  /* 0x0010000049ff7812 */ /* 0x000fc800078cc0ff */
[----:B------:R-:W-:Y:S01]  /*2b5a0*/  ISETP.LT.AND P6, PT, R218, UR15, !P6 ;  /* 0x0000000fda007c0c */ /* 0x000fe2000f7c1270 */
[----:B------:R-:W-:Y:S01]  /*2b5b0*/  IMAD.MOV.U32 R97, RZ, RZ, R99 ;  /* 0x000000ffff617224 */ /* 0x000fe200078e0063 */
[----:B------:R-:W-:Y:S01]  /*2b5c0*/  LOP3.LUT R0, R0, 0xfffffdff, RZ, 0xc0, !PT ;  /* 0xfffffdff00007812 */ /* 0x000fe200078ec0ff */
[----:B------:R-:W-:Y:S01]  /*2b5d0*/  IMAD.MOV.U32 R99, RZ, RZ, R98 ;  /* 0x000000ffff637224 */ /* 0x000fe200078e0062 */
[----:B------:R-:W-:Y:S01]  /*2b5e0*/  ULDC UR15, c[0x0][0x228] ;  /* 0x00008a00000f7ab9 */ /* 0x000fe20000000800 */
[----:B------:R-:W-:Y:S02]  /*2b5f0*/  IMAD.MOV.U32 R98, RZ, RZ, R100 ;  /* 0x000000ffff627224 */ /* 0x000fe400078e0064 */
[----:B------:R-:W-:Y:S02]  /*2b600*/  IMAD.MOV.U32 R100, RZ, RZ, R101 ;  /* 0x000000ffff647224 */ /* 0x000fe400078e0065 */
[----:B------:R-:W-:Y:S02]  /*2b610*/  IMAD.MOV.U32 R101, RZ, RZ, R102 ;  /* 0x000000ffff657224 */ /* 0x000fe400078e0066 */
[----:B------:R-:W-:-:S02]  /*2b620*/  IMAD.MOV.U32 R102, RZ, RZ, R104 ;  /* 0x000000ffff667224 */ /* 0x000fc400078e0068 */
[----:B------:R-:W-:Y:S02]  /*2b630*/  IMAD.MOV.U32 R104, RZ, RZ, R108 ;  /* 0x000000ffff687224 */ /* 0x000fe400078e006c */
[----:B------:R-:W-:Y:S01]  /*2b640*/  IMAD.MOV.U32 R108, RZ, RZ, R109 ;  /* 0x000000ffff6c7224 */ /* 0x000fe200078e006d */
[----:B------:R-:W-:Y:S01]  /*2b650*/  @P6 LOP3.LUT R0, R0, 0x200, RZ, 0xfc, !PT ;  /* 0x0000020000006812 */ /* 0x000fe200078efcff */
[----:B------:R-:W-:Y:S01]  /*2b660*/  IMAD.MOV.U32 R109, RZ, RZ, R110 ;  /* 0x000000ffff6d7224 */ /* 0x000fe200078e006e */
[----:B------:R-:W-:Y:S01]  /*2b670*/  LOP3.LUT P6, RZ, R73, 0x80000, RZ, 0xc0, !PT ;  /* 0x0008000049ff7812 */ /* 0x000fe200078cc0ff */
[----:B------:R-:W-:Y:S02]  /*2b680*/  IMAD.MOV.U32 R110, RZ, RZ, R111 ;  /* 0x000000ffff6e7224 */ /* 0x000fe400078e006f */
[----:B------:R-:W-:Y:S02]  /*2b690*/  IMAD.MOV.U32 R111, RZ, RZ, R112 ;  /* 0x000000ffff6f7224 */ /* 0x000fe400078e0070 */
[----:B------:R-:W-:-:S02]  /*2b6a0*/  IMAD.MOV.U32 R112, RZ, RZ, R113 ;  /* 0x000000ffff707224 */ /* 0x000fc400078e0071 */
[----:B------:R-:W-:Y:S01]  /*2b6b0*/  IMAD.MOV.U32 R113, RZ, RZ, R114 ;  /* 0x000000ffff717224 */ /* 0x000fe200078e0072 */
[----:B------:R-:W-:Y:S01]  /*2b6c0*/  ISETP.LT.AND P6, PT, R218, UR11, !P6 ;  /* 0x0000000bda007c0c */ /* 0x000fe2000f7c1270 */
[----:B------:R-:W-:Y:S01]  /*2b6d0*/  IMAD.MOV.U32 R114, RZ, RZ, R117 ;  /* 0x000000ffff727224 */ /* 0x000fe200078e0075 */
[----:B------:R-:W-:Y:S01]  /*2b6e0*/  LOP3.LUT R0, R0, 0xfffffeff, RZ, 0xc0, !PT ;  /* 0xfffffeff00007812 */ /* 0x000fe200078ec0ff */
[----:B------:R-:W-:Y:S01]  /*2b6f0*/  IMAD.MOV.U32 R117, RZ, RZ, R136 ;  /* 0x000000ffff757224 */ /* 0x000fe200078e0088 */
[----:B------:R-:W-:Y:S01]  /*2b700*/  LOP3.LUT P5, RZ, R5, 0x20, RZ, 0xc0, !PT ;  /* 0x0000002005ff7812 */ /* 0x000fe200078ac0ff */
[----:B------:R-:W-:Y:S01]  /*2b710*/  IMAD.MOV.U32 R136, RZ, RZ, R138 ;  /* 0x000000ffff887224 */ /* 0x000fe200078e008a */
[----:B------:R-:W-:Y:S01]  /*2b720*/  ULDC UR11, c[0x0][0x228] ;  /* 0x00008a00000b7ab9 */ /* 0x000fe20000000800 */
[----:B------:R-:W2:Y:S06]  /*2b730*/  LDL.LU R138, [R1+0xe98] ;  /* 0x000e9800018a7983 */ /* 0x000eac0000300800 */
[----:B------:R-:W-:-:S02]  /*2b740*/  @P6 LOP3.LUT R0, R0, 0x100, RZ, 0xfc, !PT ;  /* 0x0000010000006812 */ /* 0x000fc400078efcff */
[C---:B------:R-:W-:Y:S02]  /*2b750*/  LOP3.LUT P4, RZ, R5.reuse, 0x10, RZ, 0xc0, !PT ;  /* 0x0000001005ff7812 */ /* 0x040fe4000788c0ff */
[C---:B------:R-:W-:Y:S02]  /*2b760*/  LOP3.LUT P3, RZ, R5.reuse, 0x8, RZ, 0xc0, !PT ;  /* 0x0000000805ff7812 */ /* 0x040fe4000786c0ff */
[C---:B------:R-:W-:Y:S02]  /*2b770*/  LOP3.LUT P2, RZ, R5.reuse, 0x4, RZ, 0xc0, !PT ;  /* 0x0000000405ff7812 */ /* 0x040fe4000784c0ff */
[C---:B------:R-:W-:Y:S02]  /*2b780*/  LOP3.LUT P0, RZ, R5.reuse, 0x1, RZ, 0xc0, !PT ;  /* 0x0000000105ff7812 */ /* 0x040fe4000780c0ff */
[----:B------:R-:W-:Y:S01]  /*2b790*/  LOP3.LUT P1, RZ, R5, 0x2, RZ, 0xc0, !PT ;  /* 0x0000000205ff7812 */ /* 0x000fe2000782c0ff */
[----:B------:R-:W-:Y:S01]  /*2b7a0*/  IMAD.MOV.U32 R95, RZ, RZ, R96 ;  /* 0x000000ffff5f7224 */ /* 0x000fe200078e0060 */
[----:B------:R-:W-:Y:S01]  /*2b7b0*/  LOP3.LUT P6, RZ, R73, 0x40000, RZ, 0xc0, !PT ;  /* 0x0004000049ff7812 */ /* 0x000fe200078cc0ff */
[----:B------:R-:W3:Y:S03]  /*2b7c0*/  LDL.LU R118, [R1+0xeb0] ;  /* 0x000eb00001767983 */ /* 0x000ee60000300800 */
        /* <DEDUP_REMOVED lines=10> */
[C---:B------:R-:W-:Y:S01]  /*2b870*/  ISETP.LT.AND P6, PT, R218.reuse, UR15, !P6 ;  /* 0x0000000fda007c0c */ /* 0x040fe2000f7c1270 */
        /* <DEDUP_REMOVED lines=13> */
[C---:B------:R-:W-:Y:S01]  /*2b950*/  ISETP.LT.AND P2, PT, R218.reuse, UR15, !P2 ;  /* 0x0000000fda007c0c */ /* 0x040fe2000d741270 */
[----:B------:R-:W-:Y:S01]  /*2b960*/  ULDC UR15, c[0x0][0x228] ;  /* 0x00008a00000f7ab9 */ /* 0x000fe20000000800 */
[----:B------:R-:W-:Y:S01]  /*2b970*/  ISETP.LT.AND P0, PT, R218, UR23, !P0 ;  /* 0x00000017da007c0c */ /* 0x000fe2000c701270 */
[----:B------:R-:W-:Y:S01]  /*2b980*/  ULDC UR23, c[0x0][0x228] ;  /* 0x00008a0000177ab9 */ /* 0x000fe20000000800 */
[----:B------:R-:W-:-:S04]  /*2b990*/  LOP3.LUT R0, R0, 0xfffffffb, RZ, 0xc0, !PT ;  /* 0xfffffffb00007812 */ /* 0x000fc800078ec0ff */
[----:B------:R-:W-:Y:S02]  /*2b9a0*/  @P3 LOP3.LUT R0, R0, 0x4, RZ, 0xfc, !PT ;  /* 0x0000000400003812 */ /* 0x000fe400078efcff */
[----:B------:R-:W-:Y:S01]  /*2b9b0*/  ISETP.LT.AND P1, PT, R218, UR11, !P1 ;  /* 0x0000000bda007c0c */ /* 0x000fe2000cf21270 */
[----:B------:R-:W-:Y:S01]  /*2b9c0*/  ULDC UR11, c[0x0][0x228] ;  /* 0x00008a00000b7ab9 */ /* 0x000fe20000000800 */
[----:B------:R-:W-:Y:S02]  /*2b9d0*/  LOP3.LUT R0, R0, 0xfffffffd, RZ, 0xc0, !PT ;  /* 0xfffffffd00007812 */ /* 0x000fe400078ec0ff */
[----:B------:R-:W-:Y:S02]  /*2b9e0*/  LOP3.LUT R5, R5, 0x7fffffff, RZ, 0xc0, !PT ;  /* 0x7fffffff05057812 */ /* 0x000fe400078ec0ff */
[----:B------:R-:W-:Y:S02]  /*2b9f0*/  @P2 LOP3.LUT R0, R0, 0x2, RZ, 0xfc, !PT ;  /* 0x0000000200002812 */ /* 0x000fe400078efcff */
[----:B------:R-:W-:-:S02]  /*2ba00*/  @P0 LOP3.LUT R5, R5, 0x80000000, RZ, 0xfc, !PT ;  /* 0x8000000005050812 */ /* 0x000fc400078efcff */
[C---:B------:R-:W-:Y:S02]  /*2ba10*/  LOP3.LUT P0, RZ, R73.reuse, 0x200, RZ, 0xc0, !PT ;  /* 0x0000020049ff7812 */ /* 0x040fe4000780c0ff */
[----:B------:R-:W-:Y:S02]  /*2ba20*/  LOP3.LUT R0, R0, 0xfffffffe, RZ, 0xc0, !PT ;  /* 0xfffffffe00007812 */ /* 0x000fe400078ec0ff */
[----:B------:R-:W-:Y:S01]  /*2ba30*/  ISETP.LT.AND P0, PT, R218, UR19, !P0 ;  /* 0x00000013da007c0c */ /* 0x000fe2000c701270 */
[----:B------:R-:W-:Y:S01]  /*2ba40*/  ULDC UR19, c[0x0][0x228] ;  /* 0x00008a0000137ab9 */ /* 0x000fe20000000800 */
[----:B------:R-:W-:Y:S02]  /*2ba50*/  @P1 LOP3.LUT R0, R0, 0x1, RZ, 0xfc, !PT ;  /* 0x0000000100001812 */ /* 0x000fe400078efcff */
[----:B------:R-:W-:Y:S02]  /*2ba60*/  LOP3.LUT P1, RZ, R73, 0x400, RZ, 0xc0, !PT ;  /* 0x0000040049ff7812 */ /* 0x000fe4000782c0ff */
[----:B------:R-:W-:-:S02]  /*2ba70*/  LOP3.LUT R5, R5, 0xbfffffff, RZ, 0xc0, !PT ;  /* 0xbfffffff05057812 */ /* 0x000fc400078ec0ff */
[----:B------:R-:W-:Y:S01]  /*2ba80*/  ISETP.LT.AND P1, PT, R218, UR15, !P1 ;  /* 0x0000000fda007c0c */ /* 0x000fe2000cf21270 */
[----:B------:R-:W-:Y:S01]  /*2ba90*/  ULDC UR15, c[0x0][0x228] ;  /* 0x00008a00000f7ab9 */ /* 0x000fe20000000800 */
[----:B------:R-:W-:-:S03]  /*2baa0*/  LOP3.LUT P2, RZ, R73, 0x800, RZ, 0xc0, !PT ;  /* 0x0000080049ff7812 */ /* 0x000fc6000784c0ff */
[----:B------:R-:W-:Y:S02]  /*2bab0*/  @P0 LOP3.LUT R5, R5, 0x40000000, RZ, 0xfc, !PT ;  /* 0x4000000005050812 */ /* 0x000fe400078efcff */
[C---:B------:R-:W-:Y:S01]  /*2bac0*/  ISETP.LT.AND P2, PT, R218.reuse, UR11, !P2 ;  /* 0x0000000bda007c0c */ /* 0x040fe2000d741270 */
        /* <DEDUP_REMOVED lines=11> */
[----:B------:R-:W-:Y:S02]  /*2bb80*/  LOP3.LUT R5, R5, 0xf7ffffff, RZ, 0xc0, !PT ;  /* 0xf7ffffff05057812 */ /* 0x000fe400078ec0ff */
[----:B------:R-:W-:Y:S02]  /*2bb90*/  LOP3.LUT P5, RZ, R73, 0x4000, RZ, 0xc0, !PT ;  /* 0x0000400049ff7812 */ /* 0x000fe400078ac0ff */
[----:B------:R-:W-:-:S02]  /*2bba0*/  @P3 LOP3.LUT R5, R5, 0x8000000, RZ, 0xfc, !PT ;  /* 0x0800000005053812 */ /* 0x000fc400078efcff */
[----:B------:R-:W-:Y:S02]  /*2bbb0*/  LOP3.LUT P0, RZ, R3, 0x20000000, RZ, 0xc0, !PT ;  /* 0x2000000003ff7812 */ /* 0x000fe4000780c0ff */
        /* <DEDUP_REMOVED lines=8> */
[----:B------:R-:W-:Y:S02]  /*2bc40*/  LOP3.LUT R5, R5, 0xfdffffff, RZ, 0xc0, !PT ;  /* 0xfdffffff05057812 */ /* 0x000fe400078ec0ff */
[----:B------:R-:W-:Y:S02]  /*2bc50*/  @P0 LOP3.LUT R73, R73, 0x100, RZ, 0xfc, !PT ;  /* 0x0000010049490812 */ /* 0x000fe400078efcff */
[----:B------:R-:W-:Y:S02]  /*2bc60*/  @P5 LOP3.LUT R5, R5, 0x2000000, RZ, 0xfc, !PT ;  /* 0x0200000005055812 */ /* 0x000fe400078efcff */
[----:B------:R-:W-:Y:S02]  /*2bc70*/  LOP3.LUT P0, RZ, R3, 0x400000, RZ, 0xc0, !PT ;  /* 0x0040000003ff7812 */ /* 0x000fe4000780c0ff */
[----:B------:R-:W-:Y:S02]  /*2bc80*/  LOP3.LUT R5, R5, 0xfeffffff, RZ, 0xc0, !PT ;  /* 0xfeffffff05057812 */ /* 0x000fe400078ec0ff */
[----:B------:R-:W-:Y:S01]  /*2bc90*/  ISETP.LT.AND P0, PT, R218, UR23, !P0 ;  /* 0x00000017da007c0c */ /* 0x000fe2000c701270 */
[----:B------:R-:W-:Y:S01]  /*2bca0*/  ULDC UR23, c[0x0][0x228] ;  /* 0x00008a0000177ab9 */ /* 0x000fe20000000800 */
[----:B------:R-:W-:-:S02]  /*2bcb0*/  @P6 LOP3.LUT R5, R5, 0x1000000, RZ, 0xfc, !PT ;  /* 0x0100000005056812 */ /* 0x000fc400078efcff */
[----:B------:R-:W-:Y:S02]  /*2bcc0*/  LOP3.LUT P6, RZ, R3, 0x800000, RZ, 0xc0, !PT ;  /* 0x0080000003ff7812 */ /* 0x000fe400078cc0ff */
[----:B------:R-:W-:Y:S02]  /*2bcd0*/  LOP3.LUT R5, R5, 0xff7fffff, RZ, 0xc0, !PT ;  /* 0xff7fffff05057812 */ /* 0x000fe400078ec0ff */
        /* <DEDUP_REMOVED lines=13> */
[----:B------:R-:W-:Y:S02]  /*2bdb0*/  LOP3.LUT P3, RZ, R3, 0x4000000, RZ, 0xc0, !PT ;  /* 0x0400000003ff7812 */ /* 0x000fe4000786c0ff */
[----:B------:R-:W-:Y:S02]  /*2bdc0*/  LOP3.LUT R5, R5, 0xffefffff, RZ, 0xc0, !PT ;  /* 0xffefffff05057812 */ /* 0x000fe400078ec0ff */
[C---:B------:R-:W-:Y:S02]  /*2bdd0*/  LOP3.LUT P2, RZ, R3.reuse, 0x8000000, RZ, 0xc0, !PT ;  /* 0x0800000003ff7812 */ /* 0x040fe4000784c0ff */
[----:B------:R-:W-:Y:S02]  /*2bde0*/  LOP3.LUT P1, RZ, R3, 0x10000000, RZ, 0xc0, !PT ;  /* 0x1000000003ff7812 */ /* 0x000fe4000782c0ff */
[----:B------:R-:W-:-:S02]  /*2bdf0*/  LOP3.LUT P0, RZ, R73, 0x100, RZ, 0xc0, !PT ;  /* 0x0000010049ff7812 */ /* 0x000fc4000780c0ff */
[----:B------:R-:W-:Y:S02]  /*2be00*/  @P4 LOP3.LUT R5, R5, 0x100000, RZ, 0xfc, !PT ;  /* 0x0010000005054812 */ /* 0x000fe400078efcff */
[C---:B------:R-:W-:Y:S01]  /*2be10*/  ISETP.LT.AND P4, PT, R218.reuse, UR23, !P3 ;  /* 0x00000017da007c0c */ /* 0x040fe2000df81270 */
[----:B------:R-:W-:Y:S01]  /*2be20*/  IMAD.MOV.U32 R96, RZ, RZ, R99 ;  /* 0x000000ffff607224 */ /* 0x000fe200078e0063 */
[C---:B------:R-:W-:Y:S01]  /*2be30*/  ISETP.LT.AND P3, PT, R218.reuse, UR19, !P2 ;  /* 0x00000013da007c0c */ /* 0x040fe2000d761270 */
[----:B------:R-:W-:Y:S01]  /*2be40*/  IMAD.MOV.U32 R99, RZ, RZ, R100 ;  /* 0x000000ffff637224 */ /* 0x000fe200078e0064 */
[C---:B------:R-:W-:Y:S01]  /*2be50*/  ISETP.LT.AND P2, PT, R218.reuse, UR15, !P1 ;  /* 0x0000000fda007c0c */ /* 0x040fe2000cf41270 */
[----:B------:R-:W-:Y:S01]  /*2be60*/  IMAD.MOV.U32 R100, RZ, RZ, R102 ;  /* 0x000000ffff647224 */ /* 0x000fe200078e0066 */
[----:B------:R-:W-:Y:S01]  /*2be70*/  ISETP.LT.AND P1, PT, R218, UR11, !P0 ;  /* 0x0000000bda007c0c */ /* 0x000fe2000c721270 */
[----:B------:R-:W-:Y:S01]  /*2be80*/  IMAD.MOV.U32 R102, RZ, RZ, R109 ;  /* 0x000000ffff667224 */ /* 0x000fe200078e006d */
[----:B------:R-:W-:Y:S01]  /*2be90*/  LOP3.LUT P0, RZ, R6, 0x4000, RZ, 0xc0, !PT ;  /* 0x0000400006ff7812 */ /* 0x000fe2000780c0ff */
[----:B------:R-:W-:Y:S01]  /*2bea0*/  ULDC UR23, c[0x0][0x228] ;  /* 0x00008a0000177ab9 */ /* 0x000fe20000000800 */
[----:B------:R-:W-:Y:S01]  /*2beb0*/  PRMT R74, R100, 0x3340, R1 ;  /* 0x00003340644a7816 */ /* 0x000fe20000000001 */
[----:B------:R-:W-:Y:S01]  /*2bec0*/  ULDC UR19, c[0x0][0x228] ;  /* 0x00008a0000137ab9 */ /* 0x000fe20000000800 */
[----:B------:R-:W-:Y:S01]  /*2bed0*/  SHF.R.U32.HI R68, RZ, 0x8, R69 ;  /* 0x00000008ff447819 */ /* 0x000fe20000011645 */
[----:B------:R-:W-:Y:S01]  /*2bee0*/  ULDC UR15, c[0x0][0x228] ;  /* 0x00008a00000f7ab9 */ /* 0x000fe20000000800 */
[----:B------:R-:W-:Y:S01]  /*2bef0*/  LOP3.LUT R80, R121, 0xffff, RZ, 0xc0, !PT ;  /* 0x0000ffff79507812 */ /* 0x000fe200078ec0ff */
[----:B------:R-:W-:-:S06]  /*2bf00*/  ULDC UR11, c[0x0][0x228] ;  /* 0x00008a00000b7ab9 */ /* 0x000fcc0000000800 */
        /* <DEDUP_REMOVED lines=18> */
[----:B--2---:R-:W-:Y:S01]  /*2c030*/  LOP3.LUT R138, R138, 0xffff, RZ, 0xc0, !PT ;  /* 0x0000ffff8a8a7812 */ /* 0x004fe200078ec0ff */
[----:B------:R-:W-:Y:S02]  /*2c040*/  IMAD.MOV.U32 R109, RZ, RZ, R111 ;  /* 0x000000ffff6d7224 */ /* 0x000fe400078e006f */
[----:B------:R-:W-:Y:S01]  /*2c050*/  IMAD.MOV.U32 R100, RZ, RZ, R102 ;  /* 0x000000ffff647224 */ /* 0x000fe200078e0066 */
[----:B------:R-:W-:-:S05]  /*2c060*/  SHF.R.U32.HI R111, RZ, 0x8, R138 ;  /* 0x00000008ff6f7819 */ /* 0x000fca000001168a */
[----:B------:R-:W-:Y:S02]  /*2c070*/  @P0 LOP3.LUT R194, R194, 0x40000000, RZ, 0xfc, !PT ;  /* 0x40000000c2c20812 */ /* 0x000fe400078efcff */
[----:B------:R-:W-:Y:S02]  /*2c080*/  LOP3.LUT P0, RZ, R6, 0x80, RZ, 0xc0, !PT ;  /* 0x0000008006ff7812 */ /* 0x000fe4000780c0ff */
[----:B------:R-:W-:Y:S02]  /*2c090*/  PRMT R138, R69, 0x3340, R138 ;  /* 0x00003340458a7816 */ /* 0x000fe4000000008a */
[----:B------:R-:W-:Y:S02]  /*2c0a0*/  PRMT R69, R131, 0x3340, R1 ;  /* 0x0000334083457816 */ /* 0x000fe40000000001 */
[----:B------:R-:W-:Y:S02]  /*2c0b0*/  PRMT R131, R160, 0x3340, R153 ;  /* 0x00003340a0837816 */ /* 0x000fe40000000099 */
[----:B------:R-:W-:-:S02]  /*2c0c0*/  PRMT R160, R100, 0x5410, R74 ;  /* 0x0000541064a07816 */ /* 0x000fc4000000004a */
[----:B------:R-:W-:Y:S02]  /*2c0d0*/  LOP3.LUT R194, R194, 0x7fffffff, RZ, 0xc0, !PT ;  /* 0x7fffffffc2c27812 */ /* 0x000fe400078ec0ff */
[----:B------:R-:W-:Y:S02]  /*2c0e0*/  LOP3.LUT R74, R120, 0xffff, RZ, 0xc0, !PT ;  /* 0x0000ffff784a7812 */ /* 0x000fe400078ec0ff */
[----:B------:R-:W2:Y:S01]  /*2c0f0*/  LDL.LU R120, [R1+0xea4] ;  /* 0x000ea40001787983 */ /* 0x000ea20000300800 */
[----:B------:R-:W-:-:S03]  /*2c100*/  LOP3.LUT R78, R122, 0xffff, RZ, 0xc0, !PT ;  /* 0x0000ffff7a4e7812 */ /* 0x000fc600078ec0ff */
[----:B------:R-:W4:Y:S01]  /*2c110*/  LDL.LU R121, [R1+0x107c] ;  /* 0x00107c0001797983 */ /* 0x000f220000300800 */
[----:B------:R-:W-:-:S03]  /*2c120*/  @P0 LOP3.LUT R194, R194, 0x80000000, RZ, 0xfc, !PT ;  /* 0x80000000c2c20812 */ /* 0x000fc600078efcff */
[----:B------:R-:W3:Y:S01]  /*2c130*/  LDL.LU R122, [R1+0xf2c] ;  /* 0x000f2c00017a7983 */ /* 0x000ee20000300800 */
        /* <DEDUP_REMOVED lines=20> */
[----:B------:R-:W-:Y:S02]  /*2c280*/  LOP3.LUT R73, R73, 0xffffffbf, RZ, 0xc0, !PT ;  /* 0xffffffbf49497812 */ /* 0x000fe400078ec0ff */
[----:B------:R-:W-:-:S07]  /*2c290*/  @P4 LOP3.LUT R5, R5, 0x80000, RZ, 0xfc, !PT ;  /* 0x0008000005054812 */ /* 0x000fce00078efcff */
[----:B------:R-:W-:Y:S02]  /*2c2a0*/  @P0 LOP3.LUT R73, R73, 0x40, RZ, 0xfc, !PT ;  /* 0x0000004049490812 */ /* 0x000fe400078efcff */
[----:B------:R-:W-:Y:S02]  /*2c2b0*/  LOP3.LUT P0, RZ, R3, 0x80000000, RZ, 0xc0, !PT ;  /* 0x8000000003ff7812 */ /* 0x000fe4000780c0ff */
        /* <DEDUP_REMOVED lines=41> */
[----:B------:R-:W-:Y:S01]  /*2c550*/  ISETP.LT.AND P0, PT, R218, UR11, !P0 ;  /* 0x0000000bda007c0c */ /* 0x000fe2000c701270 */
[----:B------:R-:W-:Y:S01]  /*2c560*/  IMAD.MOV.U32 R94, RZ, RZ, R97 ;  /* 0x000000ffff5e7224 */ /* 0x000fe200078e0061 */
[----:B------:R-:W-:Y:S01]  /*2c570*/  LOP3.LUT R5, R5, 0xfffffeff, RZ, 0xc0, !PT ;  /* 0xfffffeff05057812 */ /* 0x000fe200078ec0ff */
[----:B------:R-:W-:Y:S01]  /*2c580*/  IMAD.MOV.U32 R97, RZ, RZ, R98 ;  /* 0x000000ffff617224 */ /* 0x000fe200078e0062 */
[----:B------:R-:W-:Y:S01]  /*2c590*/  LOP3.LUT R68, R68, 0xffff, RZ, 0xc0, !PT ;  /* 0x0000ffff44447812 */ /* 0x000fe200078ec0ff */
[----:B------:R-:W-:Y:S01]  /*2c5a0*/  IMAD.MOV.U32 R98, RZ, RZ, R101 ;  /* 0x000000ffff627224 */ /* 0x000fe200078e0065 */
[----:B------:R-:W-:Y:S01]  /*2c5b0*/  LOP3.LUT R111, R111, 0xffff, RZ, 0xc0, !PT ;  /* 0x0000ffff6f6f7812 */ /* 0x000fe200078ec0ff */
[----:B------:R-:W-:-:S03]  /*2c5c0*/  IMAD.MOV.U32 R101, RZ, RZ, R104 ;  /* 0x000000ffff657224 */ /* 0x000fc600078e0068 */
[----:B------:R-:W-:-:S03]  /*2c5d0*/  PRMT R111, R68, 0x3340, R111 ;  /* 0x00003340446f7816 */ /* 0x000fc6000000006f */
[----:B------:R-:W-:Y:S02]  /*2c5e0*/  @P0 LOP3.LUT R5, R5, 0x100, RZ, 0xfc, !PT ;  /* 0x0000010005050812 */ /* 0x000fe400078efcff */
[----:B------:R-:W-:Y:S02]  /*2c5f0*/  LOP3.LUT P0, RZ, R73, 0x1, RZ, 0xc0, !PT ;  /* 0x0000000149ff7812 */ /* 0x000fe4000780c0ff */
[--C-:B------:R-:W-:Y:S02]  /*2c600*/  PRMT R68, R97, 0x3340, R1.reuse ;  /* 0x0000334061447816 */ /* 0x100fe40000000001 */
[--C-:B------:R-:W-:Y:S02]  /*2c610*/  PRMT R73, R101, 0x3340, R1.reuse ;  /* 0x0000334065497816 */ /* 0x100fe40000000001 */
[----:B------:R-:W-:Y:S01]  /*2c620*/  LOP3.LUT R101, R171, 0xffff, RZ, 0xc0, !PT ;  /* 0x0000ffffab657812 */ /* 0x000fe200078ec0ff */
[----:B------:R-:W-:Y:S01]  /*2c630*/  IMAD.MOV.U32 R104, RZ, RZ, R108 ;  /* 0x000000ffff687224 */ /* 0x000fe200078e006c */
[----:B------:R-:W-:Y:S01]  /*2c640*/  PRMT R131, R131, 0x5410, R68 ;  /* 0x0000541083837816 */ /* 0x000fe20000000044 */
[----:B------:R-:W-:Y:S01]  /*2c650*/  IMAD.MOV.U32 R108, RZ, RZ, R110 ;  /* 0x000000ffff6c7224 */ /* 0x000fe200078e006e */
[----:B------:R-:W-:Y:S01]  /*2c660*/  PRMT R68, R101, 0x3340, R1 ;  /* 0x0000334065447816 */ /* 0x000fe20000000001 */
[----:B------:R-:W-:Y:S01]  /*2c670*/  IMAD.MOV.U32 R110, RZ, RZ, R112 ;  /* 0x000000ffff6e7224 */ /* 0x000fe200078e0070 */
[----:B------:R-:W-:Y:S01]  /*2c680*/  LOP3.LUT R170, R170, 0xffff, RZ, 0xc0, !PT ;  /* 0x0000ffffaaaa7812 */ /* 0x000fe200078ec0ff */
[----:B------:R-:W-:Y:S01]  /*2c690*/  IMAD.MOV.U32 R112, RZ, RZ, R113 ;  /* 0x000000ffff707224 */ /* 0x000fe200078e0071 */
[----:B------:R-:W-:Y:S01]  /*2c6a0*/  PRMT R138, R138, 0x5410, R68 ;  /* 0x000054108a8a7816 */ /* 0x000fe20000000044 */
[----:B------:R-:W-:Y:S01]  /*2c6b0*/  IMAD.MOV.U32 R113, RZ, RZ, R114 ;  /* 0x000000ffff717224 */ /* 0x000fe200078e0072 */
[----:B------:R-:W-:Y:S01]  /*2c6c0*/  PRMT R68, R170, 0x3340, R1 ;  /* 0x00003340aa447816 */ /* 0x000fe20000000001 */
[----:B------:R-:W-:-:S02]  /*2c6d0*/  IMAD.MOV.U32 R114, RZ, RZ, R117 ;  /* 0x000000ffff727224 */ /* 0x000fc400078e0075 */
[----:B------:R-:W-:Y:S01]  /*2c6e0*/  IMAD.MOV.U32 R102, RZ, RZ, R103 ;  /* 0x000000ffff667224 */ /* 0x000fe200078e0067 */
[----:B------:R-:W-:Y:S01]  /*2c6f0*/  PRMT R71, R98, 0x3340, R1 ;  /* 0x0000334062477816 */ /* 0x000fe20000000001 */
[----:B------:R-:W-:Y:S01]  /*2c700*/  IMAD.MOV.U32 R117, RZ, RZ, R136 ;  /* 0x000000ffff757224 */ /* 0x000fe200078e0088 */
[----:B------:R-:W-:Y:S01]  /*2c710*/  PRMT R136, R195, 0x3340, R137 ;  /* 0x00003340c3887816 */ /* 0x000fe20000000089 */
[----:B------:R-:W-:Y:S01]  /*2c720*/  IMAD.MOV.U32 R103, RZ, RZ, R105 ;  /* 0x000000ffff677224 */ /* 0x000fe200078e0069 */
        /* <DEDUP_REMOVED lines=8> */
[----:B------:R-:W-:Y:S02]  /*2c7b0*/  LOP3.LUT R104, R155, 0xffff, RZ, 0xc0, !PT ;  /* 0x0000ffff9b687812 */ /* 0x000fe400078ec0ff */
[----:B------:R-:W-:-:S02]  /*2c7c0*/  LOP3.LUT R70, R107, 0xffff, RZ, 0xc0, !PT ;  /* 0x0000ffff6b467812 */ /* 0x000fc400078ec0ff */
[----:B------:R-:W-:Y:S01]  /*2c7d0*/  LOP3.LUT R69, R123, 0xffff, RZ, 0xc0, !PT ;  /* 0x0000ffff7b457812 */ /* 0x000fe200078ec0ff */
[----:B------:R-:W-:Y:S01]  /*2c7e0*/  IMAD.MOV.U32 R123, RZ, RZ, R130 ;  /* 0x000000ffff7b7224 */ /* 0x000fe200078e0082 */
[----:B------:R-:W-:Y:S02]  /*2c7f0*/  PRMT R155, R156, 0x5410, R68 ;  /* 0x000054109c9b7816 */ /* 0x000fe40000000044 */
[----:B------:R-:W-:Y:S02]  /*2c800*/  PRMT R68, R104, 0x3340, R1 ;  /* 0x0000334068447816 */ /* 0x000fe40000000001 */
[----:B------:R-:W-:Y:S02]  /*2c810*/  PRMT R173, R103, 0x5410, R173 ;  /* 0x0000541067ad7816 */ /* 0x000fe400000000ad */
[----:B------:R-:W-:Y:S02]  /*2c820*/  LOP3.LUT R76, R172, 0xffff, RZ, 0xc0, !PT ;  /* 0x0000ffffac4c7812 */ /* 0x000fe400078ec0ff */
[----:B------:R-:W-:-:S02]  /*2c830*/  PRMT R130, R70, 0x3340, R69 ;  /* 0x0000334046827816 */ /* 0x000fc40000000045 */
[----:B------:R-:W-:Y:S02]  /*2c840*/  SHF.R.U32.HI R70, RZ, 0x8, R70 ;  /* 0x00000008ff467819 */ /* 0x000fe40000011646 */
[----:B------:R-:W-:Y:S02]  /*2c850*/  SHF.R.U32.HI R103, RZ, 0x8, R69 ;  /* 0x00000008ff677819 */ /* 0x000fe40000011645 */
[----:B------:R-:W-:Y:S02]  /*2c860*/  PRMT R168, R158, 0x5410, R68 ;  /* 0x000054109ea87816 */ /* 0x000fe40000000044 */
[----:B------:R-:W-:Y:S02]  /*2c870*/  PRMT R195, R102, 0x5410, R73 ;  /* 0x0000541066c37816 */ /* 0x000fe40000000049 */
[----:B------:R-:W-:Y:S02]  /*2c880*/  PRMT R68, R76, 0x3340, R1 ;  /* 0x000033404c447816 */ /* 0x000fe40000000001 */
[----:B------:R-:W-:-:S02]  /*2c890*/  LOP3.LUT R102, R169, 0xffff, RZ, 0xc0, !PT ;  /* 0x0000ffffa9667812 */ /* 0x000fc400078ec0ff */
[----:B------:R-:W-:Y:S02]  /*2c8a0*/  LOP3.LUT R69, R70, 0xffff, RZ, 0xc0, !PT ;  /* 0x0000ffff46457812 */ /* 0x000fe400078ec0ff */
[----:B------:R-:W-:Y:S02]  /*2c8b0*/  LOP3.LUT R103, R103, 0xffff, RZ, 0xc0, !PT ;  /* 0x0000ffff67677812 */ /* 0x000fe400078ec0ff */
[----:B------:R-:W-:Y:S02]  /*2c8c0*/  PRMT R130, R130, 0x5410, R68 ;  /* 0x0000541082827816 */ /* 0x000fe40000000044 */
[----:B------:R-:W-:Y:S02]  /*2c8d0*/  PRMT R68, R102, 0x3340, R1 ;  /* 0x0000334066447816 */ /* 0x000fe40000000001 */
[----:B------:R-:W-:Y:S02]  /*2c8e0*/  PRMT R103, R69, 0x3340, R103 ;  /* 0x0000334045677816 */ /* 0x000fe40000000067 */
[----:B------:R-:W-:-:S02]  /*2c8f0*/  LOP3.LUT R70, R110, 0xffff, RZ, 0xc0, !PT ;  /* 0x0000ffff6e467812 */ /* 0x000fc400078ec0ff */
[----:B------:R-:W-:Y:S02]  /*2c900*/  LOP3.LUT R77, R112, 0xffff, RZ, 0xc0, !PT ;  /* 0x0000ffff704d7812 */ /* 0x000fe400078ec0ff */
[----:B------:R-:W-:Y:S02]  /*2c910*/  LOP3.LUT R69, R113, 0xffff, RZ, 0xc0, !PT ;  /* 0x0000ffff71457812 */ /* 0x000fe400078ec0ff */
[----:B------:R-:W-:Y:S02]  /*2c920*/  LOP3.LUT R79, R123, 0xffff, RZ, 0xc0, !PT ;  /* 0x0000ffff7b4f7812 */ /* 0x000fe400078ec0ff */
[----:B------:R-:W-:Y:S01]  /*2c930*/  PRMT R72, R99, 0x3340, R1 ;  /* 0x0000334063487816 */ /* 0x000fe20000000001 */
[----:B------:R-:W4:Y:S01]  /*2c940*/  LDL.LU R123, [R1+0xfec] ;  /* 0x000fec00017b7983 */ /* 0x000f220000300800 */
[----:B------:R-:W-:Y:S02]  /*2c950*/  PRMT R219, R108, 0x5410, R68 ;  /* 0x000054106cdb7816 */ /* 0x000fe40000000044 */
[----:B------:R-:W-:-:S02]  /*2c960*/  PRMT R165, R109, 0x5410, R165 ;  /* 0x000054106da57816 */ /* 0x000fc400000000a5 */
[----:B------:R-:W-:Y:S01]  /*2c970*/  PRMT R68, R77, 0x3340, R1 ;  /* 0x000033404d447816 */ /* 0x000fe20000000001 */
[----:B------:R-:W4:Y:S01]  /*2c980*/  LDL.LU R109, [R1+0xec0] ;  /* 0x000ec000016d7983 */ /* 0x000f220000300800 */
[----:B------:R-:W-:Y:S02]  /*2c990*/  PRMT R113, R70, 0x3340, R69 ;  /* 0x0000334046717816 */ /* 0x000fe40000000045 */
[----:B------:R-:W-:Y:S01]  /*2c9a0*/  LOP3.LUT R71, R115, 0xffff, RZ, 0xc0, !PT ;  /* 0x0000ffff73477812 */ /* 0x000fe200078ec0ff */
[----:B------:R-:W4:Y:S01]  /*2c9b0*/  LDL.LU R110, [R1+0xebc] ;  /* 0x000ebc00016e7983 */ /* 0x000f220000300800 */
[----:B------:R-:W-:Y:S02]  /*2c9c0*/  LOP3.LUT R73, R114, 0xffff, RZ, 0xc0, !PT ;  /* 0x0000ffff72497812 */ /* 0x000fe400078ec0ff */
[----:B------:R-:W-:Y:S01]  /*2c9d0*/  PRMT R144, R144, 0x5410, R72 ;  /* 0x0000541090907816 */ /* 0x000fe20000000048 */
[----:B------:R-:W4:Y:S01]  /*2c9e0*/  LDL.LU R112, [R1+0xeac] ;  /* 0x000eac0001707983 */ /* 0x000f220000300800 */
[----:B------:R-:W-:-:S02]  /*2c9f0*/  LOP3.LUT R72, R116, 0xffff, RZ, 0xc0, !PT ;  /* 0x0000ffff74487812 */ /* 0x000fc400078ec0ff */
[----:B------:R-:W-:Y:S01]  /*2ca00*/  PRMT R113, R113, 0x5410, R68 ;  /* 0x0000541071717816 */ /* 0x000fe20000000044 */
[----:B------:R-:W4:Y:S01]  /*2ca10*/  LDL.LU R114, [R1+0x1084] ;  /* 0x0010840001727983 */ /* 0x000f220000300800 */
[----:B------:R-:W-:Y:S02]  /*2ca20*/  PRMT R68, R71, 0x3340, R1 ;  /* 0x0000334047447816 */ /* 0x000fe40000000001 */
[----:B------:R-:W-:Y:S01]  /*2ca30*/  LOP3.LUT R75, R117, 0xffff, RZ, 0xc0, !PT ;  /* 0x0000ffff754b7812 */ /* 0x000fe200078ec0ff */
[----:B------:R-:W4:Y:S01]  /*2ca40*/  LDL.LU R115, [R1+0xf38] ;  /* 0x000f380001737983 */ /* 0x000f220000300800 */
[----:B------:R-:W-:Y:S02]  /*2ca50*/  SHF.R.U32.HI R84, RZ, 0x8, R71 ;  /* 0x00000008ff547819 */ /* 0x000fe40000011647 */
[----:B---3--:R-:W-:Y:S01]  /*2ca60*/  LOP3.LUT R71, R122, 0xffff, RZ, 0xc0, !PT ;  /* 0x0000ffff7a477812 */ /* 0x008fe200078ec0ff */
[----:B------:R-:W3:Y:S04]  /*2ca70*/  LDL.LU R116, [R1+0x1000] ;  /* 0x0010000001747983 */ /* 0x000ee80000300800 */
[----:B------:R-:W3:Y:S04]  /*2ca80*/  LDL.LU R117, [R1+0xee4] ;  /* 0x000ee40001757983 */ /* 0x000ee80000300800 */
[----:B------:R-:W3:Y:S01]  /*2ca90*/  LDL.LU R122, [R1+0xec8] ;  /* 0x000ec800017a7983 */ /* 0x000ee20000300800 */
[----:B------:R-:W-:-:S03]  /*2caa0*/  PRMT R164, R118, 0x5410, R164 ;  /* 0x0000541076a47816 */ /* 0x000fc600000000a4 */
[----:B------:R-:W3:Y:S01]  /*2cab0*/  LDL.LU R118, [R1+0xec4] ;  /* 0x000ec40001767983 */ /* 0x000ee20000300800 */
[----:B------:R-:W-:Y:S02]  /*2cac0*/  PRMT R99, R73, 0x3340, R72 ;  /* 0x0000334049637816 */ /* 0x000fe40000000048 */
[----:B------:R-:W-:Y:S02]  /*2cad0*/  PRMT R107, R75, 0x3340, R74 ;  /* 0x000033404b6b7816 */ /* 0x000fe4000000004a */
[----:B------:R-:W-:Y:S02]  /*2cae0*/  PRMT R99, R99, 0x5410, R68 ;  /* 0x0000541063637816 */ /* 0x000fe40000000044 */
[----:B------:R-:W-:Y:S02]  /*2caf0*/  PRMT R68, R81, 0x3340, R1 ;  /* 0x0000334051447816 */ /* 0x000fe40000000001 */
[----:B------:R-:W-:Y:S02]  /*2cb00*/  PRMT R98, R80, 0x3340, R79 ;  /* 0x0000334050627816 */ /* 0x000fe4000000004f */
[----:B------:R-:W-:-:S02]  /*2cb10*/  PRMT R107, R107, 0x5410, R68 ;  /* 0x000054106b6b7816 */ /* 0x000fc40000000044 */
[----:B------:R-:W-:Y:S02]  /*2cb20*/  PRMT R68, R78, 0x3340, R1 ;  /* 0x000033404e447816 */ /* 0x000fe40000000001 */
[----:B------:R-:W-:Y:S02]  /*2cb30*/  SHF.R.U32.HI R89, RZ, 0x8, R69 ;  /* 0x00000008ff597819 */ /* 0x000fe40000011645 */
[----:B------:R-:W-:Y:S02]  /*2cb40*/  PRMT R98, R98, 0x5410, R68 ;  /* 0x0000541062627816 */ /* 0x000fe40000000044 */
[----:B------:R-:W-:Y:S02]  /*2cb50*/  SHF.R.U32.HI R68, RZ, 0x8, R70 ;  /* 0x00000008ff447819 */ /* 0x000fe40000011646 */
[----:B------:R-:W-:Y:S02]  /*2cb60*/  LOP3.LUT R89, R89, 0xffff, RZ, 0xc0, !PT ;  /* 0x0000ffff59597812 */ /* 0x000fe400078ec0ff */
[----:B------:R-:W-:-:S02]  /*2cb70*/  LOP3.LUT R68, R68, 0xffff, RZ, 0xc0, !PT ;  /* 0x0000ffff44447812 */ /* 0x000fc400078ec0ff */
[----:B------:R-:W-:Y:S02]  /*2cb80*/  SHF.R.U32.HI R86, RZ, 0x8, R72 ;  /* 0x00000008ff567819 */ /* 0x000fe40000011648 */
[----:B------:R-:W-:Y:S02]  /*2cb90*/  PRMT R89, R68, 0x3340, R89 ;  /* 0x0000334044597816 */ /* 0x000fe40000000059 */
[----:B------:R-:W-:Y:S02]  /*2cba0*/  SHF.R.U32.HI R68, RZ, 0x8, R73 ;  /* 0x00000008ff447819 */ /* 0x000fe40000011649 */
[----:B------:R-:W-:Y:S02]  /*2cbb0*/  LOP3.LUT R86, R86, 0xffff, RZ, 0xc0, !PT ;  /* 0x0000ffff56567812 */ /* 0x000fe400078ec0ff */
[----:B------:R-:W-:Y:S02]  /*2cbc0*/  LOP3.LUT R68, R68, 0xffff, RZ, 0xc0, !PT ;  /* 0x0000ffff44447812 */ /* 0x000fe400078ec0ff */
[----:B------:R-:W-:-:S02]  /*2cbd0*/  SHF.R.U32.HI R95, RZ, 0x8, R74 ;  /* 0x00000008ff5f7819 */ /* 0x000fc4000001164a */
[----:B------:R-:W-:Y:S02]  /*2cbe0*/  PRMT R86, R68, 0x3340, R86 ;  /* 0x0000334044567816 */ /* 0x000fe40000000056 */
[----:B------:R-:W-:Y:S02]  /*2cbf0*/  SHF.R.U32.HI R68, RZ, 0x8, R75 ;  /* 0x00000008ff447819 */ /* 0x000fe4000001164b */
[----:B------:R-:W-:Y:S02]  /*2cc00*/  LOP3.LUT R95, R95, 0xffff, RZ, 0xc0, !PT ;  /* 0x0000ffff5f5f7812 */ /* 0x000fe400078ec0ff */
[----:B------:R-:W-:Y:S02]  /*2cc10*/  LOP3.LUT R68, R68, 0xffff, RZ, 0xc0, !PT ;  /* 0x0000ffff44447812 */ /* 0x000fe400078ec0ff */
[----:B------:R-:W-:Y:S02]  /*2cc20*/  SHF.R.U32.HI R92, RZ, 0x8, R79 ;  /* 0x00000008ff5c7819 */ /* 0x000fe4000001164f */
[----:B------:R-:W-:-:S02]  /*2cc30*/  PRMT R95, R68, 0x3340, R95 ;  /* 0x00003340445f7816 */ /* 0x000fc4000000005f */
[----:B------:R-:W-:Y:S02]  /*2cc40*/  SHF.R.U32.HI R68, RZ, 0x8, R80 ;  /* 0x00000008ff447819 */ /* 0x000fe40000011650 */
[----:B--2---:R-:W-:Y:S02]  /*2cc50*/  PRMT R166, R120, 0x5410, R166 ;  /* 0x0000541078a67816 */ /* 0x004fe400000000a6 */
[----:B------:R-:W-:Y:S01]  /*2cc60*/  LOP3.LUT R68, R68, 0xffff, RZ, 0xc0, !PT ;  /* 0x0000ffff44447812 */ /* 0x000fe200078ec0ff */
[----:B------:R-:W2:Y:S01]  /*2cc70*/  LDL.LU R120, [R1+0x1064] ;  /* 0x0010640001787983 */ /* 0x000ea20000300800 */
[----:B------:R-:W-:Y:S02]  /*2cc80*/  LOP3.LUT R92, R92, 0xffff, RZ, 0xc0, !PT ;  /* 0x0000ffff5c5c7812 */ /* 0x000fe400078ec0ff */
[----:B----4-:R-:W-:Y:S02]  /*2cc90*/  LOP3.LUT R70, R121, 0xffff, RZ, 0xc0, !PT ;  /* 0x0000ffff79467812 */ /* 0x010fe400078ec0ff */
[----:B------:R-:W4:Y:S01]  /*2cca0*/  LDL.LU R121, [R1+0xecc] ;  /* 0x000ecc0001797983 */ /* 0x000f220000300800 */
[----:B------:R-:W-:-:S02]  /*2ccb0*/  PRMT R175, R129, 0x5410, R175 ;  /* 0x0000541081af7816 */ /* 0x000fc400000000af */
[----:B------:R-:W-:Y:S02]  /*2ccc0*/  PRMT R92, R68, 0x3340, R92 ;  /* 0x00003340445c7816 */ /* 0x000fe4000000005c */
[----:B------:R-:W-:Y:S02]  /*2ccd0*/  PRMT R174, R106, 0x5410, R174 ;  /* 0x000054106aae7816 */ /* 0x000fe400000000ae */
[----:B------:R-:W-:Y:S02]  /*2cce0*/  PRMT R68, R71, 0x3340, R1 ;  /* 0x0000334047447816 */ /* 0x000fe40000000001 */
[----:B------:R-:W-:Y:S02]  /*2ccf0*/  LOP3.LUT R69, R123, 0xffff, RZ, 0xc0, !PT ;  /* 0x0000ffff7b457812 */ /* 0x000fe400078ec0ff */
[----:B------:R-:W4:Y:S02]  /*2cd00*/  LDL.LU R123, [R1+0xfc8] ;  /* 0x000fc800017b7983 */ /* 0x000f240000300800 */
[----:B------:R-:W-:-:S02]  /*2cd10*/  PRMT R129, R70, 0x3340, R69 ;  /* 0x0000334046817816 */ /* 0x000fc40000000045 */
[----:B------:R-:W4:Y:S04]  /*2cd20*/  LDL.LU R91, [R1+0xef0] ;  /* 0x000ef000015b7983 */ /* 0x000f280000300800 */
[----:B------:R-:W4:Y:S01]  /*2cd30*/  LDL.LU R97, [R1+0xee0] ;  /* 0x000ee00001617983 */ /* 0x000f220000300800 */
[----:B------:R-:W-:-:S03]  /*2cd40*/  PRMT R167, R109, 0x5410, R167 ;  /* 0x000054106da77816 */ /* 0x000fc600000000a7 */
[----:B------:R-:W4:Y:S01]  /*2cd50*/  LDL.LU R100, [R1+0xedc] ;  /* 0x000edc0001647983 */ /* 0x000f220000300800 */
[----:B------:R-:W-:-:S03]  /*2cd60*/  PRMT R129, R129, 0x5410, R68 ;  /* 0x0000541081817816 */ /* 0x000fc60000000044 */
[----:B------:R-:W4:Y:S01]  /*2cd70*/  LDL.LU R106, [R1+0x1070] ;  /* 0x00107000016a7983 */ /* 0x000f220000300800 */
[----:B------:R-:W-:-:S03]  /*2cd80*/  PRMT R156, R110, 0x5410, R163 ;  /* 0x000054106e9c7816 */ /* 0x000fc600000000a3 */
[----:B------:R-:W4:Y:S01]  /*2cd90*/  LDL.LU R108, [R1+0xf0c] ;  /* 0x000f0c00016c7983 */ /* 0x000f220000300800 */
[----:B------:R-:W-:Y:S02]  /*2cda0*/  SHF.R.U32.HI R68, RZ, 0x8, R70 ;  /* 0x00000008ff447819 */ /* 0x000fe40000011646 */
[----:B------:R-:W-:Y:S02]  /*2cdb0*/  PRMT R158, R112, 0x5410, R128 ;  /* 0x00005410709e7816 */ /* 0x000fe40000000080 */
[----:B------:R-:W-:Y:S02]  /*2cdc0*/  LOP3.LUT R70, R114, 0xffff, RZ, 0xc0, !PT ;  /* 0x0000ffff72467812 */ /* 0x000fe400078ec0ff */
[----:B------:R-:W-:Y:S02]  /*2cdd0*/  SHF.R.U32.HI R93, RZ, 0x8, R69 ;  /* 0x00000008ff5d7819 */ /* 0x000fe40000011645 */
[----:B---3--:R-:W-:Y:S02]  /*2cde0*/  PRMT R149, R122, 0x5410, R149 ;  /* 0x000054107a957816 */ /* 0x008fe40000000095 */
[----:B------:R-:W3:Y:S01]  /*2cdf0*/  LDL.LU R122, [R1+0xfe0] ;  /* 0x000fe000017a7983 */ /* 0x000ee20000300800 */
[----:B------:R-:W-:-:S03]  /*2ce00*/  LOP3.LUT R72, R115, 0xffff, RZ, 0xc0, !PT ;  /* 0x0000ffff73487812 */ /* 0x000fc600078ec0ff */
[----:B------:R-:W3:Y:S01]  /*2ce10*/  LDL.LU R109, [R1+0xefc] ;  /* 0x000efc00016d7983 */ /* 0x000ee20000300800 */
[----:B------:R-:W-:-:S03]  /*2ce20*/  LOP3.LUT R69, R116, 0xffff, RZ, 0xc0, !PT ;  /* 0x0000ffff74457812 */ /* 0x000fc600078ec0ff */
[----:B------:R-:W3:Y:S01]  /*2ce30*/  LDL.LU R110, [R1+0xef8] ;  /* 0x000ef800016e7983 */ /* 0x000ee20000300800 */
[----:B------:R-:W-:-:S03]  /*2ce40*/  PRMT R157, R117, 0x5410, R157 ;  /* 0x00005410759d7816 */ /* 0x000fc6000000009d */
[----:B------:R-:W3:Y:S01]  /*2ce50*/  LDL.LU R112, [R1+0xeec] ;  /* 0x000eec0001707983 */ /* 0x000ee20000300800 */
[----:B------:R-:W-:-:S03]  /*2ce60*/  PRMT R148, R118, 0x5410, R148 ;  /* 0x0000541076947816 */ /* 0x000fc60000000094 */
[----:B------:R-:W3:Y:S04]  /*2ce70*/  LDL.LU R114, [R1+0xee8] ;  /* 0x000ee80001727983 */ /* 0x000ee80000300800 */
[----:B------:R-:W3:Y:S04]  /*2ce80*/  LDL.LU R115, [R1+0x1090] ;  /* 0x0010900001737983 */ /* 0x000ee80000300800 */
[----:B------:R-:W3:Y:S04]  /*2ce90*/  LDL.LU R116, [R1+0xf8c] ;  /* 0x000f8c0001747983 */ /* 0x000ee80000300800 */
[----:B------:R-:W3:Y:S04]  /*2cea0*/  LDL.LU R117, [R1+0x104c] ;  /* 0x00104c0001757983 */ /* 0x000ee80000300800 */
[----:B------:R-:W3:Y:S01]  /*2ceb0*/  LDL.LU R118, [R1+0x1094] ;  /* 0x0010940001767983 */ /* 0x000ee20000300800 */
[----:B------:R-:W-:-:S02]  /*2cec0*/  LOP3.LUT R68, R68, 0xffff, RZ, 0xc0, !PT ;  /* 0x0000ffff44447812 */ /* 0x000fc400078ec0ff */
[----:B------:R-:W-:Y:S02]  /*2ced0*/  LOP3.LUT R93, R93, 0xffff, RZ, 0xc0, !PT ;  /* 0x0000ffff5d5d7812 */ /* 0x000fe400078ec0ff */
[----:B------:R-:W-:Y:S02]  /*2cee0*/  PRMT R128, R70, 0x3340, R69 ;  /* 0x0000334046807816 */ /* 0x000fe40000000045 */
[----:B------:R-:W-:Y:S02]  /*2cef0*/  PRMT R93, R68, 0x3340, R93 ;  /* 0x00003340445d7816 */ /* 0x000fe4000000005d */
[----:B------:R-:W-:Y:S02]  /*2cf00*/  PRMT R68, R72, 0x3340, R1 ;  /* 0x0000334048447816 */ /* 0x000fe40000000001 */
[----:B------:R-:W-:Y:S02]  /*2cf10*/  SHF.R.U32.HI R96, RZ, 0x8, R69 ;  /* 0x00000008ff607819 */ /* 0x000fe40000011645 */
[----:B------:R-:W-:-:S02]  /*2cf20*/  PRMT R128, R128, 0x5410, R68 ;  /* 0x0000541080807816 */ /* 0x000fc40000000044 */
[----:B------:R-:W-:Y:S02]  /*2cf30*/  SHF.R.U32.HI R68, RZ, 0x8, R70 ;  /* 0x00000008ff447819 */ /* 0x000fe40000011646 */
[----:B------:R-:W-:Y:S02]  /*2cf40*/  SHF.R.U32.HI R80, RZ, 0x8, R71 ;  /* 0x00000008ff507819 */ /* 0x000fe40000011647 */
[----:B------:R-:W-:Y:S02]  /*2cf50*/  LOP3.LUT R68, R68, 0xffff, RZ, 0xc0, !PT ;  /* 0x0000ffff44447812 */ /* 0x000fe400078ec0ff */
[----:B------:R-:W-:Y:S02]  /*2cf60*/  LOP3.LUT R96, R96, 0xffff, RZ, 0xc0, !PT ;  /* 0x0000ffff60607812 */ /* 0x000fe400078ec0ff */
[----:B--2---:R-:W-:Y:S02]  /*2cf70*/  LOP3.LUT R71, R120, 0xffff, RZ, 0xc0, !PT ;  /* 0x0000ffff78477812 */ /* 0x004fe400078ec0ff */
[----:B------:R-:W-:-:S02]  /*2cf80*/  PRMT R96, R68, 0x3340, R96 ;  /* 0x0000334044607816 */ /* 0x000fc40000000060 */
[----:B----4-:R-:W-:Y:S02]  /*2cf90*/  LOP3.LUT R69, R121, 0xffff, RZ, 0xc0, !PT ;  /* 0x0000ffff79457812 */ /* 0x010fe400078ec0ff */
[----:B------:R-:W2:Y:S02]  /*2cfa0*/  LDL.LU R121, [R1+0xf90] ;  /* 0x000f900001797983 */ /* 0x000ea40000300800 */
[----:B------:R-:W-:Y:S02]  /*2cfb0*/  PRMT R68, R69, 0x3340, R1 ;  /* 0x0000334045447816 */ /* 0x000fe40000000001 */
[----:B------:R-:W4:Y:S01]  /*2cfc0*/  LDL.LU R120, [R1+0x1054] ;  /* 0x0010540001787983 */ /* 0x000f220000300800 */
[----:B------:R-:W-:Y:S02]  /*2cfd0*/  SHF.R.U32.HI R79, RZ, 0x8, R69 ;  /* 0x00000008ff4f7819 */ /* 0x000fe40000011645 */
[----:B------:R-:W-:Y:S01]  /*2cfe0*/  SHF.R.U32.HI R82, RZ, 0x8, R78 ;  /* 0x00000008ff527819 */ /* 0x000fe2000001164e */
[----:B------:R-:W4:Y:S01]  /*2cff0*/  LDL.LU R87, [R1+0xf24] ;  /* 0x000f240001577983 */ /* 0x000f220000300800 */
[----:B------:R-:W-:-:S02]  /*2d000*/  SHF.R.U32.HI R78, RZ, 0x8, R72 ;  /* 0x00000008ff4e7819 */ /* 0x000fc40000011648 */
[----:B------:R-:W-:-:S04]  /*2d010*/  LOP3.LUT R70, R123, 0xffff, RZ, 0xc0, !PT ;  /* 0x0000ffff7b467812 */ /* 0x000fc800078ec0ff */
[--C-:B------:R-:W-:Y:S02]  /*2d020*/  PRMT R123, R71, 0x3340, R70.reuse ;  /* 0x00003340477b7816 */ /* 0x100fe40000000046 */
[----:B------:R-:W-:Y:S02]  /*2d030*/  SHF.R.U32.HI R94, RZ, 0x8, R70 ;  /* 0x00000008ff5e7819 */ /* 0x000fe40000011646 */
[----:B------:R-:W-:Y:S02]  /*2d040*/  PRMT R151, R97, 0x5410, R151 ;  /* 0x0000541061977816 */ /* 0x000fe40000000097 */
[----:B------:R-:W-:Y:S02]  /*2d050*/  LOP3.LUT R70, R106, 0xffff, RZ, 0xc0, !PT ;  /* 0x0000ffff6a467812 */ /* 0x000fe400078ec0ff */
[----:B------:R-:W-:Y:S02]  /*2d060*/  PRMT R140, R100, 0x5410, R140 ;  /* 0x00005410648c7816 */ /* 0x000fe4000000008c */
[----:B------:R-:W-:-:S02]  /*2d070*/  LOP3.LUT R100, R108, 0xffff, RZ, 0xc0, !PT ;  /* 0x0000ffff6c647812 */ /* 0x000fc400078ec0ff */
[----:B---3--:R-:W-:-:S04]  /*2d080*/  LOP3.LUT R69, R122, 0xffff, RZ, 0xc0, !PT ;  /* 0x0000ffff7a457812 */ /* 0x008fc800078ec0ff */
[--C-:B------:R-:W-:Y:S02]  /*2d090*/  PRMT R122, R70, 0x3340, R69.reuse ;  /* 0x00003340467a7816 */ /* 0x100fe40000000045 */
[----:B------:R-:W-:Y:S02]  /*2d0a0*/  SHF.R.U32.HI R97, RZ, 0x8, R69 ;  /* 0x00000008ff617819 */ /* 0x000fe40000011645 */
[----:B------:R-:W-:Y:S02]  /*2d0b0*/  PRMT R142, R109, 0x5410, R142 ;  /* 0x000054106d8e7816 */ /* 0x000fe4000000008e */
[----:B------:R-:W-:Y:S02]  /*2d0c0*/  PRMT R141, R110, 0x5410, R141 ;  /* 0x000054106e8d7816 */ /* 0x000fe4000000008d */
[----:B------:R-:W-:Y:S02]  /*2d0d0*/  PRMT R133, R112, 0x5410, R133 ;  /* 0x0000541070857816 */ /* 0x000fe40000000085 */
[----:B------:R-:W-:-:S02]  /*2d0e0*/  LOP3.LUT R73, R116, 0xffff, RZ, 0xc0, !PT ;  /* 0x0000ffff74497812 */ /* 0x000fc400078ec0ff */
[----:B------:R-:W-:Y:S02]  /*2d0f0*/  LOP3.LUT R69, R117, 0xffff, RZ, 0xc0, !PT ;  /* 0x0000ffff75457812 */ /* 0x000fe400078ec0ff */
[----:B------:R-:W3:Y:S01]  /*2d100*/  LDL.LU R117, [R1+0xf20] ;  /* 0x000f200001757983 */ /* 0x000ee20000300800 */
[----:B------:R-:W-:-:S03]  /*2d110*/  LOP3.LUT R72, R118, 0xffff, RZ, 0xc0, !PT ;  /* 0x0000ffff76487812 */ /* 0x000fc600078ec0ff */
[----:B------:R-:W3:Y:S04]  /*2d120*/  LDL.LU R118, [R1+0xf28] ;  /* 0x000f280001767983 */ /* 0x000ee80000300800 */
[----:B------:R-:W3:Y:S04]  /*2d130*/  LDL.LU R90, [R1+0xf18] ;  /* 0x000f1800015a7983 */ /* 0x000ee80000300800 */
[----:B------:R-:W3:Y:S04]  /*2d140*/  LDL.LU R106, [R1+0xf1c] ;  /* 0x000f1c00016a7983 */ /* 0x000ee80000300800 */
[----:B------:R-:W3:Y:S04]  /*2d150*/  LDL.LU R116, [R1+0xeb8] ;  /* 0x000eb80001747983 */ /* 0x000ee80000300800 */
[----:B------:R-:W3:Y:S04]  /*2d160*/  LDL.LU R108, [R1+0x1088] ;  /* 0x00108800016c7983 */ /* 0x000ee80000300800 */
[----:B------:R-:W3:Y:S04]  /*2d170*/  LDL.LU R109, [R1+0xf60] ;  /* 0x000f6000016d7983 */ /* 0x000ee80000300800 */
[----:B------:R-:W3:Y:S04]  /*2d180*/  LDL.LU R110, [R1+0x102c] ;  /* 0x00102c00016e7983 */ /* 0x000ee80000300800 */
[----:B------:R-:W3:Y:S01]  /*2d190*/  LDL.LU R112, [R1+0x108c] ;  /* 0x00108c0001707983 */ /* 0x000ee20000300800 */
[----:B------:R-:W-:-:S02]  /*2d1a0*/  PRMT R123, R123, 0x5410, R68 ;  /* 0x000054107b7b7816 */ /* 0x000fc40000000044 */
[----:B------:R-:W-:Y:S02]  /*2d1b0*/  SHF.R.U32.HI R68, RZ, 0x8, R71 ;  /* 0x00000008ff447819 */ /* 0x000fe40000011647 */
[----:B------:R-:W-:Y:S02]  /*2d1c0*/  LOP3.LUT R94, R94, 0xffff, RZ, 0xc0, !PT ;  /* 0x0000ffff5e5e7812 */ /* 0x000fe400078ec0ff */
[----:B------:R-:W-:-:S04]  /*2d1d0*/  LOP3.LUT R68, R68, 0xffff, RZ, 0xc0, !PT ;  /* 0x0000ffff44447812 */ /* 0x000fc800078ec0ff */
[----:B------:R-:W-:Y:S02]  /*2d1e0*/  PRMT R94, R68, 0x3340, R94 ;  /* 0x00003340445e7816 */ /* 0x000fe4000000005e */
[----:B------:R-:W-:-:S04]  /*2d1f0*/  PRMT R68, R100, 0x3340, R1 ;  /* 0x0000334064447816 */ /* 0x000fc80000000001 */
[----:B------:R-:W-:Y:S02]  /*2d200*/  PRMT R122, R122, 0x5410, R68 ;  /* 0x000054107a7a7816 */ /* 0x000fe40000000044 */
[----:B------:R-:W-:Y:S02]  /*2d210*/  SHF.R.U32.HI R68, RZ, 0x8, R70 ;  /* 0x00000008ff447819 */ /* 0x000fe40000011646 */
[----:B------:R-:W-:Y:S02]  /*2d220*/  LOP3.LUT R97, R97, 0xffff, RZ, 0xc0, !PT ;  /* 0x0000ffff61617812 */ /* 0x000fe400078ec0ff */
[----:B------:R-:W-:Y:S02]  /*2d230*/  LOP3.LUT R68, R68, 0xffff, RZ, 0xc0, !PT ;  /* 0x0000ffff44447812 */ /* 0x000fe400078ec0ff */
[----:B------:R-:W-:Y:S02]  /*2d240*/  LOP3.LUT R71, R115, 0xffff, RZ, 0xc0, !PT ;  /* 0x0000ffff73477812 */ /* 0x000fe400078ec0ff */
[----:B------:R-:W-:-:S02]  /*2d250*/  PRMT R97, R68, 0x3340, R97 ;  /* 0x0000334044617816 */ /* 0x000fc40000000061 */
[----:B--2---:R-:W-:Y:S02]  /*2d260*/  LOP3.LUT R74, R121, 0xffff, RZ, 0xc0, !PT ;  /* 0x0000ffff794a7812 */ /* 0x004fe400078ec0ff */
[----:B----4-:R-:W-:Y:S02]  /*2d270*/  LOP3.LUT R70, R120, 0xffff, RZ, 0xc0, !PT ;  /* 0x0000ffff78467812 */ /* 0x010fe400078ec0ff */
[----:B------:R-:W-:Y:S01]  /*2d280*/  PRMT R68, R73, 0x3340, R1 ;  /* 0x0000334049447816 */ /* 0x000fe20000000001 */
[----:B------:R-:W2:Y:S01]  /*2d290*/  LDL.LU R120, [R1+0xf64] ;  /* 0x000f640001787983 */ /* 0x000ea20000300800 */
[----:B------:R-:W-:Y:S02]  /*2d2a0*/  PRMT R121, R71, 0x3340, R69 ;  /* 0x0000334047797816 */ /* 0x000fe40000000045 */
[----:B------:R-:W-:Y:S02]  /*2d2b0*/  PRMT R115, R72, 0x3340, R70 ;  /* 0x0000334048737816 */ /* 0x000fe40000000046 */
[----:B------:R-:W-:-:S02]  /*2d2c0*/  PRMT R121, R121, 0x5410, R68 ;  /* 0x0000541079797816 */ /* 0x000fc40000000044 */
[----:B------:R-:W-:Y:S02]  /*2d2d0*/  SHF.R.U32.HI R72, RZ, 0x8, R72 ;  /* 0x00000008ff487819 */ /* 0x000fe40000011648 */
[----:B------:R-:W-:Y:S02]  /*2d2e0*/  SHF.R.U32.HI R88, RZ, 0x8, R70 ;  /* 0x00000008ff587819 */ /* 0x000fe40000011646 */
[----:B------:R-:W-:Y:S02]  /*2d2f0*/  PRMT R68, R74, 0x3340, R1 ;  /* 0x000033404a447816 */ /* 0x000fe40000000001 */
[----:B------:R-:W-:Y:S02]  /*2d300*/  PRMT R150, R91, 0x5410, R150 ;  /* 0x000054105b967816 */ /* 0x000fe40000000096 */
[----:B------:R-:W-:Y:S02]  /*2d310*/  SHF.R.U32.HI R91, RZ, 0x8, R69 ;  /* 0x00000008ff5b7819 */ /* 0x000fe40000011645 */
[----:B------:R-:W-:-:S02]  /*2d320*/  PRMT R132, R114, 0x5410, R132 ;  /* 0x0000541072847816 */ /* 0x000fc40000000084 */
[----:B------:R-:W-:Y:S01]  /*2d330*/  LOP3.LUT R69, R72, 0xffff, RZ, 0xc0, !PT ;  /* 0x0000ffff48457812 */ /* 0x000fe200078ec0ff */
[----:B------:R-:W4:Y:S01]  /*2d340*/  LDL.LU R114, [R1+0x1030] ;  /* 0x0010300001727983 */ /* 0x000f220000300800 */
[----:B------:R-:W-:Y:S02]  /*2d350*/  LOP3.LUT R88, R88, 0xffff, RZ, 0xc0, !PT ;  /* 0x0000ffff58587812 */ /* 0x000fe400078ec0ff */
[----:B------:R-:W-:Y:S02]  /*2d360*/  PRMT R115, R115, 0x5410, R68 ;  /* 0x0000541073737816 */ /* 0x000fe40000000044 */
[----:B------:R-:W-:Y:S02]  /*2d370*/  SHF.R.U32.HI R85, RZ, 0x8, R76 ;  /* 0x00000008ff557819 */ /* 0x000fe4000001164c */
[----:B------:R-:W-:Y:S02]  /*2d380*/  SHF.R.U32.HI R68, RZ, 0x8, R71 ;  /* 0x00000008ff447819 */ /* 0x000fe40000011647 */
[----:B------:R-:W-:-:S02]  /*2d390*/  SHF.R.U32.HI R76, RZ, 0x8, R73 ;  /* 0x00000008ff4c7819 */ /* 0x000fc40000011649 */
[----:B------:R-:W-:Y:S01]  /*2d3a0*/  PRMT R88, R69, 0x3340, R88 ;  /* 0x0000334045587816 */ /* 0x000fe20000000058 */
[----:B------:R-:W-:Y:S01]  /*2d3b0*/  BAR.SYNC.DEFER_BLOCKING 0x0 ;  /* 0x0000000000007b1d */ /* 0x000fe20000010000 */
[----:B---3--:R-:W-:-:S05]  /*2d3c0*/  PRMT R135, R117, 0x5410, R135 ;  /* 0x0000541075877816 */ /* 0x008fca0000000087 */
[----:B------:R-:W3:Y:S01]  /*2d3d0*/  LDL.LU R117, [R1+0xf10] ;  /* 0x000f100001757983 */ /* 0x000ee20000300800 */
[----:B------:R-:W-:-:S03]  /*2d3e0*/  PRMT R124, R118, 0x5410, R124 ;  /* 0x00005410767c7816 */ /* 0x000fc6000000007c */
[----:B------:R-:W2:Y:S01]  /*2d3f0*/  LDL.LU R118, [R1+0xed4] ;  /* 0x000ed40001767983 */ /* 0x000ea20000300800 */
[----:B------:R-:W-:-:S03]  /*2d400*/  LOP3.LUT R71, R108, 0xffff, RZ, 0xc0, !PT ;  /* 0x0000ffff6c477812 */ /* 0x000fc600078ec0ff */
[----:B------:R-:W4:Y:S01]  /*2d410*/  LDL.LU R108, [R1+0xed0] ;  /* 0x000ed000016c7983 */ /* 0x000f220000300800 */
[----:B------:R-:W-:-:S03]  /*2d420*/  LOP3.LUT R73, R109, 0xffff, RZ, 0xc0, !PT ;  /* 0x0000ffff6d497812 */ /* 0x000fc600078ec0ff */
[----:B------:R-:W4:Y:S01]  /*2d430*/  LDL.LU R109, [R1+0xeb4] ;  /* 0x000eb400016d7983 */ /* 0x000f220000300800 */
[----:B------:R-:W-:-:S03]  /*2d440*/  LOP3.LUT R69, R110, 0xffff, RZ, 0xc0, !PT ;  /* 0x0000ffff6e457812 */ /* 0x000fc600078ec0ff */
[----:B------:R-:W4:Y:S01]  /*2d450*/  LDL.LU R110, [R1+0xea0] ;  /* 0x000ea000016e7983 */ /* 0x000f220000300800 */
[----:B------:R-:W-:-:S03]  /*2d460*/  LOP3.LUT R72, R112, 0xffff, RZ, 0xc0, !PT ;  /* 0x0000ffff70487812 */ /* 0x000fc600078ec0ff */
[----:B------:R-:W4:Y:S01]  /*2d470*/  LDL.LU R112, [R1+0xe94] ;  /* 0x000e940001707983 */ /* 0x000f220000300800 */
        /* <DEDUP_REMOVED lines=21> */
[----:B------:R-:W-:Y:S02]  /*2d5d0*/  LOP3.LUT R5, R5, 0xfffffffb, RZ, 0xc0, !PT ;  /* 0xfffffffb05057812 */ /* 0x000fe400078ec0ff */
[----:B------:R-:W-:-:S09]  /*2d5e0*/  PRMT R116, R116, 0x5410, R161 ;  /* 0x0000541074747816 */ /* 0x000fd200000000a1 */
[----:B------:R-:W-:Y:S02]  /*2d5f0*/  @P0 LOP3.LUT R5, R5, 0x4, RZ, 0xfc, !PT ;  /* 0x0000000405050812 */ /* 0x000fe400078efcff */
[----:B------:R-:W-:-:S04]  /*2d600*/  LOP3.LUT P0, RZ, R194, 0x4000000, RZ, 0xc0, !PT ;  /* 0x04000000c2ff7812 */ /* 0x000fc8000780c0ff */
[----:B------:R-:W-:Y:S02]  /*2d610*/  ISETP.LT.AND P0, PT, R218, UR30, !P0 ;  /* 0x0000001eda007c0c */ /* 0x000fe4000c701270 */
[----:B------:R-:W-:Y:S02]  /*2d620*/  PRMT R126, R106, 0x5410, R126 ;  /* 0x000054106a7e7816 */ /* 0x000fe4000000007e */
[----:B------:R-:W-:-:S09]  /*2d630*/  LOP3.LUT R5, R5, 0xfffffffd, RZ, 0xc0, !PT ;  /* 0xfffffffd05057812 */ /* 0x000fd200078ec0ff */
[----:B------:R-:W-:Y:S02]  /*2d640*/  @P0 LOP3.LUT R5, R5, 0x2, RZ, 0xfc, !PT ;  /* 0x0000000205050812 */ /* 0x000fe400078efcff */
[----:B------:R-:W-:-:S04]  /*2d650*/  LOP3.LUT P0, RZ, R194, 0x2000000, RZ, 0xc0, !PT ;  /* 0x02000000c2ff7812 */ /* 0x000fc8000780c0ff */
[----:B------:R-:W-:Y:S02]  /*2d660*/  ISETP.LT.AND P0, PT, R218, UR36, !P0 ;  /* 0x00000024da007c0c */ /* 0x000fe4000c701270 */
[----:B------:R-:W-:Y:S02]  /*2d670*/  LOP3.LUT R5, R5, 0xfffffffe, RZ, 0xc0, !PT ;  /* 0xfffffffe05057812 */ /* 0x000fe400078ec0ff */
[C---:B------:R-:W-:Y:S02]  /*2d680*/  LOP3.LUT P1, RZ, R6.reuse, 0x8000, RZ, 0xc0, !PT ;  /* 0x0000800006ff7812 */ /* 0x040fe4000782c0ff */
[C---:B------:R-:W-:Y:S02]  /*2d690*/  LOP3.LUT P2, RZ, R6.reuse, 0x10000, RZ, 0xc0, !PT ;  /* 0x0001000006ff7812 */ /* 0x040fe4000784c0ff */
[C---:B------:R-:W-:Y:S02]  /*2d6a0*/  LOP3.LUT P3, RZ, R6.reuse, 0x20000, RZ, 0xc0, !PT ;  /* 0x0002000006ff7812 */ /* 0x040fe4000786c0ff */
[----:B------:R-:W-:-:S02]  /*2d6b0*/  LOP3.LUT P4, RZ, R6, 0x40000, RZ, 0xc0, !PT ;  /* 0x0004000006ff7812 */ /* 0x000fc4000788c0ff */
[C---:B------:R-:W-:Y:S02]  /*2d6c0*/  LOP3.LUT P5, RZ, R6.reuse, 0x80000, RZ, 0xc0, !PT ;  /* 0x0008000006ff7812 */ /* 0x040fe400078ac0ff */
[----:B------:R-:W-:Y:S02]  /*2d6d0*/  @P0 LOP3.LUT R5, R5, 0x1, RZ, 0xfc, !PT ;  /* 0x0000000105050812 */ /* 0x000fe400078efcff */
[----:B------:R-:W-:Y:S02]  /*2d6e0*/  LOP3.LUT P6, RZ, R6, 0x100000, RZ, 0xc0, !PT ;  /* 0x0010000006ff7812 */ /* 0x000fe400078cc0ff */
[----:B------:R-:W-:Y:S02]  /*2d6f0*/  LOP3.LUT P0, RZ, R194, 0x1000000, RZ, 0xc0, !PT ;  /* 0x01000000c2ff7812 */ /* 0x000fe4000780c0ff */
[C---:B------:R-:W-:Y:S02]  /*2d700*/  ISETP.LT.AND P1, PT, R218.reuse, UR44, !P1 ;  /* 0x0000002cda007c0c */ /* 0x040fe4000cf21270 */
[----:B------:R-:W-:-:S02]  /*2d710*/  ISETP.LT.AND P0, PT, R218, UR40, !P0 ;  /* 0x00000028da007c0c */ /* 0x000fc4000c701270 */
[C---:B------:R-:W-:Y:S02]  /*2d720*/  ISETP.LT.AND P2, PT, R218.reuse, UR48, !P2 ;  /* 0x00000030da007c0c */ /* 0x040fe4000d741270 */
[C---:B------:R-:W-:Y:S02]  /*2d730*/  ISETP.LT.AND P3, PT, R218.reuse, UR52, !P3 ;  /* 0x00000034da007c0c */ /* 0x040fe4000df61270 */
[C---:B------:R-:W-:Y:S02]  /*2d740*/  ISETP.LT.AND P4, PT, R218.reuse, UR56, !P4 ;  /* 0x00000038da007c0c */ /* 0x040fe4000e781270 */
[C---:B------:R-:W-:Y:S02]  /*2d750*/  ISETP.LT.AND P5, PT, R218.reuse, UR60, !P5 ;  /* 0x0000003cda007c0c */ /* 0x040fe4000efa1270 */
[----:B------:R-:W-:Y:S02]  /*2d760*/  ISETP.LT.AND P6, PT, R218, UR4, !P6 ;  /* 0x00000004da007c0c */ /* 0x000fe4000f7c1270 */
[----:B---3--:R-:W-:-:S02]  /*2d770*/  PRMT R117, R117, 0x5410, R159 ;  /* 0x0000541075757816 */ /* 0x008fc4000000009f */
[----:B--2---:R-:W-:Y:S02]  /*2d780*/  PRMT R118, R118, 0x5410, R154 ;  /* 0x0000541076767816 */ /* 0x004fe4000000009a */
[----:B----4-:R-:W-:Y:S02]  /*2d790*/  PRMT R119, R108, 0x5410, R119 ;  /* 0x000054106c777816 */ /* 0x010fe40000000077 */
[----:B------:R-:W-:Y:S02]  /*2d7a0*/  PRMT R108, R109, 0x5410, R152 ;  /* 0x000054106d6c7816 */ /* 0x000fe40000000098 */
[----:B------:R-:W-:Y:S02]  /*2d7b0*/  PRMT R109, R110, 0x5410, R146 ;  /* 0x000054106e6d7816 */ /* 0x000fe40000000092 */
[----:B------:R-:W-:Y:S02]  /*2d7c0*/  PRMT R110, R112, 0x5410, R145 ;  /* 0x00005410706e7816 */ /* 0x000fe40000000091 */
[----:B------:R-:W2:Y:S04]  /*2d7d0*/  LDL.LU R145, [R1+0xed8] ;  /* 0x000ed80001917983 */ /* 0x000ea80000300800 */
[----:B------:R-:W3:Y:S04]  /*2d7e0*/  LDL.LU R146, [R1+0xef4] ;  /* 0x000ef40001927983 */ /* 0x000ee80000300800 */
[----:B------:R-:W4:Y:S04]  /*2d7f0*/  LDL.LU R152, [R1+0xf54] ;  /* 0x000f540001987983 */ /* 0x000f280000300800 */
        /* <DEDUP_REMOVED lines=12> */
[----:B------:R-:W2:Y:S01]  /*2d8c0*/  LDL.LU R216, [R1+0xf30] ;  /* 0x000f300001d87983 */ /* 0x000ea20000300800 */
[----:B------:R-:W-:-:S02]  /*2d8d0*/  LOP3.LUT R68, R68, 0xffff, RZ, 0xc0, !PT ;  /* 0x0000ffff44447812 */ /* 0x000fc400078ec0ff */
[----:B------:R-:W-:Y:S02]  /*2d8e0*/  LOP3.LUT R91, R91, 0xffff, RZ, 0xc0, !PT ;  /* 0x0000ffff5b5b7812 */ /* 0x000fe400078ec0ff */
[----:B------:R-:W-:Y:S02]  /*2d8f0*/  SHF.R.U32.HI R83, RZ, 0x8, R77 ;  /* 0x00000008ff537819 */ /* 0x000fe4000001164d */
[----:B------:R-:W-:Y:S02]  /*2d900*/  SHF.R.U32.HI R77, RZ, 0x8, R74 ;  /* 0x00000008ff4d7819 */ /* 0x000fe4000001164a */
[----:B------:R-:W-:Y:S02]  /*2d910*/  PRMT R91, R68, 0x3340, R91 ;  /* 0x00003340445b7816 */ /* 0x000fe4000000005b */
[----:B------:R-:W-:Y:S02]  /*2d920*/  LOP3.LUT R74, R120, 0xffff, RZ, 0xc0, !PT ;  /* 0x0000ffff784a7812 */ /* 0x000fe400078ec0ff */
[----:B------:R-:W-:-:S02]  /*2d930*/  PRMT R68, R73, 0x3340, R1 ;  /* 0x0000334049447816 */ /* 0x000fc40000000001 */
[----:B------:R-:W-:Y:S02]  /*2d940*/  PRMT R120, R71, 0x3340, R69 ;  /* 0x0000334047787816 */ /* 0x000fe40000000045 */
[----:B------:R-:W-:Y:S02]  /*2d950*/  LOP3.LUT R70, R114, 0xffff, RZ, 0xc0, !PT ;  /* 0x0000ffff72467812 */ /* 0x000fe400078ec0ff */
[----:B------:R-:W-:Y:S02]  /*2d960*/  PRMT R120, R120, 0x5410, R68 ;  /* 0x0000541078787816 */ /* 0x000fe40000000044 */
[----:B------:R-:W-:Y:S02]  /*2d970*/  PRMT R68, R74, 0x3340, R1 ;  /* 0x000033404a447816 */ /* 0x000fe40000000001 */
[----:B------:R-:W-:Y:S02]  /*2d980*/  PRMT R114, R72, 0x3340, R70 ;  /* 0x0000334048727816 */ /* 0x000fe40000000046 */
[----:B------:R-:W-:-:S02]  /*2d990*/  PRMT R134, R87, 0x5410, R134 ;  /* 0x0000541057867816 */ /* 0x000fc40000000086 */
[----:B------:R-:W-:Y:S02]  /*2d9a0*/  PRMT R125, R90, 0x5410, R125 ;  /* 0x000054105a7d7816 */ /* 0x000fe4000000007d */
[----:B------:R-:W-:Y:S02]  /*2d9b0*/  PRMT R114, R114, 0x5410, R68 ;  /* 0x0000541072727816 */ /* 0x000fe40000000044 */
[----:B------:R-:W-:Y:S02]  /*2d9c0*/  SHF.R.U32.HI R72, RZ, 0x8, R72 ;  /* 0x00000008ff487819 */ /* 0x000fe40000011648 */
[----:B------:R-:W-:Y:S02]  /*2d9d0*/  SHF.R.U32.HI R68, RZ, 0x8, R71 ;  /* 0x00000008ff447819 */ /* 0x000fe40000011647 */
[----:B------:R-:W-:Y:S02]  /*2d9e0*/  SHF.R.U32.HI R90, RZ, 0x8, R69 ;  /* 0x00000008ff5a7819 */ /* 0x000fe40000011645 */
[----:B------:R-:W-:-:S02]  /*2d9f0*/  SHF.R.U32.HI R87, RZ, 0x8, R70 ;  /* 0x00000008ff577819 */ /* 0x000fc40000011646 */
[----:B------:R-:W-:Y:S02]  /*2da00*/  LOP3.LUT R69, R72, 0xffff, RZ, 0xc0, !PT ;  /* 0x0000ffff48457812 */ /* 0x000fe400078ec0ff */
[----:B------:R-:W-:Y:S02]  /*2da10*/  LOP3.LUT R68, R68, 0xffff, RZ, 0xc0, !PT ;  /* 0x0000ffff44447812 */ /* 0x000fe400078ec0ff */
[----:B------:R-:W-:Y:S02]  /*2da20*/  LOP3.LUT R90, R90, 0xffff, RZ, 0xc0, !PT ;  /* 0x0000ffff5a5a7812 */ /* 0x000fe400078ec0ff */
[----:B------:R-:W-:Y:S02]  /*2da30*/  LOP3.LUT R87, R87, 0xffff, RZ, 0xc0, !PT ;  /* 0x0000ffff57577812 */ /* 0x000fe400078ec0ff */
[----:B------:R-:W-:Y:S02]  /*2da40*/  SHF.R.U32.HI R70, RZ, 0x8, R105 ;  /* 0x00000008ff467819 */ /* 0x000fe40000011669 */
[----:B------:R-:W-:-:S02]  /*2da50*/  PRMT R90, R68, 0x3340, R90 ;  /* 0x00003340445a7816 */ /* 0x000fc4000000005a */
[----:B------:R-:W-:Y:S02]  /*2da60*/  PRMT R87, R69, 0x3340, R87 ;  /* 0x0000334045577816 */ /* 0x000fe40000000057 */
[----:B------:R-:W-:Y:S02]  /*2da70*/  LOP3.LUT R70, R70, 0xffff, RZ, 0xc0, !PT ;  /* 0x0000ffff46467812 */ /* 0x000fe400078ec0ff */
[----:B------:R-:W-:Y:S02]  /*2da80*/  SHF.R.U32.HI R69, RZ, 0x8, R104 ;  /* 0x00000008ff457819 */ /* 0x000fe40000011668 */
[----:B------:R-:W-:Y:S02]  /*2da90*/  SHF.R.U32.HI R68, RZ, 0x8, R102 ;  /* 0x00000008ff447819 */ /* 0x000fe40000011666 */
[----:B------:R-:W-:Y:S02]  /*2daa0*/  PRMT R70, R70, 0x3340, R1 ;  /* 0x0000334046467816 */ /* 0x000fe40000000001 */
[----:B------:R-:W-:-:S02]  /*2dab0*/  LOP3.LUT R69, R69, 0xffff, RZ, 0xc0, !PT ;  /* 0x0000ffff45457812 */ /* 0x000fc400078ec0ff */
[----:B------:R-:W-:Y:S02]  /*2dac0*/  LOP3.LUT R68, R68, 0xffff, RZ, 0xc0, !PT ;  /* 0x0000ffff44447812 */ /* 0x000fe400078ec0ff */
[----:B------:R-:W-:Y:S02]  /*2dad0*/  SHF.R.U32.HI R71, RZ, 0x8, R170 ;  /* 0x00000008ff477819 */ /* 0x000fe400000116aa */
[----:B------:R-:W-:Y:S02]  /*2dae0*/  PRMT R102, R221, 0x5410, R143 ;  /* 0x00005410dd667816 */ /* 0x000fe4000000008f */
[--C-:B------:R-:W-:Y:S02]  /*2daf0*/  PRMT R69, R69, 0x3340, R1.reuse ;  /* 0x0000334045457816 */ /* 0x100fe40000000001 */
[----:B------:R-:W-:Y:S02]  /*2db00*/  PRMT R68, R68, 0x3340, R1 ;  /* 0x0000334044447816 */ /* 0x000fe40000000001 */
[----:B------:R-:W-:-:S04]  /*2db10*/  LOP3.LUT R71, R71, 0xffff, RZ, 0xc0, !PT ;  /* 0x0000ffff47477812 */ /* 0x000fc800078ec0ff */
[----:B------:R-:W-:Y:S02]  /*2db20*/  PRMT R71, R71, 0x3340, R1 ;  /* 0x0000334047477816 */ /* 0x000fe40000000001 */
[----:B------:R-:W-:Y:S02]  /*2db30*/  SHF.R.U32.HI R72, RZ, 0x8, R101 ;  /* 0x00000008ff487819 */ /* 0x000fe40000011665 */
[----:B------:R-:W-:Y:S02]  /*2db40*/  PRMT R101, R162, 0x5410, R127 ;  /* 0x00005410a2657816 */ /* 0x000fe4000000007f */
[----:B------:R-:W-:Y:S02]  /*2db50*/  LOP3.LUT R82, R82, 0xffff, RZ, 0xc0, !PT ;  /* 0x0000ffff52527812 */ /* 0x000fe400078ec0ff */
[----:B------:R-:W-:Y:S02]  /*2db60*/  SHF.R.U32.HI R75, RZ, 0x8, R74 ;  /* 0x00000008ff4b7819 */ /* 0x000fe4000001164a */
[----:B------:R-:W-:-:S02]  /*2db70*/  LOP3.LUT R85, R85, 0xffff, RZ, 0xc0, !PT ;  /* 0x0000ffff55557812 */ /* 0x000fc400078ec0ff */
[----:B------:R-:W-:Y:S02]  /*2db80*/  SHF.R.U32.HI R81, RZ, 0x8, R81 ;  /* 0x00000008ff517819 */ /* 0x000fe40000011651 */
[----:B------:R-:W-:Y:S02]  /*2db90*/  LOP3.LUT R80, R80, 0xffff, RZ, 0xc0, !PT ;  /* 0x0000ffff50507812 */ /* 0x000fe400078ec0ff */
[----:B------:R-:W-:Y:S02]  /*2dba0*/  SHF.R.U32.HI R74, RZ, 0x8, R73 ;  /* 0x00000008ff4a7819 */ /* 0x000fe40000011649 */
[----:B------:R-:W-:Y:S02]  /*2dbb0*/  LOP3.LUT R79, R79, 0xffff, RZ, 0xc0, !PT ;  /* 0x0000ffff4f4f7812 */ /* 0x000fe400078ec0ff */
[----:B------:R-:W-:Y:S02]  /*2dbc0*/  LOP3.LUT R78, R78, 0xffff, RZ, 0xc0, !PT ;  /* 0x0000ffff4e4e7812 */ /* 0x000fe400078ec0ff */
[----:B------:R-:W-:-:S02]  /*2dbd0*/  LOP3.LUT R77, R77, 0xffff, RZ, 0xc0, !PT ;  /* 0x0000ffff4d4d7812 */ /* 0x000fc400078ec0ff */
[----:B------:R-:W-:Y:S02]  /*2dbe0*/  LOP3.LUT R76, R76, 0xffff, RZ, 0xc0, !PT ;  /* 0x0000ffff4c4c7812 */ /* 0x000fe400078ec0ff */
[----:B------:R-:W-:Y:S02]  /*2dbf0*/  SHF.R.U32.HI R73, RZ, 0x8, R100 ;  /* 0x00000008ff497819 */ /* 0x000fe40000011664 */
[----:B------:R-:W-:Y:S02]  /*2dc00*/  LOP3.LUT R84, R84, 0xffff, RZ, 0xc0, !PT ;  /* 0x0000ffff54547812 */ /* 0x000fe400078ec0ff */
[--C-:B------:R-:W-:Y:S02]  /*2dc10*/  PRMT R82, R82, 0x3340, R1.reuse ;  /* 0x0000334052527816 */ /* 0x100fe40000000001 */
[----:B------:R-:W-:Y:S02]  /*2dc20*/  PRMT R85, R85, 0x3340, R1 ;  /* 0x0000334055557816 */ /* 0x000fe40000000001 */
[----:B------:R-:W-:-:S02]  /*2dc30*/  LOP3.LUT R81, R81, 0xffff, RZ, 0xc0, !PT ;  /* 0x0000ffff51517812 */ /* 0x000fc400078ec0ff */
[--C-:B------:R-:W-:Y:S02]  /*2dc40*/  PRMT R80, R80, 0x3340, R1.reuse ;  /* 0x0000334050507816 */ /* 0x100fe40000000001 */
[----:B------:R-:W-:Y:S02]  /*2dc50*/  LOP3.LUT R75, R75, 0xffff, RZ, 0xc0, !PT ;  /* 0x0000ffff4b4b7812 */ /* 0x000fe400078ec0ff */
[--C-:B------:R-:W-:Y:S02]  /*2dc60*/  PRMT R79, R79, 0x3340, R1.reuse ;  /* 0x000033404f4f7816 */ /* 0x100fe40000000001 */
[--C-:B------:R-:W-:Y:S02]  /*2dc70*/  PRMT R78, R78, 0x3340, R1.reuse ;  /* 0x000033404e4e7816 */ /* 0x100fe40000000001 */
[--C-:B------:R-:W-:Y:S02]  /*2dc80*/  PRMT R77, R77, 0x3340, R1.reuse ;  /* 0x000033404d4d7816 */ /* 0x100fe40000000001 */
[----:B------:R-:W-:-:S02]  /*2dc90*/  PRMT R76, R76, 0x3340, R1 ;  /* 0x000033404c4c7816 */ /* 0x000fc40000000001 */
[----:B------:R-:W-:Y:S02]  /*2dca0*/  LOP3.LUT R74, R74, 0xffff, RZ, 0xc0, !PT ;  /* 0x0000ffff4a4a7812 */ /* 0x000fe400078ec0ff */
[----:B------:R-:W-:Y:S02]  /*2dcb0*/  LOP3.LUT R73, R73, 0xffff, RZ, 0xc0, !PT ;  /* 0x0000ffff49497812 */ /* 0x000fe400078ec0ff */
[----:B------:R-:W-:Y:S02]  /*2dcc0*/  LOP3.LUT R72, R72, 0xffff, RZ, 0xc0, !PT ;  /* 0x0000ffff48487812 */ /* 0x000fe400078ec0ff */
[----:B------:R-:W-:Y:S02]  /*2dcd0*/  LOP3.LUT R83, R83, 0xffff, RZ, 0xc0, !PT ;  /* 0x0000ffff53537812 */ /* 0x000fe400078ec0ff */
[----:B------:R-:W-:Y:S02]  /*2dce0*/  PRMT R84, R84, 0x3340, R1 ;  /* 0x0000334054547816 */ /* 0x000fe40000000001 */
[----:B------:R-:W-:-:S02]  /*2dcf0*/  PRMT R82, R92, 0x5410, R82 ;  /* 0x000054105c527816 */ /* 0x000fc40000000052 */
[--C-:B------:R-:W-:Y:S02]  /*2dd00*/  PRMT R81, R81, 0x3340, R1.reuse ;  /* 0x0000334051517816 */ /* 0x100fe40000000001 */
[----:B------:R-:W-:Y:S02]  /*2dd10*/  PRMT R75, R75, 0x3340, R1 ;  /* 0x000033404b4b7816 */ /* 0x000fe40000000001 */
[----:B------:R-:W-:Y:S02]  /*2dd20*/  PRMT R103, R103, 0x5410, R85 ;  /* 0x0000541067677816 */ /* 0x000fe40000000055 */
[----:B------:R-:W-:Y:S02]  /*2dd30*/  PRMT R92, R93, 0x5410, R80 ;  /* 0x000054105d5c7816 */ /* 0x000fe40000000050 */
[--C-:B------:R-:W-:Y:S02]  /*2dd40*/  PRMT R74, R74, 0x3340, R1.reuse ;  /* 0x000033404a4a7816 */ /* 0x100fe40000000001 */
        /* <DEDUP_REMOVED lines=15> */
[----:B---3--:R-:W-:Y:S02]  /*2de40*/  PRMT R143, R146, 0x5410, R70 ;  /* 0x00005410928f7816 */ /* 0x008fe40000000046 */
[----:B----4-:R-:W-:Y:S02]  /*2de50*/  LOP3.LUT R70, R152, 0xffff, RZ, 0xc0, !PT ;  /* 0x0000ffff98467812 */ /* 0x010fe400078ec0ff */
[----:B--2---:R-:W-:Y:S02]  /*2de60*/  PRMT R159, R159, 0x5410, R69 ;  /* 0x000054109f9f7816 */ /* 0x004fe40000000045 */
[----:B------:R-:W-:-:S02]  /*2de70*/  PRMT R116, R116, 0x5210, R70 ;  /* 0x0000521074747816 */ /* 0x000fc40000000046 */
[----:B------:R-:W-:Y:S02]  /*2de80*/  PRMT R172, R172, 0x5410, R68 ;  /* 0x00005410acac7816 */ /* 0x000fe40000000044 */
[----:B------:R-:W-:Y:S02]  /*2de90*/  LOP3.LUT R69, R154, 0xffff, RZ, 0xc0, !PT ;  /* 0x0000ffff9a457812 */ /* 0x000fe400078ec0ff */
[----:B------:R-:W-:Y:S02]  /*2dea0*/  PRMT R112, R112, 0x4210, R70 ;  /* 0x0000421070707816 */ /* 0x000fe40000000046 */
[----:B------:R-:W-:Y:S02]  /*2deb0*/  LOP3.LUT R68, R161, 0xffff, RZ, 0xc0, !PT ;  /* 0x0000ffffa1447812 */ /* 0x000fe400078ec0ff */
[----:B------:R-:W-:Y:S02]  /*2dec0*/  LOP3.LUT R70, R163, 0xffff, RZ, 0xc0, !PT ;  /* 0x0000ffffa3467812 */ /* 0x000fe400078ec0ff */
[----:B------:R-:W-:-:S02]  /*2ded0*/  PRMT R127, R145, 0x5410, R71 ;  /* 0x00005410917f7816 */ /* 0x000fc40000000047 */
[--C-:B------:R-:W-:Y:S02]  /*2dee0*/  PRMT R104, R169, 0x4210, R69.reuse ;  /* 0x00004210a9687816 */ /* 0x100fe40000000045 */
[----:B------:R-:W-:Y:S02]  /*2def0*/  PRMT R108, R108, 0x5210, R69 ;  /* 0x000052106c6c7816 */ /* 0x000fe40000000045 */
[--C-:B------:R-:W-:Y:S02]  /*2df00*/  PRMT R105, R171, 0x4210, R68.reuse ;  /* 0x00004210ab697816 */ /* 0x100fe40000000044 */
[----:B------:R-:W-:Y:S02]  /*2df10*/  PRMT R109, R109, 0x5210, R68 ;  /* 0x000052106d6d7816 */ /* 0x000fe40000000044 */
[--C-:B------:R-:W-:Y:S02]  /*2df20*/  PRMT R106, R106, 0x4210, R70.reuse ;  /* 0x000042106a6a7816 */ /* 0x100fe40000000046 */
[----:B------:R-:W-:-:S02]  /*2df30*/  PRMT R110, R110, 0x5210, R70 ;  /* 0x000052106e6e7816 */ /* 0x000fc40000000046 */
[----:B------:R-:W0:Y:S01]  /*2df40*/  LDS.128 R68, [R2] ;  /* 0x0000000002447984 */ /* 0x000e220000000c00 */
[----:B------:R-:W-:Y:S02]  /*2df50*/  LOP3.LUT R76, R218, 0xffff, RZ, 0xc0, !PT ;  /* 0x0000ffffda4c7812 */ /* 0x000fe400078ec0ff */
[----:B------:R-:W-:Y:S02]  /*2df60*/  LOP3.LUT R77, R220, 0xffff, RZ, 0xc0, !PT ;  /* 0x0000ffffdc4d7812 */ /* 0x000fe400078ec0ff */
[----:B------:R-:W-:Y:S02]  /*2df70*/  LOP3.LUT R78, R217, 0xffff, RZ, 0xc0, !PT ;  /* 0x0000ffffd94e7812 */ /* 0x000fe400078ec0ff */
[----:B------:R-:W-:Y:S02]  /*2df80*/  LOP3.LUT R79, R216, 0xffff, RZ, 0xc0, !PT ;  /* 0x0000ffffd84f7812 */ /* 0x000fe400078ec0ff */
[----:B------:R-:W-:Y:S02]  /*2df90*/  PRMT R72, R99, 0x4210, R76 ;  /* 0x0000421063487816 */ /* 0x000fe4000000004c */
[----:B------:R-:W-:-:S02]  /*2dfa0*/  PRMT R73, R113, 0x4210, R77 ;  /* 0x0000421071497816 */ /* 0x000fc4000000004d */
[----:B------:R-:W-:Y:S02]  /*2dfb0*/  PRMT R74, R98, 0x4210, R78 ;  /* 0x00004210624a7816 */ /* 0x000fe4000000004e */
[----:B------:R-:W-:Y:S01]  /*2dfc0*/  PRMT R75, R107, 0x4210, R79 ;  /* 0x000042106b4b7816 */ /* 0x000fe2000000004f */
[----:B------:R-:W2:Y:S04]  /*2dfd0*/  LDL.LU R218, [R1+0xf9c] ;  /* 0x000f9c0001da7983 */ /* 0x000ea80000300800 */
[----:B------:R-:W3:Y:S04]  /*2dfe0*/  LDL.LU R220, [R1+0xf98] ;  /* 0x000f980001dc7983 */ /* 0x000ee80000300800 */
[----:B------:R-:W4:Y:S04]  /*2dff0*/  LDL.LU R217, [R1+0xf40] ;  /* 0x000f400001d97983 */ /* 0x000f280000300800 */
[----:B------:R-:W4:Y:S04]  /*2e000*/  LDL.LU R216, [R1+0xf3c] ;  /* 0x000f3c0001d87983 */ /* 0x000f280000300800 */
[----:B------:R-:W4:Y:S04]  /*2e010*/  LDL.LU R161, [R1+0xfc4] ;  /* 0x000fc40001a17983 */ /* 0x000f280000300800 */
[----:B------:R-:W4:Y:S04]  /*2e020*/  LDL.LU R163, [R1+0xfc0] ;  /* 0x000fc00001a37983 */ /* 0x000f280000300800 */
[----:B------:R-:W4:Y:S04]  /*2e030*/  LDL.LU R169, [R1+0xf50] ;  /* 0x000f500001a97983 */ /* 0x000f280000300800 */
[----:B------:R-:W4:Y:S01]  /*2e040*/  LDL.LU R171, [R1+0xf48] ;  /* 0x000f480001ab7983 */ /* 0x000f220000300800 */
[----:B------:R-:W-:-:S02]  /*2e050*/  PRMT R76, R84, 0x5210, R76 ;  /* 0x00005210544c7816 */ /* 0x000fc4000000004c */
[----:B------:R-:W-:Y:S01]  /*2e060*/  PRMT R78, R82, 0x5210, R78 ;  /* 0x00005210524e7816 */ /* 0x000fe2000000004e */
[----:B------:R-:W-:Y:S01]  /*2e070*/  BAR.SYNC.DEFER_BLOCKING 0x0 ;  /* 0x0000000000007b1d */ /* 0x000fe20000010000 */
[----:B------:R-:W-:Y:S02]  /*2e080*/  PRMT R77, R83, 0x5210, R77 ;  /* 0x00005210534d7816 */ /* 0x000fe4000000004d */
[----:B------:R-:W-:Y:S02]  /*2e090*/  PRMT R79, R81, 0x5210, R79 ;  /* 0x00005210514f7816 */ /* 0x000fe4000000004f */
[----:B------:R-:W-:Y:S02]  /*2e0a0*/  LOP3.LUT R7, R7, 0xbfffffff, RZ, 0xc0, !PT ;  /* 0xbfffffff07077812 */ /* 0x000fe400078ec0ff */
[----:B------:R-:W-:Y:S02]  /*2e0b0*/  LOP3.LUT R194, R194, 0xffffffef, RZ, 0xc0, !PT ;  /* 0xffffffefc2c27812 */ /* 0x000fe400078ec0ff */
[----:B------:R-:W-:-:S04]  /*2e0c0*/  @P0 LOP3.LUT R7, R7, 0x40000000, RZ, 0xfc, !PT ;  /* 0x4000000007070812 */ /* 0x000fc800078efcff */
[----:B------:R-:W-:Y:S01]  /*2e0d0*/  LOP3.LUT P0, RZ, R7, 0x10000, RZ, 0xc0, !PT ;  /* 0x0001000007ff7812 */ /* 0x000fe2000780c0ff */
[----:B------:R-:W-:-:S12]  /*2e0e0*/  STSM.16.M88.4 [R4], R72 ;  /* 0x0000004804007844 */ /* 0x000fd80000000200 */
[----:B------:R-:W-:Y:S01]  /*2e0f0*/  @P0 LOP3.LUT R194, R194, 0x10, RZ, 0xfc, !PT ;  /* 0x00000010c2c20812 */ /* 0x000fe200078efcff */
[----:B------:R-:W-:Y:S01]  /*2e100*/  BAR.SYNC.DEFER_BLOCKING 0x0 ;  /* 0x0000000000007b1d */ /* 0x000fe20000010000 */
[----:B------:R-:W-:Y:S02]  /*2e110*/  LOP3.LUT P0, RZ, R7, 0x100, RZ, 0xc0, !PT ;  /* 0x0000010007ff7812 */ /* 0x000fe4000780c0ff */
[----:B------:R-:W-:-:S11]  /*2e120*/  LOP3.LUT R194, R194, 0xffffffdf, RZ, 0xc0, !PT ;  /* 0xffffffdfc2c27812 */ /* 0x000fd600078ec0ff */
[----:B------:R-:W-:Y:S02]  /*2e130*/  @P0 LOP3.LUT R194, R194, 0x20, RZ, 0xfc, !PT ;  /* 0x00000020c2c20812 */ /* 0x000fe400078efcff */
[----:B------:R-:W-:Y:S02]  /*2e140*/  LOP3.LUT P0, RZ, R7, 0x400, RZ, 0xc0, !PT ;  /* 0x0000040007ff7812 */ /* 0x000fe4000780c0ff */
[----:B------:R-:W-:Y:S01]  /*2e150*/  LOP3.LUT R194, R194, 0xffffffbf, RZ, 0xc0, !PT ;  /* 0xffffffbfc2c27812 */ /* 0x000fe200078ec0ff */
[----:B------:R-:W1:Y:S01]  /*2e160*/  LDS.128 R72, [R2] ;  /* 0x0000000002487984 */ /* 0x000e620000000c00 */
[----:B------:R-:W-:Y:S09]  /*2e170*/  BAR.SYNC.DEFER_BLOCKING 0x0 ;  /* 0x0000000000007b1d */ /* 0x000ff20000010000 */
[----:B------:R-:W-:-:S02]  /*2e180*/  @P0 LOP3.LUT R194, R194, 0x40, RZ, 0xfc, !PT ;  /* 0x00000040c2c20812 */ /* 0x000fc400078efcff */
[----:B------:R-:W-:Y:S02]  /*2e190*/  LOP3.LUT P0, RZ, R7, 0x800, RZ, 0xc0, !PT ;  /* 0x0000080007ff7812 */ /* 0x000fe4000780c0ff */
[----:B------:R-:W-:-:S11]  /*2e1a0*/  LOP3.LUT R194, R194, 0xffffff7f, RZ, 0xc0, !PT ;  /* 0xffffff7fc2c27812 */ /* 0x000fd600078ec0ff */
[----:B------:R-:W-:Y:S02]  /*2e1b0*/  @P0 LOP3.LUT R194, R194, 0x80, RZ, 0xfc, !PT ;  /* 0x00000080c2c20812 */ /* 0x000fe400078efcff */
[C---:B------:R-:W-:Y:S02]  /*2e1c0*/  LOP3.LUT P0, RZ, R7.reuse, 0x80000, RZ, 0xc0, !PT ;  /* 0x0008000007ff7812 */ /* 0x040fe4000780c0ff */
[----:B------:R-:W-:Y:S02]  /*2e1d0*/  LOP3.LUT R7, R7, 0xdfffffff, RZ, 0xc0, !PT ;  /* 0xdfffffff07077812 */ /* 0x000fe400078ec0ff */
[----:B--2---:R-:W-:Y:S02]  /*2e1e0*/  LOP3.LUT R84, R218, 0xffff, RZ, 0xc0, !PT ;  /* 0x0000ffffda547812 */ /* 0x004fe400078ec0ff */
[----:B------:R-:W2:Y:S01]  /*2e1f0*/  LDL.LU R218, [R1+0xfd8] ;  /* 0x000fd80001da7983 */ /* 0x000ea20000300800 */
[----:B------:R-:W-:Y:S02]  /*2e200*/  @P1 LOP3.LUT R7, R7, 0x20000000, RZ, 0xfc, !PT ;  /* 0x2000000007071812 */ /* 0x000fe400078efcff */
[----:B---3--:R-:W-:-:S02]  /*2e210*/  LOP3.LUT R89, R220, 0xffff, RZ, 0xc0, !PT ;  /* 0x0000ffffdc597812 */ /* 0x008fc400078ec0ff */
[----:B------:R-:W3:Y:S01]  /*2e220*/  LDL.LU R220, [R1+0xfd4] ;  /* 0x000fd40001dc7983 */ /* 0x000ee20000300800 */
[----:B----4-:R-:W-:Y:S02]  /*2e230*/  LOP3.LUT R90, R217, 0xffff, RZ, 0xc0, !PT ;  /* 0x0000ffffd95a7812 */ /* 0x010fe400078ec0ff */
[----:B------:R-:W-:Y:S01]  /*2e240*/  LOP3.LUT R91, R216, 0xffff, RZ, 0xc0, !PT ;  /* 0x0000ffffd85b7812 */ /* 0x000fe200078ec0ff */
[----:B------:R-:W4:Y:S01]  /*2e250*/  LDL.LU R217, [R1+0xf70] ;  /* 0x000f700001d97983 */ /* 0x000f220000300800 */
[----:B------:R-:W-:-:S03]  /*2e260*/  LOP3.LUT R99, R171, 0xffff, RZ, 0xc0, !PT ;  /* 0x0000ffffab637812 */ /* 0x000fc600078ec0ff */
[----:B------:R-:W4:Y:S01]  /*2e270*/  LDL.LU R216, [R1+0xf68] ;  /* 0x000f680001d87983 */ /* 0x000f220000300800 */
[----:B------:R-:W-:Y:S02]  /*2e280*/  PRMT R80, R115, 0x4210, R84 ;  /* 0x0000421073507816 */ /* 0x000fe40000000054 */
[----:B------:R-:W-:Y:S01]  /*2e290*/  LOP3.LUT R96, R161, 0xffff, RZ, 0xc0, !PT ;  /* 0x0000ffffa1607812 */ /* 0x000fe200078ec0ff */
[----:B------:R-:W4:Y:S01]  /*2e2a0*/  LDL.LU R171, [R1+0xf74] ;  /* 0x000f740001ab7983 */ /* 0x000f220000300800 */
[----:B------:R-:W-:Y:S02]  /*2e2b0*/  PRMT R82, R114, 0x4210, R90 ;  /* 0x0000421072527816 */ /* 0x000fe4000000005a */
[----:B------:R-:W-:Y:S02]  /*2e2c0*/  PRMT R83, R120, 0x4210, R91 ;  /* 0x0000421078537816 */ /* 0x000fe4000000005b */
[----:B------:R-:W-:Y:S02]  /*2e2d0*/  LOP3.LUT R97, R163, 0xffff, RZ, 0xc0, !PT ;  /* 0x0000ffffa3617812 */ /* 0x000fe400078ec0ff */
[----:B------:R-:W-:Y:S01]  /*2e2e0*/  LOP3.LUT R98, R169, 0xffff, RZ, 0xc0, !PT ;  /* 0x0000ffffa9627812 */ /* 0x000fe200078ec0ff */
[----:B------:R-:W-:Y:S01]  /*2e2f0*/  STSM.16.M88.4 [R4], R76 ;  /* 0x0000004c04007844 */ /* 0x000fe20000000200 */
[----:B------:R-:W-:-:S02]  /*2e300*/  LOP3.LUT P1, RZ, R7, 0x20000, RZ, 0xc0, !PT ;  /* 0x0002000007ff7812 */ /* 0x000fc4000782c0ff */
[----:B--2---:R-:W-:Y:S01]  /*2e310*/  LOP3.LUT R107, R218, 0xffff, RZ, 0xc0, !PT ;  /* 0x0000ffffda6b7812 */ /* 0x004fe200078ec0ff */
[----:B------:R-:W-:Y:S01]  /*2e320*/  BAR.SYNC.DEFER_BLOCKING 0x0 ;  /* 0x0000000000007b1d */ /* 0x000fe20000010000 */
[----:B---3--:R-:W-:Y:S02]  /*2e330*/  LOP3.LUT R114, R220, 0xffff, RZ, 0xc0, !PT ;  /* 0x0000ffffdc727812 */ /* 0x008fe400078ec0ff */
[----:B----4-:R-:W-:-:S03]  /*2e340*/  LOP3.LUT R115, R217, 0xffff, RZ, 0xc0, !PT ;  /* 0x0000ffffd9737812 */ /* 0x010fc600078ec0ff */
[----:B------:R-:W2:Y:S01]  /*2e350*/  LDL.LU R218, [R1+0xff0] ;  /* 0x000ff00001da7983 */ /* 0x000ea20000300800 */
[----:B------:R-:W-:-:S03]  /*2e360*/  LOP3.LUT R120, R216, 0xffff, RZ, 0xc0, !PT ;  /* 0x0000ffffd8787812 */ /* 0x000fc600078ec0ff */
[----:B------:R-:W3:Y:S01]  /*2e370*/  LDL.LU R146, [R1+0xf88] ;  /* 0x000f880001927983 */ /* 0x000ee20000300800 */
[----:B------:R-:W-:-:S03]  /*2e380*/  LOP3.LUT R113, R171, 0xffff, RZ, 0xc0, !PT ;  /* 0x0000ffffab717812 */ /* 0x000fc600078ec0ff */
[----:B------:R-:W4:Y:S01]  /*2e390*/  LDL.LU R220, [R1+0xf84] ;  /* 0x000f840001dc7983 */ /* 0x000f220000300800 */
[----:B------:R-:W-:Y:S02]  /*2e3a0*/  PRMT R87, R87, 0x5210, R91 ;  /* 0x0000521057577816 */ /* 0x000fe4000000005b */
[----:B------:R-:W-:Y:S01]  /*2e3b0*/  PRMT R95, R95, 0x5210, R99 ;  /* 0x000052105f5f7816 */ /* 0x000fe20000000063 */
[----:B------:R-:W4:Y:S01]  /*2e3c0*/  LDL.LU R217, [R1+0x10b8] ;  /* 0x0010b80001d97983 */ /* 0x000f220000300800 */
[--C-:B------:R-:W-:Y:S02]  /*2e3d0*/  PRMT R81, R121, 0x4210, R89.reuse ;  /* 0x0000421079517816 */ /* 0x100fe40000000059 */
[----:B------:R-:W-:Y:S01]  /*2e3e0*/  PRMT R84, R88, 0x5210, R84 ;  /* 0x0000521058547816 */ /* 0x000fe20000000054 */
[----:B------:R-:W4:Y:S01]  /*2e3f0*/  LDL.LU R216, [R1+0x10b4] ;  /* 0x0010b40001d87983 */ /* 0x000f220000300800 */
[----:B------:R-:W-:Y:S02]  /*2e400*/  PRMT R92, R92, 0x5210, R96 ;  /* 0x000052105c5c7816 */ /* 0x000fe40000000060 */
[----:B------:R-:W-:Y:S01]  /*2e410*/  PRMT R85, R85, 0x5210, R89 ;  /* 0x0000521055557816 */ /* 0x000fe20000000059 */
[----:B------:R-:W4:Y:S01]  /*2e420*/  LDL.LU R152, [R1+0x1008] ;  /* 0x0010080001987983 */ /* 0x000f220000300800 */
[----:B------:R-:W-:-:S02]  /*2e430*/  PRMT R93, R93, 0x5210, R97 ;  /* 0x000052105d5d7816 */ /* 0x000fc40000000061 */
[----:B------:R-:W-:Y:S01]  /*2e440*/  PRMT R86, R86, 0x5210, R90 ;  /* 0x0000521056567816 */ /* 0x000fe2000000005a */
[----:B------:R-:W4:Y:S01]  /*2e450*/  LDL.LU R154, [R1+0x1004] ;  /* 0x00100400019a7983 */ /* 0x000f220000300800 */
[----:B------:R-:W-:Y:S02]  /*2e460*/  PRMT R94, R94, 0x5210, R98 ;  /* 0x000052105e5e7816 */ /* 0x000fe40000000062 */
[----:B------:R-:W-:Y:S01]  /*2e470*/  LOP3.LUT R7, R7, 0xefffffff, RZ, 0xc0, !PT ;  /* 0xefffffff07077812 */ /* 0x000fe200078ec0ff */
[----:B------:R-:W4:Y:S04]  /*2e480*/  LDL.LU R161, [R1+0xfb8] ;  /* 0x000fb80001a17983 */ /* 0x000f280000300800 */
[----:B------:R-:W1:Y:S01]  /*2e490*/  LDS.128 R76, [R2] ;  /* 0x00000000024c7984 */ /* 0x000e620000000c00 */
[----:B------:R-:W-:-:S02]  /*2e4a0*/  PRMT R91, R122, 0x4210, R99 ;  /* 0x000042107a5b7816 */ /* 0x000fc40000000063 */
[----:B------:R-:W-:Y:S01]  /*2e4b0*/  PRMT R103, R103, 0x5210, R120 ;  /* 0x0000521067677816 */ /* 0x000fe20000000078 */
[----:B------:R-:W4:Y:S01]  /*2e4c0*/  LDL.LU R163, [R1+0xfa0] ;  /* 0x000fa00001a37983 */ /* 0x000f220000300800 */
[----:B------:R-:W-:Y:S02]  /*2e4d0*/  PRMT R88, R129, 0x4210, R96 ;  /* 0x0000421081587816 */ /* 0x000fe40000000060 */
[----:B------:R-:W-:Y:S01]  /*2e4e0*/  PRMT R100, R100, 0x5210, R107 ;  /* 0x0000521064647816 */ /* 0x000fe2000000006b */
[----:B------:R-:W4:Y:S01]  /*2e4f0*/  LDL.LU R169, [R1+0x10c8] ;  /* 0x0010c80001a97983 */ /* 0x000f220000300800 */
[----:B------:R-:W-:Y:S02]  /*2e500*/  PRMT R89, R128, 0x4210, R97 ;  /* 0x0000421080597816 */ /* 0x000fe40000000061 */
[----:B------:R-:W-:Y:S01]  /*2e510*/  PRMT R111, R111, 0x5210, R113 ;  /* 0x000052106f6f7816 */ /* 0x000fe20000000071 */
[----:B------:R-:W4:Y:S01]  /*2e520*/  LDL.LU R171, [R1+0x10c4] ;  /* 0x0010c40001ab7983 */ /* 0x000f220000300800 */
[----:B------:R-:W-:-:S02]  /*2e530*/  PRMT R101, R101, 0x5210, R114 ;  /* 0x0000521065657816 */ /* 0x000fc40000000072 */
[----:B------:R-:W-:Y:S01]  /*2e540*/  PRMT R90, R123, 0x4210, R98 ;  /* 0x000042107b5a7816 */ /* 0x000fe20000000062 */
[----:B------:R-:W-:Y:S01]  /*2e550*/  BAR.SYNC.DEFER_BLOCKING 0x0 ;  /* 0x0000000000007b1d */ /* 0x000fe20000010000 */
[----:B------:R-:W-:Y:S02]  /*2e560*/  PRMT R99, R130, 0x4210, R120 ;  /* 0x0000421082637816 */ /* 0x000fe40000000078 */
[----:B------:R-:W-:Y:S02]  /*2e570*/  PRMT R96, R137, 0x4210, R107 ;  /* 0x0000421089607816 */ /* 0x000fe4000000006b */
[----:B------:R-:W-:Y:S02]  /*2e580*/  PRMT R107, R138, 0x4210, R113 ;  /* 0x000042108a6b7816 */ /* 0x000fe40000000071 */
[----:B------:R-:W-:Y:S02]  /*2e590*/  PRMT R97, R136, 0x4210, R114 ;  /* 0x0000421088617816 */ /* 0x000fe40000000072 */
[----:B------:R-:W-:-:S02]  /*2e5a0*/  PRMT R102, R102, 0x5210, R115 ;  /* 0x0000521066667816 */ /* 0x000fc40000000073 */
[----:B------:R-:W-:Y:S02]  /*2e5b0*/  @P2 LOP3.LUT R7, R7, 0x10000000, RZ, 0xfc, !PT ;  /* 0x1000000007072812 */ /* 0x000fe400078efcff */
[----:B------:R-:W-:Y:S02]  /*2e5c0*/  PRMT R98, R131, 0x4210, R115 ;  /* 0x0000421083627816 */ /* 0x000fe40000000073 */
[C---:B------:R-:W-:Y:S02]  /*2e5d0*/  LOP3.LUT P2, RZ, R7.reuse, 0x40000, RZ, 0xc0, !PT ;  /* 0x0004000007ff7812 */ /* 0x040fe4000784c0ff */
[----:B------:R-:W-:-:S04]  /*2e5e0*/  LOP3.LUT R7, R7, 0xf7ffffff, RZ, 0xc0, !PT ;  /* 0xf7ffffff07077812 */ /* 0x000fc800078ec0ff */
[----:B------:R-:W-:Y:S01]  /*2e5f0*/  @P3 LOP3.LUT R7, R7, 0x8000000, RZ, 0xfc, !PT ;  /* 0x0800000007073812 */ /* 0x000fe200078efcff */
[----:B------:R-:W-:Y:S03]  /*2e600*/  STSM.16.M88.4 [R4], R80 ;  /* 0x0000005004007844 */ /* 0x000fe60000000200 */
[C---:B------:R-:W-:Y:S02]  /*2e610*/  LOP3.LUT P3, RZ, R7.reuse, 0x200, RZ, 0xc0, !PT ;  /* 0x0000020007ff7812 */ /* 0x040fe4000786c0ff */
[----:B------:R-:W-:Y:S01]  /*2e620*/  LOP3.LUT R7, R7, 0xfbffffff, RZ, 0xc0, !PT ;  /* 0xfbffffff07077812 */ /* 0x000fe200078ec0ff */
[----:B------:R-:W-:Y:S03]  /*2e630*/  BAR.SYNC.DEFER_BLOCKING 0x0 ;  /* 0x0000000000007b1d */ /* 0x000fe60000010000 */
[----:B------:R-:W-:-:S04]  /*2e640*/  @P4 LOP3.LUT R7, R7, 0x4000000, RZ, 0xfc, !PT ;  /* 0x0400000007074812 */ /* 0x000fc800078efcff */
[C---:B------:R-:W-:Y:S02]  /*2e650*/  LOP3.LUT P4, RZ, R7.reuse, 0x2000, RZ, 0xc0, !PT ;  /* 0x0000200007ff7812 */ /* 0x040fe4000788c0ff */
[----:B------:R-:W-:-:S04]  /*2e660*/  LOP3.LUT R7, R7, 0xfdffffff, RZ, 0xc0, !PT ;  /* 0xfdffffff07077812 */ /* 0x000fc800078ec0ff */
[----:B------:R-:W-:-:S04]  /*2e670*/  @P5 LOP3.LUT R7, R7, 0x2000000, RZ, 0xfc, !PT ;  /* 0x0200000007075812 */ /* 0x000fc800078efcff */
[C---:B------:R-:W-:Y:S02]  /*2e680*/  LOP3.LUT P5, RZ, R7.reuse, 0x4000, RZ, 0xc0, !PT ;  /* 0x0000400007ff7812 */ /* 0x040fe400078ac0ff */
[----:B------:R-:W-:-:S04]  /*2e690*/  LOP3.LUT R7, R7, 0xfeffffff, RZ, 0xc0, !PT ;  /* 0xfeffffff07077812 */ /* 0x000fc800078ec0ff */
[----:B------:R-:W-:Y:S01]  /*2e6a0*/  @P6 LOP3.LUT R7, R7, 0x1000000, RZ, 0xfc, !PT ;  /* 0x0100000007076812 */ /* 0x000fe200078efcff */
[----:B------:R-:W1:Y:S03]  /*2e6b0*/  LDS.128 R80, [R2] ;  /* 0x0000000002507984 */ /* 0x000e660000000c00 */
[----:B------:R-:W-:Y:S01]  /*2e6c0*/  LOP3.LUT P6, RZ, R7, 0x8000, RZ, 0xc0, !PT ;  /* 0x0000800007ff7812 */ /* 0x000fe200078cc0ff */
[----:B------:R-:W-:Y:S06]  /*2e6d0*/  BAR.SYNC.DEFER_BLOCKING 0x0 ;  /* 0x0000000000007b1d */ /* 0x000fec0000010000 */
[----:B------:R-:W-:Y:S02]  /*2e6e0*/  STSM.16.M88.4 [R4], R84 ;  /* 0x0000005404007844 */ /* 0x000fe40000000200 */
[----:B------:R-:W-:Y:S06]  /*2e6f0*/  BAR.SYNC.DEFER_BLOCKING 0x0 ;  /* 0x0000000000007b1d */ /* 0x000fec0000010000 */
[----:B------:R-:W1:Y:S02]  /*2e700*/  LDS.128 R84, [R2] ;  /* 0x0000000002547984 */ /* 0x000e640000000c00 */
[----:B------:R-:W-:Y:S01]  /*2e710*/  BAR.SYNC.DEFER_BLOCKING 0x0 ;  /* 0x0000000000007b1d */ /* 0x000fe20000010000 */
[----:B--2---:R-:W-:-:S05]  /*2e720*/  LOP3.LUT R120, R218, 0xffff, RZ, 0xc0, !PT ;  /* 0x0000ffffda787812 */ /* 0x004fca00078ec0ff */
[----:B------:R-:W2:Y:S01]  /*2e730*/  LDL.LU R218, [R1+0x10c0] ;  /* 0x0010c00001da7983 */ /* 0x000ea20000300800 */
[----:B---3--:R-:W-:Y:S02]  /*2e740*/  LOP3.LUT R121, R146, 0xffff, RZ, 0xc0, !PT ;  /* 0x0000ffff92797812 */ /* 0x008fe400078ec0ff */
[----:B----4-:R-:W-:Y:S02]  /*2e750*/  LOP3.LUT R122, R220, 0xffff, RZ, 0xc0, !PT ;  /* 0x0000ffffdc7a7812 */ /* 0x010fe400078ec0ff */
[----:B------:R-:W3:Y:S01]  /*2e760*/  LDL.LU R220, [R1+0x1020] ;  /* 0x0010200001dc7983 */ /* 0x000ee20000300800 */
[----:B------:R-:W-:-:S03]  /*2e770*/  PRMT R113, R217, 0x4210, R120 ;  /* 0x00004210d9717816 */ /* 0x000fc60000000078 */
[----:B------:R-:W4:Y:S01]  /*2e780*/  LDL.LU R217, [R1+0x101c] ;  /* 0x00101c0001d97983 */ /* 0x000f220000300800 */
[----:B------:R-:W-:-:S03]  /*2e790*/  PRMT R114, R216, 0x4210, R121 ;  /* 0x00004210d8727816 */ /* 0x000fc60000000079 */
[----:B------:R-:W4:Y:S01]  /*2e7a0*/  LDL.LU R216, [R1+0xfd0] ;  /* 0x000fd00001d87983 */ /* 0x000f220000300800 */
[----:B------:R-:W-:-:S03]  /*2e7b0*/  LOP3.LUT R128, R152, 0xffff, RZ, 0xc0, !PT ;  /* 0x0000ffff98807812 */ /* 0x000fc600078ec0ff */
[----:B------:R-:W4:Y:S01]  /*2e7c0*/  LDL.LU R146, [R1+0xfcc] ;  /* 0x000fcc0001927983 */ /* 0x000f220000300800 */
[----:B------:R-:W-:-:S03]  /*2e7d0*/  LOP3.LUT R129, R154, 0xffff, RZ, 0xc0, !PT ;  /* 0x0000ffff9a817812 */ /* 0x000fc600078ec0ff */
[----:B------:R-:W4:Y:S04]  /*2e7e0*/  LDL.LU R152, [R1+0x10d8] ;  /* 0x0010d80001987983 */ /* 0x000f280000300800 */
[----:B------:R-:W4:Y:S01]  /*2e7f0*/  LDL.LU R154, [R1+0x10d4] ;  /* 0x0010d400019a7983 */ /* 0x000f220000300800 */
[----:B------:R-:W-:Y:S02]  /*2e800*/  LOP3.LUT R130, R161, 0xffff, RZ, 0xc0, !PT ;  /* 0x0000ffffa1827812 */ /* 0x000fe400078ec0ff */
[----:B------:R-:W-:Y:S01]  /*2e810*/  PRMT R117, R117, 0x5210, R120 ;  /* 0x0000521075757816 */ /* 0x000fe20000000078 */
[----:B------:R-:W4:Y:S01]  /*2e820*/  LDL.LU R161, [R1+0x10d0] ;  /* 0x0010d00001a17983 */ /* 0x000f220000300800 */
[----:B------:R-:W-:-:S03]  /*2e830*/  LOP3.LUT R131, R163, 0xffff, RZ, 0xc0, !PT ;  /* 0x0000ffffa3837812 */ /* 0x000fc600078ec0ff */
[----:B------:R-:W4:Y:S01]  /*2e840*/  LDL.LU R163, [R1+0x1038] ;  /* 0x0010380001a37983 */ /* 0x000f220000300800 */
[----:B------:R-:W-:Y:S02]  /*2e850*/  PRMT R118, R118, 0x5210, R121 ;  /* 0x0000521076767816 */ /* 0x000fe40000000079 */
[----:B------:R-:W-:Y:S02]  /*2e860*/  PRMT R120, R169, 0x4210, R128 ;  /* 0x00004210a9787816 */ /* 0x000fe40000000080 */
[----:B------:R-:W4:Y:S01]  /*2e870*/  LDL.LU R169, [R1+0x1034] ;  /* 0x0010340001a97983 */ /* 0x000f220000300800 */
[----:B------:R-:W-:-:S03]  /*2e880*/  PRMT R121, R171, 0x4210, R129 ;  /* 0x00004210ab797816 */ /* 0x000fc60000000081 */
[----:B------:R-:W4:Y:S04]  /*2e890*/  LDL.LU R171, [R1+0xfe8] ;  /* 0x000fe80001ab7983 */ /* 0x000f280000300800 */
[----:B------:R-:W-:Y:S01]  /*2e8a0*/  STSM.16.M88.4 [R4], R88 ;  /* 0x0000005804007844 */ /* 0x000fe20000000200 */
[----:B------:R-:W-:Y:S06]  /*2e8b0*/  BAR.SYNC.DEFER_BLOCKING 0x0 ;  /* 0x0000000000007b1d */ /* 0x000fec0000010000 */
[----:B------:R-:W1:Y:S02]  /*2e8c0*/  LDS.128 R88, [R2] ;  /* 0x0000000002587984 */ /* 0x000e640000000c00 */
[----:B------:R-:W-:Y:S06]  /*2e8d0*/  BAR.SYNC.DEFER_BLOCKING 0x0 ;  /* 0x0000000000007b1d */ /* 0x000fec0000010000 */
[----:B------:R-:W-:Y:S02]  /*2e8e0*/  STSM.16.M88.4 [R4], R92 ;  /* 0x0000005c04007844 */ /* 0x000fe40000000200 */
        /* <DEDUP_REMOVED lines=8> */
[----:B------:R-:W-:Y:S01]  /*2e970*/  BAR.SYNC.DEFER_BLOCKING 0x0 ;  /* 0x0000000000007b1d */ /* 0x000fe20000010000 */
[----:B------:R-:W-:-:S02]  /*2e980*/  PRMT R115, R144, 0x4210, R122 ;  /* 0x0000421090737816 */ /* 0x000fc4000000007a */
[----:B------:R-:W-:-:S03]  /*2e990*/  PRMT R119, R119, 0x5210, R122 ;  /* 0x0000521077777816 */ /* 0x000fc6000000007a */
[----:B------:R-:W1:Y:S02]  /*2e9a0*/  LDS.128 R100, [R2] ;  /* 0x0000000002647984 */ /* 0x000e640000000c00 */
[----:B------:R-:W-:Y:S01]  /*2e9b0*/  BAR.SYNC.DEFER_BLOCKING 0x0 ;  /* 0x0000000000007b1d */ /* 0x000fe20000010000 */
[----:B------:R-:W-:Y:S02]  /*2e9c0*/  PRMT R124, R124, 0x5210, R128 ;  /* 0x000052107c7c7816 */ /* 0x000fe40000000080 */
[----:B------:R-:W-:Y:S02]  /*2e9d0*/  PRMT R125, R125, 0x5210, R129 ;  /* 0x000052107d7d7816 */ /* 0x000fe40000000081 */
[--C-:B------:R-:W-:Y:S01]  /*2e9e0*/  PRMT R126, R126, 0x5210, R130.reuse ;  /* 0x000052107e7e7816 */ /* 0x100fe20000000082 */
[----:B------:R-:W-:Y:S02]  /*2e9f0*/  STSM.16.M88.4 [R4], R104 ;  /* 0x0000006804007844 */ /* 0x000fe40000000200 */
[----:B------:R-:W-:Y:S01]  /*2ea00*/  BAR.SYNC.DEFER_BLOCKING 0x0 ;  /* 0x0000000000007b1d */ /* 0x000fe20000010000 */
[----:B--2---:R-:W-:-:S05]  /*2ea10*/  PRMT R122, R218, 0x4210, R130 ;  /* 0x00004210da7a7816 */ /* 0x004fca0000000082 */
[----:B------:R-:W2:Y:S04]  /*2ea20*/  LDL.LU R218, [R1+0xfe4] ;  /* 0x000fe40001da7983 */ /* 0x000ea80000300800 */
[----:B------:R-:W1:Y:S01]  /*2ea30*/  LDS.128 R104, [R2] ;  /* 0x0000000002687984 */ /* 0x000e620000000c00 */
[----:B------:R-:W-:Y:S01]  /*2ea40*/  BAR.SYNC.DEFER_BLOCKING 0x0 ;  /* 0x0000000000007b1d */ /* 0x000fe20000010000 */
[----:B---3--:R-:W-:Y:S02]  /*2ea50*/  LOP3.LUT R137, R220, 0xffff, RZ, 0xc0, !PT ;  /* 0x0000ffffdc897812 */ /* 0x008fe400078ec0ff */
[----:B----4-:R-:W-:-:S03]  /*2ea60*/  LOP3.LUT R136, R217, 0xffff, RZ, 0xc0, !PT ;  /* 0x0000ffffd9887812 */ /* 0x010fc600078ec0ff */
[----:B------:R-:W3:Y:S01]  /*2ea70*/  LDL.LU R220, [R1+0x10e4] ;  /* 0x0010e40001dc7983 */ /* 0x000ee20000300800 */
[----:B------:R-:W-:-:S03]  /*2ea80*/  LOP3.LUT R138, R216, 0xffff, RZ, 0xc0, !PT ;  /* 0x0000ffffd88a7812 */ /* 0x000fc600078ec0ff */
[----:B------:R-:W4:Y:S04]  /*2ea90*/  LDL.LU R217, [R1+0x10e0] ;  /* 0x0010e00001d97983 */ /* 0x000f280000300800 */
[----:B------:R-:W4:Y:S01]  /*2eaa0*/  LDL.LU R216, [R1+0x10dc] ;  /* 0x0010dc0001d87983 */ /* 0x000f220000300800 */
[----:B------:R-:W-:-:S03]  /*2eab0*/  PRMT R128, R152, 0x4210, R137 ;  /* 0x0000421098807816 */ /* 0x000fc60000000089 */
[----:B------:R-:W4:Y:S01]  /*2eac0*/  LDL.LU R221, [R1+0x1048] ;  /* 0x0010480001dd7983 */ /* 0x000f220000300800 */
[----:B------:R-:W-:-:S03]  /*2ead0*/  PRMT R129, R154, 0x4210, R136 ;  /* 0x000042109a817816 */ /* 0x000fc60000000088 */
[----:B------:R-:W4:Y:S04]  /*2eae0*/  LDL.LU R152, [R1+0x1044] ;  /* 0x0010440001987983 */ /* 0x000f280000300800 */
[----:B------:R-:W4:Y:S01]  /*2eaf0*/  LDL.LU R154, [R1+0xff8] ;  /* 0x000ff800019a7983 */ /* 0x000f220000300800 */
[----:B------:R-:W-:-:S03]  /*2eb00*/  LOP3.LUT R139, R146, 0xffff, RZ, 0xc0, !PT ;  /* 0x0000ffff928b7812 */ /* 0x000fc600078ec0ff */
[----:B------:R-:W4:Y:S01]  /*2eb10*/  LDL.LU R170, [R1+0xff4] ;  /* 0x000ff40001aa7983 */ /* 0x000f220000300800 */
[----:B------:R-:W-:-:S03]  /*2eb20*/  PRMT R130, R161, 0x4210, R138 ;  /* 0x00004210a1827816 */ /* 0x000fc6000000008a */
[----:B------:R-:W4:Y:S01]  /*2eb30*/  LDL.LU R162, [R1+0x10f0] ;  /* 0x0010f00001a27983 */ /* 0x000f220000300800 */
[----:B------:R-:W-:-:S03]  /*2eb40*/  LOP3.LUT R146, R169, 0xffff, RZ, 0xc0, !PT ;  /* 0x0000ffffa9927812 */ /* 0x000fc600078ec0ff */
[----:B------:R-:W4:Y:S01]  /*2eb50*/  LDL.LU R252, [R1+0x10ec] ;  /* 0x0010ec0001fc7983 */ /* 0x000f220000300800 */
[----:B------:R-:W-:-:S03]  /*2eb60*/  LOP3.LUT R145, R171, 0xffff, RZ, 0xc0, !PT ;  /* 0x0000ffffab917812 */ /* 0x000fc600078ec0ff */
[----:B------:R-:W4:Y:S04]  /*2eb70*/  LDL.LU R161, [R1+0x10e8] ;  /* 0x0010e80001a17983 */ /* 0x000f280000300800 */
[----:B------:R-:W4:Y:S04]  /*2eb80*/  LDL.LU R169, [R1+0x1060] ;  /* 0x0010600001a97983 */ /* 0x000f280000300800 */
        /* <DEDUP_REMOVED lines=11> */
[----:B------:R-:W-:-:S05]  /*2ec40*/  PRMT R123, R147, 0x4210, R131 ;  /* 0x00004210937b7816 */ /* 0x000fca0000000083 */
        /* <DEDUP_REMOVED lines=9> */
[----:B------:R-:W-:-:S02]  /*2ece0*/  LOP3.LUT R144, R163, 0xffff, RZ, 0xc0, !PT ;  /* 0x0000ffffa3907812 */ /* 0x000fc400078ec0ff */
[----:B------:R-:W-:Y:S02]  /*2ecf0*/  PRMT R133, R133, 0x5210, R136 ;  /* 0x0000521085857816 */ /* 0x000fe40000000088 */
[----:B--2---:R-:W-:Y:S02]  /*2ed00*/  LOP3.LUT R147, R218, 0xffff, RZ, 0xc0, !PT ;  /* 0x0000ffffda937812 */ /* 0x004fe400078ec0ff */
[----:B------:R-:W-:Y:S01]  /*2ed10*/  PRMT R132, R132, 0x5210, R137 ;  /* 0x0000521084847816 */ /* 0x000fe20000000089 */
[----:B------:R-:W2:Y:S01]  /*2ed20*/  LDL.LU R163, [R1+0x1010] ;  /* 0x0010100001a37983 */ /* 0x000ea20000300800 */
[----:B------:R-:W-:-:S03]  /*2ed30*/  PRMT R134, R134, 0x5210, R138 ;  /* 0x0000521086867816 */ /* 0x000fc6000000008a */
[----:B------:R-:W2:Y:S04]  /*2ed40*/  LDL.LU R218, [R1+0x100c] ;  /* 0x00100c0001da7983 */ /* 0x000ea80000300800 */
[----:B------:R-:W1:Y:S01]  /*2ed50*/  LDS.128 R124, [R2] ;  /* 0x00000000027c7984 */ /* 0x000e620000000c00 */
[----:B---3--:R-:W-:Y:S02]  /*2ed60*/  PRMT R136, R220, 0x4210, R144 ;  /* 0x00004210dc887816 */ /* 0x008fe40000000090 */
[----:B----4-:R-:W-:Y:S01]  /*2ed70*/  PRMT R137, R217, 0x4210, R146 ;  /* 0x00004210d9897816 */ /* 0x010fe20000000092 */
[----:B------:R-:W3:Y:S01]  /*2ed80*/  LDL.LU R220, [R1+0x10fc] ;  /* 0x0010fc0001dc7983 */ /* 0x000ee20000300800 */
[----:B------:R-:W-:-:S03]  /*2ed90*/  PRMT R138, R216, 0x4210, R145 ;  /* 0x00004210d88a7816 */ /* 0x000fc60000000091 */
[----:B------:R-:W4:Y:S01]  /*2eda0*/  LDL.LU R217, [R1+0x10f8] ;  /* 0x0010f80001d97983 */ /* 0x000f220000300800 */
[--C-:B------:R-:W-:Y:S01]  /*2edb0*/  PRMT R131, R153, 0x4210, R139.reuse ;  /* 0x0000421099837816 */ /* 0x100fe2000000008b */
[----:B------:R-:W-:Y:S06]  /*2edc0*/  BAR.SYNC.DEFER_BLOCKING 0x0 ;  /* 0x0000000000007b1d */ /* 0x000fec0000010000 */
[----:B------:R-:W3:Y:S01]  /*2edd0*/  LDL.LU R216, [R1+0x10f4] ;  /* 0x0010f40001d87983 */ /* 0x000ee20000300800 */
[----:B------:R-:W-:-:S03]  /*2ede0*/  PRMT R135, R135, 0x5210, R139 ;  /* 0x0000521087877816 */ /* 0x000fc6000000008b */
[----:B------:R-:W-:Y:S01]  /*2edf0*/  STSM.16.M88.4 [R4], R128 ;  /* 0x0000008004007844 */ /* 0x000fe20000000200 */
[----:B------:R-:W-:Y:S01]  /*2ee00*/  BAR.SYNC.DEFER_BLOCKING 0x0 ;  /* 0x0000000000007b1d */ /* 0x000fe20000010000 */
[--C-:B------:R-:W-:Y:S02]  /*2ee10*/  PRMT R139, R155, 0x4210, R147.reuse ;  /* 0x000042109b8b7816 */ /* 0x100fe40000000093 */
[----:B------:R-:W-:Y:S02]  /*2ee20*/  LOP3.LUT R155, R170, 0xffff, RZ, 0xc0, !PT ;  /* 0x0000ffffaa9b7812 */ /* 0x000fe400078ec0ff */
[----:B------:R-:W-:Y:S02]  /*2ee30*/  LOP3.LUT R153, R221, 0xffff, RZ, 0xc0, !PT ;  /* 0x0000ffffdd997812 */ /* 0x000fe400078ec0ff */
[----:B------:R-:W-:Y:S02]  /*2ee40*/  PRMT R143, R143, 0x5210, R147 ;  /* 0x000052108f8f7816 */ /* 0x000fe40000000093 */
[----:B------:R-:W-:-:S02]  /*2ee50*/  PRMT R147, R160, 0x4210, R155 ;  /* 0x00004210a0937816 */ /* 0x000fc4000000009b */
[----:B------:R-:W-:Y:S02]  /*2ee60*/  PRMT R140, R140, 0x5210, R144 ;  /* 0x000052108c8c7816 */ /* 0x000fe40000000090 */
[----:B------:R-:W-:Y:S02]  /*2ee70*/  LOP3.LUT R160, R169, 0xffff, RZ, 0xc0, !PT ;  /* 0x0000ffffa9a07812 */ /* 0x000fe400078ec0ff */
[----:B------:R-:W-:Y:S01]  /*2ee80*/  PRMT R144, R162, 0x4210, R153 ;  /* 0x00004210a2907816 */ /* 0x000fe20000000099 */
[----:B------:R-:W3:Y:S01]  /*2ee90*/  LDL.LU R169, [R1+0x106c] ;  /* 0x00106c0001a97983 */ /* 0x000ee20000300800 */
[----:B------:R-:W-:-:S03]  /*2eea0*/  LOP3.LUT R162, R171, 0xffff, RZ, 0xc0, !PT ;  /* 0x0000ffffaba27812 */ /* 0x000fc600078ec0ff */
[----:B------:R-:W3:Y:S04]  /*2eeb0*/  LDL.LU R170, [R1+0x1028] ;  /* 0x0010280001aa7983 */ /* 0x000ee80000300800 */
[----:B------:R-:W3:Y:S04]  /*2eec0*/  LDL.LU R171, [R1+0x1024] ;  /* 0x0010240001ab7983 */ /* 0x000ee80000300800 */
[----:B------:R-:W1:Y:S01]  /*2eed0*/  LDS.128 R128, [R2] ;  /* 0x0000000002807984 */ /* 0x000e620000000c00 */
        /* <DEDUP_REMOVED lines=10> */
[----:B------:R-:W-:Y:S06]  /*2ef80*/  BAR.SYNC.DEFER_BLOCKING 0x0 ;  /* 0x0000000000007b1d */ /* 0x000fec0000010000 */
[----:B------:R-:W-:Y:S02]  /*2ef90*/  STSM.16.M88.4 [R4], R140 ;  /* 0x0000008c04007844 */ /* 0x000fe40000000200 */
[----:B------:R-:W-:Y:S01]  /*2efa0*/  BAR.SYNC.DEFER_BLOCKING 0x0 ;  /* 0x0000000000007b1d */ /* 0x000fe20000010000 */
[----:B------:R-:W-:-:S02]  /*2efb0*/  LOP3.LUT R152, R152, 0xffff, RZ, 0xc0, !PT ;  /* 0x0000ffff98987812 */ /* 0x000fc400078ec0ff */
[----:B------:R-:W-:-:S03]  /*2efc0*/  LOP3.LUT R154, R154, 0xffff, RZ, 0xc0, !PT ;  /* 0x0000ffff9a9a7812 */ /* 0x000fc600078ec0ff */
[----:B------:R-:W1:Y:S01]  /*2efd0*/  LDS.128 R140, [R2] ;  /* 0x00000000028c7984 */ /* 0x000e620000000c00 */
[----:B------:R-:W-:Y:S02]  /*2efe0*/  PRMT R145, R252, 0x4210, R152 ;  /* 0x00004210fc917816 */ /* 0x000fe40000000098 */
[----:B------:R-:W-:Y:S01]  /*2eff0*/  PRMT R146, R161, 0x4210, R154 ;  /* 0x00004210a1927816 */ /* 0x000fe2000000009a */
[----:B------:R-:W-:Y:S06]  /*2f000*/  BAR.SYNC.DEFER_BLOCKING 0x0 ;  /* 0x0000000000007b1d */ /* 0x000fec0000010000 */
[----:B------:R-:W-:Y:S02]  /*2f010*/  STSM.16.M88.4 [R4], R144 ;  /* 0x0000009004007844 */ /* 0x000fe40000000200 */
[----:B------:R-:W-:Y:S01]  /*2f020*/  BAR.SYNC.DEFER_BLOCKING 0x0 ;  /* 0x0000000000007b1d */ /* 0x000fe20000010000 */
[----:B------:R-:W-:-:S02]  /*2f030*/  PRMT R149, R149, 0x5210, R152 ;  /* 0x0000521095957816 */ /* 0x000fc40000000098 */
[----:B------:R-:W-:-:S03]  /*2f040*/  PRMT R148, R148, 0x5210, R153 ;  /* 0x0000521094947816 */ /* 0x000fc60000000099 */
[----:B------:R-:W1:Y:S01]  /*2f050*/  LDS.128 R144, [R2] ;  /* 0x0000000002907984 */ /* 0x000e620000000c00 */
[----:B------:R-:W-:Y:S02]  /*2f060*/  PRMT R150, R150, 0x5210, R154 ;  /* 0x0000521096967816 */ /* 0x000fe4000000009a */
[----:B------:R-:W-:Y:S01]  /*2f070*/  PRMT R151, R151, 0x5210, R155 ;  /* 0x0000521097977816 */ /* 0x000fe2000000009b */
[----:B------:R-:W-:Y:S06]  /*2f080*/  BAR.SYNC.DEFER_BLOCKING 0x0 ;  /* 0x0000000000007b1d */ /* 0x000fec0000010000 */
[----:B------:R-:W-:Y:S02]  /*2f090*/  STSM.16.M88.4 [R4], R148 ;  /* 0x0000009404007844 */ /* 0x000fe40000000200 */
[----:B------:R-:W-:Y:S01]  /*2f0a0*/  BAR.SYNC.DEFER_BLOCKING 0x0 ;  /* 0x0000000000007b1d */ /* 0x000fe20000010000 */
[----:B--2---:R-:W-:-:S02]  /*2f0b0*/  LOP3.LUT R161, R163, 0xffff, RZ, 0xc0, !PT ;  /* 0x0000ffffa3a17812 */ /* 0x004fc400078ec0ff */
[----:B------:R-:W-:Y:S02]  /*2f0c0*/  LOP3.LUT R163, R218, 0xffff, RZ, 0xc0, !PT ;  /* 0x0000ffffdaa37812 */ /* 0x000fe400078ec0ff */
[----:B----4-:R-:W-:Y:S01]  /*2f0d0*/  PRMT R153, R217, 0x4210, R162 ;  /* 0x00004210d9997816 */ /* 0x010fe200000000a2 */
[----:B------:R-:W2:Y:S01]  /*2f0e0*/  LDS.128 R148, [R2] ;  /* 0x0000000002947984 */ /* 0x000ea20000000c00 */
[----:B---3--:R-:W-:-:S03]  /*2f0f0*/  PRMT R154, R216, 0x4210, R161 ;  /* 0x00004210d89a7816 */ /* 0x008fc600000000a1 */
[----:B------:R-:W3:Y:S01]  /*2f100*/  LDL.LU R217, [R1+0x1074] ;  /* 0x0010740001d97983 */ /* 0x000ee20000300800 */
[----:B------:R-:W-:Y:S02]  /*2f110*/  PRMT R152, R220, 0x4210, R160 ;  /* 0x00004210dc987816 */ /* 0x000fe400000000a0 */
[----:B------:R-:W-:Y:S01]  /*2f120*/  PRMT R155, R168, 0x4210, R163 ;  /* 0x00004210a89b7816 */ /* 0x000fe200000000a3 */
[----:B------:R-:W-:Y:S06]  /*2f130*/  BAR.SYNC.DEFER_BLOCKING 0x0 ;  /* 0x0000000000007b1d */ /* 0x000fec0000010000 */
[----:B------:R-:W4:Y:S04]  /*2f140*/  LDL.LU R216, [R1+0x1040] ;  /* 0x0010400001d87983 */ /* 0x000f280000300800 */
[----:B------:R-:W2:Y:S04]  /*2f150*/  LDL.LU R218, [R1+0x103c] ;  /* 0x00103c0001da7983 */ /* 0x000ea80000300800 */
[----:B------:R-:W3:Y:S04]  /*2f160*/  LDL.LU R221, [R1+0x1114] ;  /* 0x0011140001dd7983 */ /* 0x000ee80000300800 */
[----:B------:R-:W2:Y:S04]  /*2f170*/  LDL.LU R252, [R1+0x1110] ;  /* 0x0011100001fc7983 */ /* 0x000ea80000300800 */
[----:B------:R-:W2:Y:S04]  /*2f180*/  LDL.LU R220, [R1+0x110c] ;  /* 0x00110c0001dc7983 */ /* 0x000ea80000300800 */
[----:B------:R-:W4:Y:S04]  /*2f190*/  LDL.LU R168, [R1+0x1068] ;  /* 0x0010680001a87983 */ /* 0x000f280000300800 */
[----:B------:R0:W-:Y:S04]  /*2f1a0*/  STSM.16.M88.4 [R4], R152 ;  /* 0x0000009804007844 */ /* 0x0001e80000000200 */
[----:B0-----:R-:W3:Y:S04]  /*2f1b0*/  LDL.LU R153, [R1+0x1108] ;  /* 0x0011080001997983 */ /* 0x001ee80000300800 */
[----:B------:R-:W2:Y:S04]  /*2f1c0*/  LDL.LU R154, [R1+0x1104] ;  /* 0x00110400019a7983 */ /* 0x000ea80000300800 */
[----:B------:R-:W2:Y:S01]  /*2f1d0*/  LDL.LU R155, [R1+0x1100] ;  /* 0x00110000019b7983 */ /* 0x000ea20000300800 */
[----:B------:R-:W-:-:S02]  /*2f1e0*/  LOP3.LUT R171, R171, 0xffff, RZ, 0xc0, !PT ;  /* 0x0000ffffabab7812 */ /* 0x000fc400078ec0ff */
[----:B------:R-:W-:Y:S02]  /*2f1f0*/  PRMT R159, R159, 0x5210, R163 ;  /* 0x000052109f9f7816 */ /* 0x000fe400000000a3 */
[----:B------:R-:W-:Y:S02]  /*2f200*/  PRMT R163, R195, 0x4210, R171 ;  /* 0x00004210c3a37816 */ /* 0x000fe400000000ab */
[----:B------:R-:W2:Y:S01]  /*2f210*/  LDL.LU R195, [R1+0x1078] ;  /* 0x0010780001c37983 */ /* 0x000ea20000300800 */
[----:B------:R-:W-:Y:S02]  /*2f220*/  LOP3.LUT R169, R169, 0xffff, RZ, 0xc0, !PT ;  /* 0x0000ffffa9a97812 */ /* 0x000fe400078ec0ff */
[----:B------:R-:W-:Y:S02]  /*2f230*/  LOP3.LUT R170, R170, 0xffff, RZ, 0xc0, !PT ;  /* 0x0000ffffaaaa7812 */ /* 0x000fe400078ec0ff */
[----:B------:R-:W-:Y:S02]  /*2f240*/  PRMT R156, R156, 0x5210, R160 ;  /* 0x000052109c9c7816 */ /* 0x000fe400000000a0 */
[----:B------:R-:W-:-:S02]  /*2f250*/  PRMT R158, R158, 0x5210, R161 ;  /* 0x000052109e9e7816 */ /* 0x000fc400000000a1 */
[----:B------:R-:W-:Y:S01]  /*2f260*/  PRMT R157, R157, 0x5210, R162 ;  /* 0x000052109d9d7816 */ /* 0x000fe200000000a2 */
[----:B------:R-:W-:Y:S01]  /*2f270*/  BAR.SYNC.DEFER_BLOCKING 0x0 ;  /* 0x0000000000007b1d */ /* 0x000fe20000010000 */
[----:B------:R-:W-:Y:S02]  /*2f280*/  PRMT R166, R166, 0x5210, R170 ;  /* 0x00005210a6a67816 */ /* 0x000fe400000000aa */
[----:B------:R-:W-:Y:S02]  /*2f290*/  PRMT R164, R164, 0x5210, R169 ;  /* 0x00005210a4a47816 */ /* 0x000fe400000000a9 */
[----:B------:R-:W-:Y:S02]  /*2f2a0*/  PRMT R167, R167, 0x5210, R171 ;  /* 0x00005210a7a77816 */ /* 0x000fe400000000ab */
[----:B----4-:R-:W-:Y:S02]  /*2f2b0*/  LOP3.LUT R168, R168, 0xffff, RZ, 0xc0, !PT ;  /* 0x0000ffffa8a87812 */ /* 0x010fe400078ec0ff */
[----:B---3--:R-:W-:-:S02]  /*2f2c0*/  PRMT R160, R153, 0x4210, R169 ;  /* 0x0000421099a07816 */ /* 0x008fc400000000a9 */
[----:B--2---:R-:W-:Y:S02]  /*2f2d0*/  PRMT R161, R154, 0x4210, R168 ;  /* 0x000042109aa17816 */ /* 0x004fe400000000a8 */
[----:B------:R-:W-:Y:S02]  /*2f2e0*/  PRMT R162, R155, 0x4210, R170 ;  /* 0x000042109ba27816 */ /* 0x000fe400000000aa */
[----:B------:R-:W0:Y:S01]  /*2f2f0*/  LDS.128 R152, [R2] ;  /* 0x0000000002987984 */ /* 0x000e220000000c00 */
[----:B------:R-:W-:Y:S01]  /*2f300*/  BAR.SYNC.DEFER_BLOCKING 0x0 ;  /* 0x0000000000007b1d */ /* 0x000fe20000010000 */
[----:B------:R-:W-:Y:S02]  /*2f310*/  LOP3.LUT R195, R195, 0xffff, RZ, 0xc0, !PT ;  /* 0x0000ffffc3c37812 */ /* 0x000fe400078ec0ff */
[----:B------:R-:W-:Y:S02]  /*2f320*/  LOP3.LUT R216, R216, 0xffff, RZ, 0xc0, !PT ;  /* 0x0000ffffd8d87812 */ /* 0x000fe400078ec0ff */
[----:B------:R-:W-:-:S02]  /*2f330*/  PRMT R165, R165, 0x5210, R168 ;  /* 0x00005210a5a57816 */ /* 0x000fc400000000a8 */
[----:B------:R-:W-:Y:S02]  /*2f340*/  PRMT R168, R221, 0x4210, R195 ;  /* 0x00004210dda87816 */ /* 0x000fe400000000c3 */
[----:B------:R-:W-:Y:S02]  /*2f350*/  PRMT R170, R220, 0x4210, R216 ;  /* 0x00004210dcaa7816 */ /* 0x000fe400000000d8 */
[----:B------:R-:W2:Y:S04]  /*2f360*/  LDL.LU.64 R220, [R1+0xe78] ;  /* 0x000e780001dc7983 */ /* 0x000ea80000300a00 */
[----:B------:R-:W-:Y:S01]  /*2f370*/  STSM.16.M88.4 [R4], R156 ;  /* 0x0000009c04007844 */ /* 0x000fe20000000200 */
[----:B------:R-:W-:Y:S06]  /*2f380*/  BAR.SYNC.DEFER_BLOCKING 0x0 ;  /* 0x0000000000007b1d */ /* 0x000fec0000010000 */
[----:B------:R-:W3:Y:S02]  /*2f390*/  LDS.128 R156, [R2] ;  /* 0x00000000029c7984 */ /* 0x000ee40000000c00 */
[----:B------:R-:W-:Y:S06]  /*2f3a0*/  BAR.SYNC.DEFER_BLOCKING 0x0 ;  /* 0x0000000000007b1d */ /* 0x000fec0000010000 */
[----:B------:R-:W-:Y:S02]  /*2f3b0*/  STSM.16.M88.4 [R4], R160 ;  /* 0x000000a004007844 */ /* 0x000fe40000000200 */
[----:B------:R-:W-:Y:S06]  /*2f3c0*/  BAR.SYNC.DEFER_BLOCKING 0x0 ;  /* 0x0000000000007b1d */ /* 0x000fec0000010000 */
[----:B------:R-:W4:Y:S02]  /*2f3d0*/  LDS.128 R160, [R2] ;  /* 0x0000000002a07984 */ /* 0x000f240000000c00 */
[----:B------:R-:W-:Y:S06]  /*2f3e0*/  BAR.SYNC.DEFER_BLOCKING 0x0 ;  /* 0x0000000000007b1d */ /* 0x000fec0000010000 */
[----:B------:R-:W-:Y:S02]  /*2f3f0*/  STSM.16.M88.4 [R4], R164 ;  /* 0x000000a404007844 */ /* 0x000fe40000000200 */
[----:B------:R-:W-:Y:S01]  /*2f400*/  BAR.SYNC.DEFER_BLOCKING 0x0 ;  /* 0x0000000000007b1d */ /* 0x000fe20000010000 */
[----:B------:R-:W-:-:S02]  /*2f410*/  LOP3.LUT R217, R217, 0xffff, RZ, 0xc0, !PT ;  /* 0x0000ffffd9d97812 */ /* 0x000fc400078ec0ff */
[----:B------:R-:W-:-:S03]  /*2f420*/  LOP3.LUT R218, R218, 0xffff, RZ, 0xc0, !PT ;  /* 0x0000ffffdada7812 */ /* 0x000fc600078ec0ff */
[----:B------:R-:W4:Y:S01]  /*2f430*/  LDS.128 R164, [R2] ;  /* 0x0000000002a47984 */ /* 0x000f220000000c00 */
[----:B------:R-:W-:Y:S02]  /*2f440*/  PRMT R169, R252, 0x4210, R217 ;  /* 0x00004210fca97816 */ /* 0x000fe400000000d9 */
[----:B------:R-:W-:Y:S01]  /*2f450*/  PRMT R171, R219, 0x4210, R218 ;  /* 0x00004210dbab7816 */ /* 0x000fe200000000da */
[----:B------:R-:W-:Y:S06]  /*2f460*/  BAR.SYNC.DEFER_BLOCKING 0x0 ;  /* 0x0000000000007b1d */ /* 0x000fec0000010000 */
[----:B------:R1:W-:Y:S02]  /*2f470*/  STSM.16.M88.4 [R4], R168 ;  /* 0x000000a804007844 */ /* 0x0003e40000000200 */
[----:B-1----:R-:W-:-:S02]  /*2f480*/  PRMT R168, R173, 0x5210, R195 ;  /* 0x00005210ada87816 */ /* 0x002fc400000000c3 */
[----:B------:R-:W-:Y:S02]  /*2f490*/  PRMT R170, R174, 0x5210, R216 ;  /* 0x00005210aeaa7816 */ /* 0x000fe400000000d8 */
[----:B------:R-:W-:Y:S02]  /*2f4a0*/  PRMT R169, R175, 0x5210, R217 ;  /* 0x00005210afa97816 */ /* 0x000fe400000000d9 */
[----:B------:R-:W-:Y:S01]  /*2f4b0*/  PRMT R171, R172, 0x5210, R218 ;  /* 0x00005210acab7816 */ /* 0x000fe200000000da */
[----:B------:R-:W-:Y:S01]  /*2f4c0*/  BAR.SYNC.DEFER_BLOCKING 0x0 ;  /* 0x0000000000007b1d */ /* 0x000fe20000010000 */
[----:B------:R-:W-:-:S05]  /*2f4d0*/  PRMT R195, R64, 0x7770, RZ ;  /* 0x0000777040c37816 */ /* 0x000fca00000000ff */
[----:B------:R-:W3:Y:S04]  /*2f4e0*/  LDL.LU.64 R216, [R1+0xe50] ;  /* 0x000e500001d87983 */ /* 0x000ee80000300a00 */
[----:B------:R-:W4:Y:S04]  /*2f4f0*/  LDL.LU.64 R218, [R1+0xe58] ;  /* 0x000e580001da7983 */ /* 0x000f280000300a00 */
[----:B------:R-:W1:Y:S01]  /*2f500*/  LDS.128 R172, [R2] ;  /* 0x0000000002ac7984 */ /* 0x000e620000000c00 */
[----:B------:R-:W-:Y:S06]  /*2f510*/  BAR.SYNC.DEFER_BLOCKING 0x0 ;  /* 0x0000000000007b1d */ /* 0x000fec0000010000 */
[----:B------:R0:W-:Y:S02]  /*2f520*/  STSM.16.M88.4 [R4], R168 ;  /* 0x000000a804007844 */ /* 0x0001e40000000200 */
[----:B------:R-:W-:Y:S01]  /*2f530*/  BAR.SYNC.DEFER_BLOCKING 0x0 ;  /* 0x0000000000007b1d */ /* 0x000fe20000010000 */
[----:B0-----:R-:W-:-:S05]  /*2f540*/  PRMT R168, R64, 0x7771, RZ ;  /* 0x0000777140a87816 */ /* 0x001fca00000000ff */
[----:B------:R-:W3:Y:S04]  /*2f550*/  LDL.LU.64 R170, [R1+0xe60] ;  /* 0x000e600001aa7983 */ /* 0x000ee80000300a00 */
[----:B------:R0:W-:Y:S01]  /*2f560*/  @P0 STG.E.U8 desc[UR32][R200.64], R195 ;  /* 0x000000c3c8000986 */ /* 0x0001e2000c101120 */
[----:B------:R-:W-:-:S03]  /*2f570*/  LOP3.LUT P0, RZ, R194, 0x80, RZ, 0xc0, !PT ;  /* 0x00000080c2ff7812 */ /* 0x000fc6000780c0ff */
[----:B0-----:R-:W4:Y:S10]  /*2f580*/  LDL.LU.64 R200, [R1+0xe68] ;  /* 0x000e680001c87983 */ /* 0x001f340000300a00 */
[----:B------:R0:W-:Y:S01]  /*2f590*/  @P0 STG.E.U8 desc[UR32][R198.64], R168 ;  /* 0x000000a8c6000986 */ /* 0x0001e2000c101120 */
[----:B------:R-:W-:-:S02]  /*2f5a0*/  LOP3.LUT P0, RZ, R194, 0x40, RZ, 0xc0, !PT ;  /* 0x00000040c2ff7812 */ /* 0x000fc4000780c0ff */
[----:B0-----:R-:W-:Y:S01]  /*2f5b0*/  PRMT R168, R64, 0x7772, RZ ;  /* 0x0000777240a87816 */ /* 0x001fe200000000ff */
[----:B------:R-:W3:Y:S10]  /*2f5c0*/  LDL.LU.64 R198, [R1+0xe70] ;  /* 0x000e700001c67983 */ /* 0x000ef40000300a00 */
[----:B------:R-:W-:Y:S01]  /*2f5d0*/  @P0 STG.E.U8 desc[UR32][R196.64], R168 ;  /* 0x000000a8c4000986 */ /* 0x000fe2000c101120 */
[----:B------:R-:W-:-:S02]  /*2f5e0*/  LOP3.LUT P0, RZ, R194, 0x20, RZ, 0xc0, !PT ;  /* 0x00000020c2ff7812 */ /* 0x000fc4000780c0ff */
[----:B------:R-:W-:-:S11]  /*2f5f0*/  PRMT R64, R64, 0x7773, RZ ;  /* 0x0000777340407816 */ /* 0x000fd600000000ff */
[----:B------:R0:W-:Y:S02]  /*2f600*/  @P0 STG.E.U8 desc[UR32][R190.64], R64 ;  /* 0x00000040be000986 */ /* 0x0001e4000c101120 */
[----:B0-----:R-:W-:-:S05]  /*2f610*/  PRMT R64, R60, 0x7770, RZ ;  /* 0x000077703c407816 */ /* 0x001fca00000000ff */
[----:B------:R0:W-:Y:S02]  /*2f620*/  @P6 STG.E.U8 desc[UR32][R188.64], R64 ;  /* 0x00000040bc006986 */ /* 0x0001e4000c101120 */
[----:B0-----:R-:W-:-:S05]  /*2f630*/  PRMT R64, R60, 0x7771, RZ ;  /* 0x000077713c407816 */ /* 0x001fca00000000ff */
[----:B------:R0:W-:Y:S01]  /*2f640*/  @P5 STG.E.U8 desc[UR32][R186.64], R64 ;  /* 0x00000040ba005986 */ /* 0x0001e2000c101120 */
[----:B------:R-:W-:Y:S02]  /*2f650*/  LOP3.LUT P0, RZ, R194, 0x10, RZ, 0xc0, !PT ;  /* 0x00000010c2ff7812 */ /* 0x000fe4000780c0ff */
[C---:B0-----:R-:W-:Y:S02]  /*2f660*/  PRMT R64, R60.reuse, 0x7772, RZ ;  /* 0x000077723c407816 */ /* 0x041fe400000000ff */
[----:B------:R-:W-:-:S03]  /*2f670*/  PRMT R60, R60, 0x7773, RZ ;  /* 0x000077733c3c7816 */ /* 0x000fc600000000ff */
[----:B------:R-:W-:Y:S04]  /*2f680*/  @P4 STG.E.U8 desc[UR32][R184.64], R64 ;  /* 0x00000040b8004986 */ /* 0x000fe8000c101120 */
[----:B------:R0:W-:Y:S01]  /*2f690*/  @P3 STG.E.U8 desc[UR32][R182.64], R60 ;  /* 0x0000003cb6003986 */ /* 0x0001e2000c101120 */
[----:B------:R-:W-:Y:S02]  /*2f6a0*/  LOP3.LUT P3, RZ, R7, 0x1000, RZ, 0xc0, !PT ;  /* 0x0000100007ff7812 */ /* 0x000fe4000786c0ff */
[----:B0-----:R-:W-:-:S05]  /*2f6b0*/  PRMT R60, R65, 0x7770, RZ ;  /* 0x00007770413c7816 */ /* 0x001fca00000000ff */
[----:B------:R0:W-:Y:S02]  /*2f6c0*/  @P2 STG.E.U8 desc[UR32][R180.64], R60 ;  /* 0x0000003cb4002986 */ /* 0x0001e4000c101120 */
[----:B0-----:R-:W-:-:S05]  /*2f6d0*/  PRMT R60, R65, 0x7771, RZ ;  /* 0x00007771413c7816 */ /* 0x001fca00000000ff */
[----:B------:R0:W-:Y:S02]  /*2f6e0*/  @P1 STG.E.U8 desc[UR32][R178.64], R60 ;  /* 0x0000003cb2001986 */ /* 0x0001e4000c101120 */
[C---:B0-----:R-:W-:Y:S02]  /*2f6f0*/  PRMT R60, R65.reuse, 0x7772, RZ ;  /* 0x00007772413c7816 */ /* 0x041fe400000000ff */
[----:B------:R-:W-:-:S03]  /*2f700*/  PRMT R65, R65, 0x7773, RZ ;  /* 0x0000777341417816 */ /* 0x000fc600000000ff */
[----:B------:R-:W-:Y:S04]  /*2f710*/  @P0 STG.E.U8 desc[UR32][R176.64], R60 ;  /* 0x0000003cb0000986 */ /* 0x000fe8000c101120 */
[----:B--2---:R0:W-:Y:S04]  /*2f720*/  @P3 STG.E.U8 desc[UR32][R220.64], R65 ;  /* 0x00000041dc003986 */ /* 0x0041e8000c101120 */
[----:B0-----:R-:W2:Y:S01]  /*2f730*/  LDL.LU.64 R220, [R1+0xe48] ;  /* 0x000e480001dc7983 */ /* 0x001ea20000300a00 */
[----:B------:R-:W-:Y:S02]  /*2f740*/  LOP3.LUT P6, RZ, R193, 0x10000000, RZ, 0xc0, !PT ;  /* 0x10000000c1ff7812 */ /* 0x000fe400078cc0ff */
[----:B------:R-:W-:Y:S01]  /*2f750*/  LOP3.LUT R4, R4, 0xefffffff, RZ, 0xc0, !PT ;  /* 0xefffffff04047812 */ /* 0x000fe200078ec0ff */
[----:B------:R-:W2:Y:S01]  /*2f760*/  LDL.LU.64 R184, [R1+0xe40] ;  /* 0x000e400001b87983 */ /* 0x000ea20000300a00 */
[----:B------:R-:W-:-:S03]  /*2f770*/  LOP3.LUT R194, R194, 0xfffffffe, RZ, 0xc0, !PT ;  /* 0xfffffffec2c27812 */ /* 0x000fc600078ec0ff */
[----:B------:R-:W2:Y:S04]  /*2f780*/  LDL.LU.64 R186, [R1+0xe38] ;  /* 0x000e380001ba7983 */ /* 0x000ea80000300a00 */
[----:B------:R-:W2:Y:S02]  /*2f790*/  LDL.LU.64 R188, [R1+0xe30] ;  /* 0x000e300001bc7983 */ /* 0x000ea40000300a00 */
[----:B------:R-:W-:Y:S02]  /*2f7a0*/  @P6 LOP3.LUT R4, R4, 0x10000000, RZ, 0xfc, !PT ;  /* 0x1000000004046812 */ /* 0x000fe400078efcff */
[----:B------:R-:W-:Y:S01]  /*2f7b0*/  LOP3.LUT P6, RZ, R193, 0x20000000, RZ, 0xc0, !PT ;  /* 0x20000000c1ff7812 */ /* 0x000fe200078cc0ff */
[----:B------:R-:W2:Y:S01]  /*2f7c0*/  LDL.LU.64 R190, [R1+0xe28] ;  /* 0x000e280001be7983 */ /* 0x000ea20000300a00 */
[----:B------:R-:W-:-:S02]  /*2f7d0*/  LOP3.LUT R4, R4, 0xdfffffff, RZ, 0xc0, !PT ;  /* 0xdfffffff04047812 */ /* 0x000fc400078ec0ff */
[C---:B------:R-:W-:Y:S01]  /*2f7e0*/  LOP3.LUT P2, RZ, R7.reuse, 0x80, RZ, 0xc0, !PT ;  /* 0x0000008007ff7812 */ /* 0x040fe2000784c0ff */
[----:B------:R-:W2:Y:S01]  /*2f7f0*/  LDL.LU.64 R168, [R1+0xe20] ;  /* 0x000e200001a87983 */ /* 0x000ea20000300a00 */
[----:B------:R-:W-:Y:S02]  /*2f800*/  LOP3.LUT P1, RZ, R7, 0x40, RZ, 0xc0, !PT ;  /* 0x0000004007ff7812 */ /* 0x000fe4000782c0ff */
[----:B------:R-:W-:Y:S01]  /*2f810*/  PRMT R60, R61, 0x7770, RZ ;  /* 0x000077703d3c7816 */ /* 0x000fe200000000ff */
[----:B------:R-:W2:Y:S04]  /*2f820*/  LDL.LU.64 R196, [R1+0xe18] ;  /* 0x000e180001c47983 */ /* 0x000ea80000300a00 */
[----:B------:R-:W-:Y:S02]  /*2f830*/  @P6 LOP3.LUT R4, R4, 0x20000000, RZ, 0xfc, !PT ;  /* 0x2000000004046812 */ /* 0x000fe400078efcff */
[----:B------:R-:W-:-:S02]  /*2f840*/  LOP3.LUT P6, RZ, R193, 0x40000000, RZ, 0xc0, !PT ;  /* 0x40000000c1ff7812 */ /* 0x000fc400078cc0ff */
[----:B------:R-:W-:-:S11]  /*2f850*/  LOP3.LUT R4, R4, 0xbfffffff, RZ, 0xc0, !PT ;  /* 0xbfffffff04047812 */ /* 0x000fd600078ec0ff */
[----:B------:R-:W-:Y:S02]  /*2f860*/  @P6 LOP3.LUT R4, R4, 0x40000000, RZ, 0xfc, !PT ;  /* 0x4000000004046812 */ /* 0x000fe400078efcff */
[----:B------:R-:W-:Y:S02]  /*2f870*/  LOP3.LUT P6, RZ, R193, 0x80000000, RZ, 0xc0, !PT ;  /* 0x80000000c1ff7812 */ /* 0x000fe400078cc0ff */
[----:B------:R-:W-:-:S11]  /*2f880*/  LOP3.LUT R4, R4, 0x7fffffff, RZ, 0xc0, !PT ;  /* 0x7fffffff04047812 */ /* 0x000fd600078ec0ff */
[----:B------:R-:W-:Y:S02]  /*2f890*/  @P6 LOP3.LUT R4, R4, 0x80000000, RZ, 0xfc, !PT ;  /* 0x8000000004046812 */ /* 0x000fe400078efcff */
[----:B------:R-:W-:-:S13]  /*2f8a0*/  LOP3.LUT P6, RZ, R7, 0x1, RZ, 0xc0, !PT ;  /* 0x0000000107ff7812 */ /* 0x000fda00078cc0ff */
        /* <DEDUP_REMOVED lines=9> */
[----:B------:R-:W-:-:S09]  /*2f940*/  LOP3.LUT P0, RZ, R7, 0x20, RZ, 0xc0, !PT ;  /* 0x0000002007ff7812 */ /* 0x000fd2000780c0ff */
[----:B------:R-:W-:Y:S02]  /*2f950*/  @P6 LOP3.LUT R194, R194, 0x8, RZ, 0xfc, !PT ;  /* 0x00000008c2c26812 */ /* 0x000fe400078efcff */
[----:B------:R-:W-:Y:S01]  /*2f960*/  LOP3.LUT P6, RZ, R7, 0x10, RZ, 0xc0, !PT ;  /* 0x0000001007ff7812 */ /* 0x000fe200078cc0ff */
[----:B---3--:R0:W-:Y:S02]  /*2f970*/  @P2 STG.E.U8 desc[UR32][R198.64], R60 ;  /* 0x0000003cc6002986 */ /* 0x0081e4000c101120 */
[C---:B0-----:R-:W-:Y:S02]  /*2f980*/  PRMT R60, R61.reuse, 0x7771, RZ ;  /* 0x000077713d3c7816 */ /* 0x041fe400000000ff */
[----:B------:R-:W3:Y:S04]  /*2f990*/  LDL.LU.64 R198, [R1+0xe10] ;  /* 0x000e100001c67983 */ /* 0x000ee80000300a00 */
[----:B----4-:R0:W-:Y:S02]  /*2f9a0*/  @P1 STG.E.U8 desc[UR32][R200.64], R60 ;  /* 0x0000003cc8001986 */ /* 0x0101e4000c101120 */
[----:B0-----:R-:W-:-:S02]  /*2f9b0*/  PRMT R60, R61, 0x7772, RZ ;  /* 0x000077723d3c7816 */ /* 0x001fc400000000ff */
[----:B------:R-:W4:Y:S01]  /*2f9c0*/  LDL.LU.64 R200, [R1+0xe08] ;  /* 0x000e080001c87983 */ /* 0x000f220000300a00 */
[----:B------:R-:W-:-:S03]  /*2f9d0*/  PRMT R61, R61, 0x7773, RZ ;  /* 0x000077733d3d7816 */ /* 0x000fc600000000ff */
[----:B------:R0:W-:Y:S04]  /*2f9e0*/  @P0 STG.E.U8 desc[UR32][R170.64], R60 ;  /* 0x0000003caa000986 */ /* 0x0001e8000c101120 */
[----:B------:R1:W-:Y:S01]  /*2f9f0*/  @P6 STG.E.U8 desc[UR32][R218.64], R61 ;  /* 0x0000003dda006986 */ /* 0x0003e2000c101120 */
[----:B------:R-:W-:Y:S02]  /*2fa00*/  LOP3.LUT P6, RZ, R194, 0x8, RZ, 0xc0, !PT ;  /* 0x00000008c2ff7812 */ /* 0x000fe400078cc0ff */
[----:B0-----:R-:W-:Y:S01]  /*2fa10*/  PRMT R60, R66, 0x7770, RZ ;  /* 0x00007770423c7816 */ /* 0x001fe200000000ff */
[----:B------:R-:W4:Y:S04]  /*2fa20*/  LDL.LU.64 R170, [R1+0xe00] ;  /* 0x000e000001aa7983 */ /* 0x000f280000300a00 */
[----:B-1----:R-:W4:Y:S06]  /*2fa30*/  LDL.LU.64 R218, [R1+0xdf8] ;  /* 0x000df80001da7983 */ /* 0x002f2c0000300a00 */
[----:B------:R0:W-:Y:S01]  /*2fa40*/  @P6 STG.E.U8 desc[UR32][R216.64], R60 ;  /* 0x0000003cd8006986 */ /* 0x0001e2000c101120 */
[----:B------:R-:W-:-:S03]  /*2fa50*/  LOP3.LUT P6, RZ, R194, 0x4, RZ, 0xc0, !PT ;  /* 0x00000004c2ff7812 */ /* 0x000fc600078cc0ff */
[----:B0-----:R-:W4:Y:S01]  /*2fa60*/  LDL.LU.64 R216, [R1+0xdf0] ;  /* 0x000df00001d87983 */ /* 0x001f220000300a00 */
[----:B------:R-:W-:-:S09]  /*2fa70*/  PRMT R60, R66, 0x7771, RZ ;  /* 0x00007771423c7816 */ /* 0x000fd200000000ff */
[----:B--2---:R0:W-:Y:S04]  /*2fa80*/  @P6 STG.E.U8 desc[UR32][R220.64], R60 ;  /* 0x0000003cdc006986 */ /* 0x0041e8000c101120 */
[----:B0-----:R-:W2:Y:S01]  /*2fa90*/  LDL.LU.64 R220, [R1+0xde8] ;  /* 0x000de80001dc7983 */ /* 0x001ea20000300a00 */
[----:B------:R-:W-:Y:S02]  /*2faa0*/  LOP3.LUT P6, RZ, R194, 0x2, RZ, 0xc0, !PT ;  /* 0x00000002c2ff7812 */ /* 0x000fe400078cc0ff */
[C---:B------:R-:W-:Y:S02]  /*2fab0*/  PRMT R60, R66.reuse, 0x7772, RZ ;  /* 0x00007772423c7816 */ /* 0x040fe400000000ff */
[----:B------:R-:W-:-:S09]  /*2fac0*/  PRMT R66, R66, 0x7773, RZ ;  /* 0x0000777342427816 */ /* 0x000fd200000000ff */
[----:B------:R0:W-:Y:S01]  /*2fad0*/  @P6 STG.E.U8 desc[UR32][R184.64], R60 ;  /* 0x0000003cb8006986 */ /* 0x0001e2000c101120 */
[----:B------:R-:W-:-:S13]  /*2fae0*/  LOP3.LUT P6, RZ, R194, 0x1, RZ, 0xc0, !PT ;  /* 0x00000001c2ff7812 */ /* 0x000fda00078cc0ff */
[----:B------:R-:W-:Y:S01]  /*2faf0*/  @P6 STG.E.U8 desc[UR32][R186.64], R66 ;  /* 0x00000042ba006986 */ /* 0x000fe2000c101120 */
[----:B------:R-:W-:Y:S02]  /*2fb00*/  LOP3.LUT P6, RZ, R4, 0x80000000, RZ, 0xc0, !PT ;  /* 0x8000000004ff7812 */ /* 0x000fe400078cc0ff */
[----:B0-----:R-:W-:-:S11]  /*2fb10*/  PRMT R60, R62, 0x7770, RZ ;  /* 0x000077703e3c7816 */ /* 0x001fd600000000ff */
[----:B------:R0:W-:Y:S01]  /*2fb20*/  @P6 STG.E.U8 desc[UR32][R188.64], R60 ;  /* 0x0000003cbc006986 */ /* 0x0001e2000c101120 */
[----:B------:R-:W-:Y:S02]  /*2fb30*/  LOP3.LUT P6, RZ, R4, 0x40000000, RZ, 0xc0, !PT ;  /* 0x4000000004ff7812 */ /* 0x000fe400078cc0ff */
[----:B0-----:R-:W-:-:S11]  /*2fb40*/  PRMT R60, R62, 0x7771, RZ ;  /* 0x000077713e3c7816 */ /* 0x001fd600000000ff */
[----:B------:R0:W-:Y:S01]  /*2fb50*/  @P6 STG.E.U8 desc[UR32][R190.64], R60 ;  /* 0x0000003cbe006986 */ /* 0x0001e2000c101120 */
[----:B------:R-:W-:Y:S02]  /*2fb60*/  LOP3.LUT P6, RZ, R4, 0x20000000, RZ, 0xc0, !PT ;  /* 0x2000000004ff7812 */ /* 0x000fe400078cc0ff */
[----:B------:R-:W-:Y:S02]  /*2fb70*/  LOP3.LUT P5, RZ, R193, 0x8000000, RZ, 0xc0, !PT ;  /* 0x08000000c1ff7812 */ /* 0x000fe400078ac0ff */
[----:B0-----:R-:W-:-:S09]  /*2fb80*/  PRMT R60, R62, 0x7772, RZ ;  /* 0x000077723e3c7816 */ /* 0x001fd200000000ff */
[----:B------:R0:W-:Y:S01]  /*2fb90*/  @P6 STG.E.U8 desc[UR32][R168.64], R60 ;  /* 0x0000003ca8006986 */ /* 0x0001e2000c101120 */
[----:B------:R-:W-:Y:S02]  /*2fba0*/  LOP3.LUT P6, RZ, R4, 0x10000000, RZ, 0xc0, !PT ;  /* 0x1000000004ff7812 */ /* 0x000fe400078cc0ff */
[C---:B------:R-:W-:Y:S02]  /*2fbb0*/  LOP3.LUT P4, RZ, R193.reuse, 0x4000000, RZ, 0xc0, !PT ;  /* 0x04000000c1ff7812 */ /* 0x040fe4000788c0ff */
[----:B------:R-:W-:Y:S02]  /*2fbc0*/  PRMT R62, R62, 0x7773, RZ ;  /* 0x000077733e3e7816 */ /* 0x000fe400000000ff */
[----:B------:R-:W-:Y:S02]  /*2fbd0*/  LOP3.LUT P3, RZ, R193, 0x2000000, RZ, 0xc0, !PT ;  /* 0x02000000c1ff7812 */ /* 0x000fe4000786c0ff */
[----:B0-----:R-:W-:-:S05]  /*2fbe0*/  PRMT R60, R67, 0x7770, RZ ;  /* 0x00007770433c7816 */ /* 0x001fca00000000ff */
[----:B------:R-:W-:Y:S01]  /*2fbf0*/  @P6 STG.E.U8 desc[UR32][R196.64], R62 ;  /* 0x0000003ec4006986 */ /* 0x000fe2000c101120 */
[C---:B------:R-:W-:Y:S02]  /*2fc00*/  LOP3.LUT P2, RZ, R193.reuse, 0x1000000, RZ, 0xc0, !PT ;  /* 0x01000000c1ff7812 */ /* 0x040fe4000784c0ff */
[C---:B------:R-:W-:Y:S02]  /*2fc10*/  LOP3.LUT P1, RZ, R193.reuse, 0x800000, RZ, 0xc0, !PT ;  /* 0x00800000c1ff7812 */ /* 0x040fe4000782c0ff */
[----:B------:R-:W-:Y:S01]  /*2fc20*/  LOP3.LUT P0, RZ, R193, 0x400000, RZ, 0xc0, !PT ;  /* 0x00400000c1ff7812 */ /* 0x000fe2000780c0ff */
[----:B---3--:R0:W-:Y:S02]  /*2fc30*/  @P5 STG.E.U8 desc[UR32][R198.64], R60 ;  /* 0x0000003cc6005986 */ /* 0x0081e4000c101120 */
[----:B0-----:R-:W-:-:S05]  /*2fc40*/  PRMT R60, R67, 0x7771, RZ ;  /* 0x00007771433c7816 */ /* 0x001fca00000000ff */
[----:B----4-:R0:W-:Y:S02]  /*2fc50*/  @P4 STG.E.U8 desc[UR32][R200.64], R60 ;  /* 0x0000003cc8004986 */ /* 0x0101e4000c101120 */
[C---:B0-----:R-:W-:Y:S02]  /*2fc60*/  PRMT R60, R67.reuse, 0x7772, RZ ;  /* 0x00007772433c7816 */ /* 0x041fe400000000ff */
[----:B------:R-:W-:-:S03]  /*2fc70*/  PRMT R67, R67, 0x7773, RZ ;  /* 0x0000777343437816 */ /* 0x000fc600000000ff */
[----:B------:R0:W-:Y:S04]  /*2fc80*/  @P3 STG.E.U8 desc[UR32][R170.64], R60 ;  /* 0x0000003caa003986 */ /* 0x0001e8000c101120 */
[----:B------:R-:W-:Y:S01]  /*2fc90*/  @P2 STG.E.U8 desc[UR32][R218.64], R67 ;  /* 0x00000043da002986 */ /* 0x000fe2000c101120 */
[----:B0-----:R-:W-:-:S05]  /*2fca0*/  PRMT R60, R63, 0x7770, RZ ;  /* 0x000077703f3c7816 */ /* 0x001fca00000000ff */
[----:B------:R0:W-:Y:S02]  /*2fcb0*/  @P1 STG.E.U8 desc[UR32][R216.64], R60 ;  /* 0x0000003cd8001986 */ /* 0x0001e4000c101120 */
[----:B0-----:R-:W-:-:S05]  /*2fcc0*/  PRMT R60, R63, 0x7771, RZ ;  /* 0x000077713f3c7816 */ /* 0x001fca00000000ff */
[----:B--2---:R0:W-:Y:S04]  /*2fcd0*/  @P0 STG.E.U8 desc[UR32][R220.64], R60 ;  /* 0x0000003cdc000986 */ /* 0x0041e8000c101120 */
[----:B0-----:R-:W2:Y:S04]  /*2fce0*/  LDL.LU.64 R220, [R1+0xde0] ;  /* 0x000de00001dc7983 */ /* 0x001ea80000300a00 */
[----:B------:R-:W3:Y:S04]  /*2fcf0*/  LDL.LU.64 R198, [R1+0xdd8] ;  /* 0x000dd80001c67983 */ /* 0x000ee80000300a00 */
[----:B------:R-:W4:Y:S04]  /*2fd00*/  LDL.LU.64 R200, [R1+0x120] ;  /* 0x0001200001c87983 */ /* 0x000f280000300a00 */
[----:B------:R-:W4:Y:S04]  /*2fd10*/  LDL.LU.64 R170, [R1+0x118] ;  /* 0x0001180001aa7983 */ /* 0x000f280000300a00 */
[----:B------:R-:W4:Y:S04]  /*2fd20*/  LDL.LU.64 R218, [R1+0x110] ;  /* 0x0001100001da7983 */ /* 0x000f280000300a00 */
[----:B------:R-:W4:Y:S01]  /*2fd30*/  LDL.LU.64 R216, [R1+0x108] ;  /* 0x0001080001d87983 */ /* 0x000f220000300a00 */
[----:B------:R-:W-:-:S02]  /*2fd40*/  LOP3.LUT P3, RZ, R193, 0x200000, RZ, 0xc0, !PT ;  /* 0x00200000c1ff7812 */ /* 0x000fc4000786c0ff */
[----:B------:R-:W-:Y:S02]  /*2fd50*/  PRMT R60, R63, 0x7772, RZ ;  /* 0x000077723f3c7816 */ /* 0x000fe400000000ff */
        /* <DEDUP_REMOVED lines=20> */
[C---:B------:R-:W-:Y:S02]  /*2fea0*/  LOP3.LUT P2, RZ, R193.reuse, 0x100000, RZ, 0xc0, !PT ;  /* 0x00100000c1ff7812 */ /* 0x040fe4000784c0ff */
[----:B------:R-:W-:-:S07]  /*2feb0*/  LOP3.LUT P1, RZ, R193, 0x80000, RZ, 0xc0, !PT ;  /* 0x00080000c1ff7812 */ /* 0x000fce000782c0ff */
[----:B------:R-:W-:Y:S02]  /*2fec0*/  @P6 LOP3.LUT R4, R4, 0x4000000, RZ, 0xfc, !PT ;  /* 0x0400000004046812 */ /* 0x000fe400078efcff */
[C---:B------:R-:W-:Y:S02]  /*2fed0*/  LOP3.LUT P6, RZ, R193.reuse, 0x10000, RZ, 0xc0, !PT ;  /* 0x00010000c1ff7812 */ /* 0x040fe400078cc0ff */
[----:B------:R-:W-:Y:S02]  /*2fee0*/  LOP3.LUT P0, RZ, R193, 0x40000, RZ, 0xc0, !PT ;  /* 0x00040000c1ff7812 */ /* 0x000fe4000780c0ff */
[----:B------:R-:W-:Y:S02]  /*2fef0*/  LOP3.LUT R4, R4, 0xf7ffffff, RZ, 0xc0, !PT ;  /* 0xf7ffffff04047812 */ /* 0x000fe400078ec0ff */
[----:B------:R-:W-:Y:S01]  /*2ff00*/  PRMT R63, R63, 0x7773, RZ ;  /* 0x000077733f3f7816 */ /* 0x000fe200000000ff */
[----:B--2---:R0:W-:Y:S04]  /*2ff10*/  @P3 STG.E.U8 desc[UR32][R220.64], R60 ;  /* 0x0000003cdc003986 */ /* 0x0041e8000c101120 */
[----:B0-----:R-:W2:Y:S04]  /*2ff20*/  LDL.LU.64 R220, [R1+0x100] ;  /* 0x0001000001dc7983 */ /* 0x001ea80000300a00 */
[----:B------:R-:W2:Y:S04]  /*2ff30*/  LDL.LU.64 R184, [R1+0xf8] ;  /* 0x0000f80001b87983 */ /* 0x000ea80000300a00 */
[----:B------:R-:W2:Y:S04]  /*2ff40*/  LDL.LU.64 R186, [R1+0xf0] ;  /* 0x0000f00001ba7983 */ /* 0x000ea80000300a00 */
[----:B------:R-:W2:Y:S04]  /*2ff50*/  LDL.LU.64 R188, [R1+0xe8] ;  /* 0x0000e80001bc7983 */ /* 0x000ea80000300a00 */
[----:B------:R-:W2:Y:S01]  /*2ff60*/  LDL.LU.64 R190, [R1+0xe0] ;  /* 0x0000e00001be7983 */ /* 0x000ea20000300a00 */
[----:B------:R-:W-:-:S03]  /*2ff70*/  PRMT R60, R56, 0x7770, RZ ;  /* 0x00007770383c7816 */ /* 0x000fc600000000ff */
[----:B------:R-:W2:Y:S01]  /*2ff80*/  LDL.LU.64 R168, [R1+0xd8] ;  /* 0x0000d80001a87983 */ /* 0x000ea20000300a00 */
[----:B------:R-:W-:Y:S02]  /*2ff90*/  @P6 LOP3.LUT R4, R4, 0x8000000, RZ, 0xfc, !PT ;  /* 0x0800000004046812 */ /* 0x000fe400078efcff */
[----:B------:R-:W-:Y:S01]  /*2ffa0*/  LOP3.LUT P6, RZ, R193, 0x20000, RZ, 0xc0, !PT ;  /* 0x00020000c1ff7812 */ /* 0x000fe200078cc0ff */
[----:B---3--:R0:W-:Y:S04]  /*2ffb0*/  @P2 STG.E.U8 desc[UR32][R198.64], R63 ;  /* 0x0000003fc6002986 */ /* 0x0081e8000c101120 */
[----:B----4-:R1:W-:Y:S04]  /*2ffc0*/  @P1 STG.E.U8 desc[UR32][R200.64], R60 ;  /* 0x0000003cc8001986 */ /* 0x0103e8000c101120 */
[----:B------:R-:W3:Y:S04]  /*2ffd0*/  LDL.LU.64 R196, [R1+0xd0] ;  /* 0x0000d00001c47983 */ /* 0x000ee80000300a00 */
[----:B0-----:R-:W4:Y:S01]  /*2ffe0*/  LDL.LU.64 R198, [R1+0xc8] ;  /* 0x0000c80001c67983 */ /* 0x001f220000300a00 */
[----:B-1----:R-:W-:-:S03]  /*2fff0*/  PRMT R60, R56, 0x7771, RZ ;  /* 0x00007771383c7816 */ /* 0x002fc600000000ff */
[----:B------:R-:W4:Y:S04]  /*30000*/  LDL.LU.64 R200, [R1+0xc0] ;  /* 0x0000c00001c87983 */ /* 0x000f280000300a00 */
[----:B------:R0:W-:Y:S02]  /*30010*/  @P0 STG.E.U8 desc[UR32][R170.64], R60 ;  /* 0x0000003caa000986 */ /* 0x0001e4000c101120 */
[----:B0-----:R-:W-:Y:S02]  /*30020*/  PRMT R60, R56, 0x7772, RZ ;  /* 0x00007772383c7816 */ /* 0x001fe400000000ff */
[----:B------:R-:W4:Y:S04]  /*30030*/  LDL.LU.64 R170, [R1+0xb8] ;  /* 0x0000b80001aa7983 */ /* 0x000f280000300a00 */
[----:B------:R0:W-:Y:S01]  /*30040*/  @P6 STG.E.U8 desc[UR32][R218.64], R60 ;  /* 0x0000003cda006986 */ /* 0x0001e2000c101120 */
[----:B------:R-:W-:-:S02]  /*30050*/  LOP3.LUT P6, RZ, R4, 0x8000000, RZ, 0xc0, !PT ;  /* 0x0800000004ff7812 */ /* 0x000fc400078cc0ff */
[----:B------:R-:W-:Y:S01]  /*30060*/  PRMT R56, R56, 0x7773, RZ ;  /* 0x0000777338387816 */ /* 0x000fe200000000ff */
[----:B0-----:R-:W4:Y:S10]  /*30070*/  LDL.LU.64 R218, [R1+0xb0] ;  /* 0x0000b00001da7983 */ /* 0x001f340000300a00 */
[----:B------:R0:W-:Y:S04]  /*30080*/  @P6 STG.E.U8 desc[UR32][R216.64], R56 ;  /* 0x00000038d8006986 */ /* 0x0001e8000c101120 */
[----:B0-----:R-:W4:Y:S01]  /*30090*/  LDL.LU.64 R216, [R1+0xa8] ;  /* 0x0000a80001d87983 */ /* 0x001f220000300a00 */
[----:B------:R-:W-:-:S02]  /*300a0*/  LOP3.LUT P6, RZ, R4, 0x4000000, RZ, 0xc0, !PT ;  /* 0x0400000004ff7812 */ /* 0x000fc400078cc0ff */
[----:B------:R-:W-:Y:S02]  /*300b0*/  PRMT R56, R52, 0x7770, RZ ;  /* 0x0000777034387816 */ /* 0x000fe400000000ff */
[C---:B------:R-:W-:Y:S02]  /*300c0*/  LOP3.LUT P5, RZ, R193.reuse, 0x100, RZ, 0xc0, !PT ;  /* 0x00000100c1ff7812 */ /* 0x040fe400078ac0ff */
[C---:B------:R-:W-:Y:S02]  /*300d0*/  LOP3.LUT P4, RZ, R193.reuse, 0x80, RZ, 0xc0, !PT ;  /* 0x00000080c1ff7812 */ /* 0x040fe4000788c0ff */
[C---:B------:R-:W-:Y:S02]  /*300e0*/  LOP3.LUT P3, RZ, R193.reuse, 0x40, RZ, 0xc0, !PT ;  /* 0x00000040c1ff7812 */ /* 0x040fe4000786c0ff */
[C---:B------:R-:W-:Y:S02]  /*300f0*/  LOP3.LUT P2, RZ, R193.reuse, 0x20, RZ, 0xc0, !PT ;  /* 0x00000020c1ff7812 */ /* 0x040fe4000784c0ff */
[----:B------:R-:W-:Y:S01]  /*30100*/  LOP3.LUT P1, RZ, R193, 0x10, RZ, 0xc0, !PT ;  /* 0x00000010c1ff7812 */ /* 0x000fe2000782c0ff */
[----:B--2---:R0:W-:Y:S04]  /*30110*/  @P6 STG.E.U8 desc[UR32][R220.64], R56 ;  /* 0x00000038dc006986 */ /* 0x0041e8000c101120 */
[----:B0-----:R-:W2:Y:S01]  /*30120*/  LDL.LU.64 R220, [R1+0xa0] ;  /* 0x0000a00001dc7983 */ /* 0x001ea20000300a00 */
[----:B------:R-:W-:-:S02]  /*30130*/  LOP3.LUT P6, RZ, R4, 0x2000000, RZ, 0xc0, !PT ;  /* 0x0200000004ff7812 */ /* 0x000fc400078cc0ff */
[----:B------:R-:W-:-:S11]  /*30140*/  PRMT R56, R52, 0x7771, RZ ;  /* 0x0000777134387816 */ /* 0x000fd600000000ff */
[----:B------:R0:W-:Y:S01]  /*30150*/  @P6 STG.E.U8 desc[UR32][R184.64], R56 ;  /* 0x00000038b8006986 */ /* 0x0001e2000c101120 */
[----:B------:R-:W-:Y:S02]  /*30160*/  LOP3.LUT P6, RZ, R4, 0x1000000, RZ, 0xc0, !PT ;  /* 0x0100000004ff7812 */ /* 0x000fe400078cc0ff */
[----:B0-----:R-:W-:-:S11]  /*30170*/  PRMT R56, R52, 0x7772, RZ ;  /* 0x0000777234387816 */ /* 0x001fd600000000ff */
[----:B------:R-:W-:Y:S01]  /*30180*/  @P6 STG.E.U8 desc[UR32][R186.64], R56 ;  /* 0x00000038ba006986 */ /* 0x000fe2000c101120 */
[----:B------:R-:W-:Y:S02]  /*30190*/  LOP3.LUT P6, RZ, R4, 0x800000, RZ, 0xc0, !PT ;  /* 0x0080000004ff7812 */ /* 0x000fe400078cc0ff */
[----:B------:R-:W-:-:S11]  /*301a0*/  PRMT R52, R52, 0x7773, RZ ;  /* 0x0000777334347816 */ /* 0x000fd600000000ff */
[----:B------:R0:W-:Y:S01]  /*301b0*/  @P6 STG.E.U8 desc[UR32][R188.64], R52 ;  /* 0x00000034bc006986 */ /* 0x0001e2000c101120 */
[----:B------:R-:W-:Y:S02]  /*301c0*/  LOP3.LUT P6, RZ, R4, 0x400000, RZ, 0xc0, !PT ;  /* 0x0040000004ff7812 */ /* 0x000fe400078cc0ff */
[----:B0-----:R-:W-:-:S11]  /*301d0*/  PRMT R52, R57, 0x7770, RZ ;  /* 0x0000777039347816 */ /* 0x001fd600000000ff */
[----:B------:R0:W-:Y:S01]  /*301e0*/  @P6 STG.E.U8 desc[UR32][R190.64], R52 ;  /* 0x00000034be006986 */ /* 0x0001e2000c101120 */
[----:B------:R-:W-:Y:S02]  /*301f0*/  LOP3.LUT P6, RZ, R4, 0x200000, RZ, 0xc0, !PT ;  /* 0x0020000004ff7812 */ /* 0x000fe400078cc0ff */
[----:B0-----:R-:W-:-:S11]  /*30200*/  PRMT R52, R57, 0x7771, RZ ;  /* 0x0000777139347816 */ /* 0x001fd600000000ff */
[----:B------:R0:W-:Y:S01]  /*30210*/  @P6 STG.E.U8 desc[UR32][R168.64], R52 ;  /* 0x00000034a8006986 */ /* 0x0001e2000c101120 */
[----:B------:R-:W-:Y:S02]  /*30220*/  LOP3.LUT P6, RZ, R4, 0x100000, RZ, 0xc0, !PT ;  /* 0x0010000004ff7812 */ /* 0x000fe400078cc0ff */
[C---:B0-----:R-:W-:Y:S02]  /*30230*/  PRMT R52, R57.reuse, 0x7772, RZ ;  /* 0x0000777239347816 */ /* 0x041fe400000000ff */
[----:B------:R-:W-:-:S09]  /*30240*/  PRMT R57, R57, 0x7773, RZ ;  /* 0x0000777339397816 */ /* 0x000fd200000000ff */
[----:B---3--:R0:W-:Y:S04]  /*30250*/  @P6 STG.E.U8 desc[UR32][R196.64], R52 ;  /* 0x00000034c4006986 */ /* 0x0081e8000c101120 */
[----:B----4-:R-:W-:Y:S01]  /*30260*/  @P5 STG.E.U8 desc[UR32][R198.64], R57 ;  /* 0x00000039c6005986 */ /* 0x010fe2000c101120 */
[----:B0-----:R-:W-:-:S05]  /*30270*/  PRMT R52, R53, 0x7770, RZ ;  /* 0x0000777035347816 */ /* 0x001fca00000000ff */
[----:B------:R0:W-:Y:S02]  /*30280*/  @P4 STG.E.U8 desc[UR32][R200.64], R52 ;  /* 0x00000034c8004986 */ /* 0x0001e4000c101120 */
[----:B0-----:R-:W-:-:S05]  /*30290*/  PRMT R52, R53, 0x7771, RZ ;  /* 0x0000777135347816 */ /* 0x001fca00000000ff */
[----:B------:R0:W-:Y:S02]  /*302a0*/  @P3 STG.E.U8 desc[UR32][R170.64], R52 ;  /* 0x00000034aa003986 */ /* 0x0001e4000c101120 */
[C---:B0-----:R-:W-:Y:S02]  /*302b0*/  PRMT R52, R53.reuse, 0x7772, RZ ;  /* 0x0000777235347816 */ /* 0x041fe400000000ff */
[----:B------:R-:W-:-:S03]  /*302c0*/  PRMT R53, R53, 0x7773, RZ ;  /* 0x0000777335357816 */ /* 0x000fc600000000ff */
[----:B------:R-:W-:Y:S04]  /*302d0*/  @P2 STG.E.U8 desc[UR32][R218.64], R52 ;  /* 0x00000034da002986 */ /* 0x000fe8000c101120 */
[----:B------:R0:W-:Y:S04]  /*302e0*/  @P1 STG.E.U8 desc[UR32][R216.64], R53 ;  /* 0x00000035d8001986 */ /* 0x0001e8000c101120 */
[----:B0-----:R-:W3:Y:S04]  /*302f0*/  LDL.LU.64 R216, [R1+0x98] ;  /* 0x0000980001d87983 */ /* 0x001ee80000300a00 */
[----:B------:R-:W4:Y:S04]  /*30300*/  LDL.LU.64 R198, [R1+0x90] ;  /* 0x0000900001c67983 */ /* 0x000f280000300a00 */
[----:B------:R-:W4:Y:S04]  /*30310*/  LDL.LU.64 R200, [R1+0x88] ;  /* 0x0000880001c87983 */ /* 0x000f280000300a00 */
[----:B------:R-:W4:Y:S01]  /*30320*/  LDL.LU.64 R170, [R1+0x80] ;  /* 0x0000800001aa7983 */ /* 0x000f220000300a00 */
[----:B------:R-:W-:-:S03]  /*30330*/  LOP3.LUT P0, RZ, R193, 0x8, RZ, 0xc0, !PT ;  /* 0x00000008c1ff7812 */ /* 0x000fc6000780c0ff */
[----:B------:R-:W4:Y:S01]  /*30340*/  LDL.LU.64 R218, [R1+0x78] ;  /* 0x0000780001da7983 */ /* 0x000f220000300a00 */
[----:B------:R-:W-:-:S09]  /*30350*/  PRMT R52, R58, 0x7770, RZ ;  /* 0x000077703a347816 */ /* 0x000fd200000000ff */
[----:B--2---:R0:W-:Y:S04]  /*30360*/  @P0 STG.E.U8 desc[UR32][R220.64], R52 ;  /* 0x00000034dc000986 */ /* 0x0041e8000c101120 */
[----:B0-----:R-:W2:Y:S01]  /*30370*/  LDL.LU.64 R220, [R1+0x70] ;  /* 0x0000700001dc7983 */ /* 0x001ea20000300a00 */
[----:B------:R-:W-:Y:S02]  /*30380*/  LOP3.LUT P6, RZ, R192, 0x400000, RZ, 0xc0, !PT ;  /* 0x00400000c0ff7812 */ /* 0x000fe400078cc0ff */
[----:B------:R-:W-:Y:S02]  /*30390*/  LOP3.LUT R4, R4, 0xffffefff, RZ, 0xc0, !PT ;  /* 0xffffefff04047812 */ /* 0x000fe400078ec0ff */
[----:B------:R-:W-:-:S09]  /*303a0*/  LOP3.LUT P3, RZ, R193, 0x4, RZ, 0xc0, !PT ;  /* 0x00000004c1ff7812 */ /* 0x000fd2000786c0ff */
[----:B------:R-:W-:Y:S02]  /*303b0*/  @P6 LOP3.LUT R4, R4, 0x1000, RZ, 0xfc, !PT ;  /* 0x0000100004046812 */ /* 0x000fe400078efcff */
[----:B------:R-:W-:Y:S02]  /*303c0*/  LOP3.LUT P6, RZ, R192, 0x800000, RZ, 0xc0, !PT ;  /* 0x00800000c0ff7812 */ /* 0x000fe400078cc0ff */
[----:B------:R-:W-:Y:S02]  /*303d0*/  LOP3.LUT R4, R4, 0xffffdfff, RZ, 0xc0, !PT ;  /* 0xffffdfff04047812 */ /* 0x000fe400078ec0ff */
[----:B------:R-:W-:-:S09]  /*303e0*/  PRMT R52, R58, 0x7771, RZ ;  /* 0x000077713a347816 */ /* 0x000fd200000000ff */
        /* <DEDUP_REMOVED lines=13> */
[----:B------:R-:W-:Y:S01]  /*304c0*/  LOP3.LUT P6, RZ, R192, 0x10000000, RZ, 0xc0, !PT ;  /* 0x10000000c0ff7812 */ /* 0x000fe200078cc0ff */
[----:B---3--:R0:W-:Y:S04]  /*304d0*/  @P3 STG.E.U8 desc[UR32][R216.64], R52 ;  /* 0x00000034d8003986 */ /* 0x0081e8000c101120 */
[----:B0-----:R-:W3:Y:S04]  /*304e0*/  LDL.LU.64 R216, [R1+0x68] ;  /* 0x0000680001d87983 */ /* 0x001ee80000300a00 */
[----:B------:R-:W3:Y:S04]  /*304f0*/  LDL.LU.64 R184, [R1+0x60] ;  /* 0x0000600001b87983 */ /* 0x000ee80000300a00 */
[----:B------:R-:W3:Y:S04]  /*30500*/  LDL.LU.64 R186, [R1+0x58] ;  /* 0x0000580001ba7983 */ /* 0x000ee80000300a00 */
[----:B------:R-:W3:Y:S04]  /*30510*/  LDL.LU.64 R188, [R1+0x50] ;  /* 0x0000500001bc7983 */ /* 0x000ee80000300a00 */
[----:B------:R-:W3:Y:S01]  /*30520*/  LDL.LU.64 R190, [R1+0x48] ;  /* 0x0000480001be7983 */ /* 0x000ee20000300a00 */
[----:B------:R-:W-:-:S02]  /*30530*/  LOP3.LUT R4, R4, 0xfffbffff, RZ, 0xc0, !PT ;  /* 0xfffbffff04047812 */ /* 0x000fc400078ec0ff */
[C---:B------:R-:W-:Y:S01]  /*30540*/  LOP3.LUT P2, RZ, R193.reuse, 0x2, RZ, 0xc0, !PT ;  /* 0x00000002c1ff7812 */ /* 0x040fe2000784c0ff */
[----:B------:R-:W3:Y:S01]  /*30550*/  LDL.LU.64 R168, [R1+0x40] ;  /* 0x0000400001a87983 */ /* 0x000ee20000300a00 */
[----:B------:R-:W-:Y:S02]  /*30560*/  @P6 LOP3.LUT R4, R4, 0x40000, RZ, 0xfc, !PT ;  /* 0x0004000004046812 */ /* 0x000fe400078efcff */
[C---:B------:R-:W-:Y:S01]  /*30570*/  LOP3.LUT P6, RZ, R192.reuse, 0x20000000, RZ, 0xc0, !PT ;  /* 0x20000000c0ff7812 */ /* 0x040fe200078cc0ff */
[----:B------:R-:W3:Y:S01]  /*30580*/  LDL.LU.64 R196, [R1+0x38] ;  /* 0x0000380001c47983 */ /* 0x000ee20000300a00 */
[----:B------:R-:W-:Y:S02]  /*30590*/  LOP3.LUT P1, RZ, R193, 0x1, RZ, 0xc0, !PT ;  /* 0x00000001c1ff7812 */ /* 0x000fe4000782c0ff */
[----:B------:R-:W-:Y:S02]  /*305a0*/  LOP3.LUT P0, RZ, R192, 0x80000000, RZ, 0xc0, !PT ;  /* 0x80000000c0ff7812 */ /* 0x000fe4000780c0ff */
[----:B------:R-:W-:-:S02]  /*305b0*/  LOP3.LUT R4, R4, 0xfff7ffff, RZ, 0xc0, !PT ;  /* 0xfff7ffff04047812 */ /* 0x000fc400078ec0ff */
[C---:B------:R-:W-:Y:S02]  /*305c0*/  PRMT R52, R58.reuse, 0x7772, RZ ;  /* 0x000077723a347816 */ /* 0x040fe400000000ff */
[----:B------:R-:W-:-:S03]  /*305d0*/  PRMT R58, R58, 0x7773, RZ ;  /* 0x000077733a3a7816 */ /* 0x000fc600000000ff */
[----:B------:R-:W-:Y:S01]  /*305e0*/  @P6 LOP3.LUT R4, R4, 0x80000, RZ, 0xfc, !PT ;  /* 0x0008000004046812 */ /* 0x000fe200078efcff */
[----:B----4-:R0:W-:Y:S01]  /*305f0*/  @P2 STG.E.U8 desc[UR32][R198.64], R52 ;  /* 0x00000034c6002986 */ /* 0x0101e2000c101120 */
[----:B------:R-:W-:-:S03]  /*30600*/  LOP3.LUT P6, RZ, R192, 0x40000000, RZ, 0xc0, !PT ;  /* 0x40000000c0ff7812 */ /* 0x000fc600078cc0ff */
[----:B------:R1:W-:Y:S01]  /*30610*/  @P1 STG.E.U8 desc[UR32][R200.64], R58 ;  /* 0x0000003ac8001986 */ /* 0x0003e2000c101120 */
[----:B0-----:R-:W-:-:S03]  /*30620*/  PRMT R52, R54, 0x7770, RZ ;  /* 0x0000777036347816 */ /* 0x001fc600000000ff */
[----:B------:R-:W4:Y:S04]  /*30630*/  LDL.LU.64 R198, [R1+0x30] ;  /* 0x0000300001c67983 */ /* 0x000f280000300a00 */
[----:B------:R0:W-:Y:S04]  /*30640*/  @P0 STG.E.U8 desc[UR32][R170.64], R52 ;  /* 0x00000034aa000986 */ /* 0x0001e8000c101120 */
[----:B-1----:R-:W4:Y:S01]  /*30650*/  LDL.LU.64 R200, [R1+0x28] ;  /* 0x0000280001c87983 */ /* 0x002f220000300a00 */
[----:B0-----:R-:W-:-:S03]  /*30660*/  PRMT R52, R54, 0x7771, RZ ;  /* 0x0000777136347816 */ /* 0x001fc600000000ff */
[----:B------:R-:W4:Y:S04]  /*30670*/  LDL.LU.64 R170, [R1+0x20] ;  /* 0x0000200001aa7983 */ /* 0x000f280000300a00 */
[----:B------:R0:W-:Y:S01]  /*30680*/  @P6 STG.E.U8 desc[UR32][R218.64], R52 ;  /* 0x00000034da006986 */ /* 0x0001e2000c101120 */
[----:B------:R-:W-:Y:S02]  /*30690*/  LOP3.LUT P6, RZ, R4, 0x80000, RZ, 0xc0, !PT ;  /* 0x0008000004ff7812 */ /* 0x000fe400078cc0ff */
[----:B0-----:R-:W-:Y:S01]  /*306a0*/  PRMT R52, R54, 0x7772, RZ ;  /* 0x0000777236347816 */ /* 0x001fe200000000ff */
[----:B------:R-:W4:Y:S10]  /*306b0*/  LDL.LU.64 R218, [R1+0x18] ;  /* 0x0000180001da7983 */ /* 0x000f340000300a00 */
[----:B--2---:R0:W-:Y:S04]  /*306c0*/  @P6 STG.E.U8 desc[UR32][R220.64], R52 ;  /* 0x00000034dc006986 */ /* 0x0041e8000c101120 */
[----:B0-----:R-:W2:Y:S01]  /*306d0*/  LDL.LU.64 R220, [R1+0x10] ;  /* 0x0000100001dc7983 */ /* 0x001ea20000300a00 */
[----:B------:R-:W-:-:S02]  /*306e0*/  LOP3.LUT P6, RZ, R4, 0x40000, RZ, 0xc0, !PT ;  /* 0x0004000004ff7812 */ /* 0x000fc400078cc0ff */
[----:B------:R-:W-:Y:S02]  /*306f0*/  PRMT R54, R54, 0x7773, RZ ;  /* 0x0000777336367816 */ /* 0x000fe400000000ff */
[----:B------:R-:W-:Y:S02]  /*30700*/  PRMT R52, R59, 0x7770, RZ ;  /* 0x000077703b347816 */ /* 0x000fe400000000ff */
[C---:B------:R-:W-:Y:S02]  /*30710*/  LOP3.LUT P5, RZ, R192.reuse, 0x200000, RZ, 0xc0, !PT ;  /* 0x00200000c0ff7812 */ /* 0x040fe400078ac0ff */
[C---:B------:R-:W-:Y:S02]  /*30720*/  LOP3.LUT P4, RZ, R192.reuse, 0x100000, RZ, 0xc0, !PT ;  /* 0x00100000c0ff7812 */ /* 0x040fe4000788c0ff */
[C---:B------:R-:W-:Y:S02]  /*30730*/  LOP3.LUT P3, RZ, R192.reuse, 0x80000, RZ, 0xc0, !PT ;  /* 0x00080000c0ff7812 */ /* 0x040fe4000786c0ff */
[----:B------:R-:W-:-:S02]  /*30740*/  LOP3.LUT P2, RZ, R192, 0x40000, RZ, 0xc0, !PT ;  /* 0x00040000c0ff7812 */ /* 0x000fc4000784c0ff */
[----:B------:R-:W-:Y:S01]  /*30750*/  LOP3.LUT P1, RZ, R192, 0x20000, RZ, 0xc0, !PT ;  /* 0x00020000c0ff7812 */ /* 0x000fe2000782c0ff */
[----:B---3--:R0:W-:Y:S01]  /*30760*/  @P6 STG.E.U8 desc[UR32][R216.64], R54 ;  /* 0x00000036d8006986 */ /* 0x0081e2000c101120 */
[----:B------:R-:W-:-:S03]  /*30770*/  LOP3.LUT P6, RZ, R4, 0x20000, RZ, 0xc0, !PT ;  /* 0x0002000004ff7812 */ /* 0x000fc600078cc0ff */
[----:B0-----:R-:W3:Y:S10]  /*30780*/  LDL.LU.64 R216, [R1+0x8] ;  /* 0x0000080001d87983 */ /* 0x001ef40000300a00 */
[----:B------:R0:W-:Y:S01]  /*30790*/  @P6 STG.E.U8 desc[UR32][R184.64], R52 ;  /* 0x00000034b8006986 */ /* 0x0001e2000c101120 */
[----:B------:R-:W-:-:S02]  /*307a0*/  LOP3.LUT P6, RZ, R4, 0x10000, RZ, 0xc0, !PT ;  /* 0x0001000004ff7812 */ /* 0x000fc400078cc0ff */
[----:B0-----:R-:W-:-:S11]  /*307b0*/  PRMT R52, R59, 0x7771, RZ ;  /* 0x000077713b347816 */ /* 0x001fd600000000ff */
[----:B------:R0:W-:Y:S01]  /*307c0*/  @P6 STG.E.U8 desc[UR32][R186.64], R52 ;  /* 0x00000034ba006986 */ /* 0x0001e2000c101120 */
[----:B------:R-:W-:Y:S02]  /*307d0*/  LOP3.LUT P6, RZ, R4, 0x8000, RZ, 0xc0, !PT ;  /* 0x0000800004ff7812 */ /* 0x000fe400078cc0ff */
[----:B0-----:R-:W-:-:S11]  /*307e0*/  PRMT R52, R59, 0x7772, RZ ;  /* 0x000077723b347816 */ /* 0x001fd600000000ff */
[----:B------:R0:W-:Y:S01]  /*307f0*/  @P6 STG.E.U8 desc[UR32][R188.64], R52 ;  /* 0x00000034bc006986 */ /* 0x0001e2000c101120 */
[----:B------:R-:W-:Y:S02]  /*30800*/  LOP3.LUT P6, RZ, R4, 0x4000, RZ, 0xc0, !PT ;  /* 0x0000400004ff7812 */ /* 0x000fe400078cc0ff */
[----:B------:R-:W-:-:S11]  /*30810*/  PRMT R59, R59, 0x7773, RZ ;  /* 0x000077733b3b7816 */ /* 0x000fd600000000ff */
[----:B------:R-:W-:Y:S01]  /*30820*/  @P6 STG.E.U8 desc[UR32][R190.64], R59 ;  /* 0x0000003bbe006986 */ /* 0x000fe2000c101120 */
[----:B------:R-:W-:Y:S02]  /*30830*/  LOP3.LUT P6, RZ, R4, 0x2000, RZ, 0xc0, !PT ;  /* 0x0000200004ff7812 */ /* 0x000fe400078cc0ff */
[----:B0-----:R-:W-:-:S11]  /*30840*/  PRMT R52, R55, 0x7770, RZ ;  /* 0x0000777037347816 */ /* 0x001fd600000000ff */
[----:B------:R0:W-:Y:S01]  /*30850*/  @P6 STG.E.U8 desc[UR32][R168.64], R52 ;  /* 0x00000034a8006986 */ /* 0x0001e2000c101120 */
[----:B------:R-:W-:Y:S02]  /*30860*/  LOP3.LUT P6, RZ, R4, 0x1000, RZ, 0xc0, !PT ;  /* 0x0000100004ff7812 */ /* 0x000fe400078cc0ff */
[----:B0-----:R-:W-:-:S11]  /*30870*/  PRMT R52, R55, 0x7771, RZ ;  /* 0x0000777137347816 */ /* 0x001fd600000000ff */
[----:B------:R0:W-:Y:S02]  /*30880*/  @P6 STG.E.U8 desc[UR32][R196.64], R52 ;  /* 0x00000034c4006986 */ /* 0x0001e4000c101120 */
[C---:B0-----:R-:W-:Y:S02]  /*30890*/  PRMT R52, R55.reuse, 0x7772, RZ ;  /* 0x0000777237347816 */ /* 0x041fe400000000ff */
[----:B------:R-:W-:-:S03]  /*308a0*/  PRMT R55, R55, 0x7773, RZ ;  /* 0x0000777337377816 */ /* 0x000fc600000000ff */
[----:B----4-:R0:W-:Y:S04]  /*308b0*/  @P5 STG.E.U8 desc[UR32][R198.64], R52 ;  /* 0x00000034c6005986 */ /* 0x0101e8000c101120 */
[----:B------:R-:W-:Y:S01]  /*308c0*/  @P4 STG.E.U8 desc[UR32][R200.64], R55 ;  /* 0x00000037c8004986 */ /* 0x000fe2000c101120 */
[----:B0-----:R-:W-:-:S05]  /*308d0*/  PRMT R52, R48, 0x7770, RZ ;  /* 0x0000777030347816 */ /* 0x001fca00000000ff */
[----:B------:R0:W-:Y:S02]  /*308e0*/  @P3 STG.E.U8 desc[UR32][R170.64], R52 ;  /* 0x00000034aa003986 */ /* 0x0001e4000c101120 */
[----:B0-----:R-:W-:-:S05]  /*308f0*/  PRMT R52, R48, 0x7771, RZ ;  /* 0x0000777130347816 */ /* 0x001fca00000000ff */
[----:B------:R0:W-:Y:S02]  /*30900*/  @P2 STG.E.U8 desc[UR32][R218.64], R52 ;  /* 0x00000034da002986 */ /* 0x0001e4000c101120 */
[----:B0-----:R-:W-:-:S05]  /*30910*/  PRMT R52, R48, 0x7772, RZ ;  /* 0x0000777230347816 */ /* 0x001fca00000000ff */
[----:B--2---:R0:W-:Y:S04]  /*30920*/  @P1 STG.E.U8 desc[UR32][R220.64], R52 ;  /* 0x00000034dc001986 */ /* 0x0041e8000c101120 */
[----:B0-----:R-:W2:Y:S01]  /*30930*/  LDL.LU.64 R220, [R1] ;  /* 0x0000000001dc7983 */ /* 0x001ea20000300a00 */
[C---:B------:R-:W-:Y:S02]  /*30940*/  LOP3.LUT P0, RZ, R192.reuse, 0x10000, RZ, 0xc0, !PT ;  /* 0x00010000c0ff7812 */ /* 0x040fe4000780c0ff */
[----:B------:R-:W-:Y:S02]  /*30950*/  LOP3.LUT P3, RZ, R192, 0x8000, RZ, 0xc0, !PT ;  /* 0x00008000c0ff7812 */ /* 0x000fe4000786c0ff */
[----:B------:R-:W-:Y:S02]  /*30960*/  PRMT R52, R48, 0x7773, RZ ;  /* 0x0000777330347816 */ /* 0x000fe400000000ff */
[----:B------:R-:W-:-:S02]  /*30970*/  LOP3.LUT P6, RZ, R192, 0x8, RZ, 0xc0, !PT ;  /* 0x00000008c0ff7812 */ /* 0x000fc400078cc0ff */
        /* <DEDUP_REMOVED lines=9> */
[----:B---3--:R0:W-:Y:S02]  /*30a10*/  @P0 STG.E.U8 desc[UR32][R216.64], R52 ;  /* 0x00000034d8000986 */ /* 0x0081e4000c101120 */
[----:B0-----:R-:W-:Y:S02]  /*30a20*/  PRMT R52, R68, 0x7770, RZ ;  /* 0x0000777044347816 */ /* 0x001fe400000000ff */
[----:B------:R-:W-:-:S08]  /*30a30*/  LOP3.LUT R4, R4, 0xffffff7f, RZ, 0xc0, !PT ;  /* 0xffffff7f04047812 */ /* 0x000fd000078ec0ff */
[----:B------:R-:W-:Y:S02]  /*30a40*/  @P6 LOP3.LUT R4, R4, 0x80, RZ, 0xfc, !PT ;  /* 0x0000008004046812 */ /* 0x000fe400078efcff */
[----:B------:R-:W-:Y:S02]  /*30a50*/  LOP3.LUT P6, RZ, R192, 0x80, RZ, 0xc0, !PT ;  /* 0x00000080c0ff7812 */ /* 0x000fe400078cc0ff */
[----:B------:R-:W-:-:S11]  /*30a60*/  LOP3.LUT R4, R4, 0xfffffeff, RZ, 0xc0, !PT ;  /* 0xfffffeff04047812 */ /* 0x000fd600078ec0ff */
[----:B------:R-:W-:Y:S02]  /*30a70*/  @P6 LOP3.LUT R4, R4, 0x100, RZ, 0xfc, !PT ;  /* 0x0000010004046812 */ /* 0x000fe400078efcff */
[----:B------:R-:W-:Y:S02]  /*30a80*/  LOP3.LUT P6, RZ, R192, 0x100, RZ, 0xc0, !PT ;  /* 0x00000100c0ff7812 */ /* 0x000fe400078cc0ff */
[----:B------:R-:W-:Y:S01]  /*30a90*/  LOP3.LUT R4, R4, 0xfffffdff, RZ, 0xc0, !PT ;  /* 0xfffffdff04047812 */ /* 0x000fe200078ec0ff */
[----:B--2---:R0:W-:Y:S04]  /*30aa0*/  @P3 STG.E.U8 desc[UR32][R220.64], R52 ;  /* 0x00000034dc003986 */ /* 0x0041e8000c101120 */
[----:B0-----:R-:W2:Y:S06]  /*30ab0*/  LDL.LU.64 R220, [R1+0xdd0] ;  /* 0x000dd00001dc7983 */ /* 0x001eac0000300a00 */
[----:B------:R-:W-:-:S02]  /*30ac0*/  @P6 LOP3.LUT R4, R4, 0x200, RZ, 0xfc, !PT ;  /* 0x0000020004046812 */ /* 0x000fc400078efcff */
[----:B------:R-:W-:Y:S01]  /*30ad0*/  LOP3.LUT P6, RZ, R192, 0x200, RZ, 0xc0, !PT ;  /* 0x00000200c0ff7812 */ /* 0x000fe200078cc0ff */
[----:B------:R-:W3:Y:S01]  /*30ae0*/  LDL.LU.64 R198, [R1+0xdc8] ;  /* 0x000dc80001c67983 */ /* 0x000ee20000300a00 */
[----:B------:R-:W-:Y:S02]  /*30af0*/  LOP3.LUT R4, R4, 0xfffffbff, RZ, 0xc0, !PT ;  /* 0xfffffbff04047812 */ /* 0x000fe400078ec0ff */
[C---:B------:R-:W-:Y:S01]  /*30b00*/  LOP3.LUT P2, RZ, R192.reuse, 0x4000, RZ, 0xc0, !PT ;  /* 0x00004000c0ff7812 */ /* 0x040fe2000784c0ff */
[----:B------:R-:W4:Y:S01]  /*30b10*/  LDL.LU.64 R200, [R1+0xdc0] ;  /* 0x000dc00001c87983 */ /* 0x000f220000300a00 */
[----:B------:R-:W-:Y:S02]  /*30b20*/  LOP3.LUT P1, RZ, R192, 0x2000, RZ, 0xc0, !PT ;  /* 0x00002000c0ff7812 */ /* 0x000fe4000782c0ff */
[----:B------:R-:W-:Y:S01]  /*30b30*/  PRMT R52, R68, 0x7771, RZ ;  /* 0x0000777144347816 */ /* 0x000fe200000000ff */
[----:B------:R-:W4:Y:S04]  /*30b40*/  LDL.LU.64 R170, [R1+0xdb8] ;  /* 0x000db80001aa7983 */ /* 0x000f280000300a00 */
[----:B------:R-:W-:Y:S01]  /*30b50*/  @P6 LOP3.LUT R4, R4, 0x400, RZ, 0xfc, !PT ;  /* 0x0000040004046812 */ /* 0x000fe200078efcff */
[----:B------:R-:W4:Y:S01]  /*30b60*/  LDL.LU.64 R218, [R1+0xdb0] ;  /* 0x000db00001da7983 */ /* 0x000f220000300a00 */
[----:B------:R-:W-:-:S02]  /*30b70*/  LOP3.LUT P6, RZ, R192, 0x400, RZ, 0xc0, !PT ;  /* 0x00000400c0ff7812 */ /* 0x000fc400078cc0ff */
[----:B------:R-:W-:Y:S02]  /*30b80*/  LOP3.LUT R4, R4, 0xfffff7ff, RZ, 0xc0, !PT ;  /* 0xfffff7ff04047812 */ /* 0x000fe400078ec0ff */
[C---:B------:R-:W-:Y:S01]  /*30b90*/  LOP3.LUT P0, RZ, R192.reuse, 0x1000, RZ, 0xc0, !PT ;  /* 0x00001000c0ff7812 */ /* 0x040fe2000780c0ff */
[----:B------:R0:W-:Y:S01]  /*30ba0*/  @P2 STG.E.U8 desc[UR32][R250.64], R52 ;  /* 0x00000034fa002986 */ /* 0x0001e2000c101120 */
[C---:B------:R-:W-:Y:S02]  /*30bb0*/  LOP3.LUT P5, RZ, R192.reuse, 0x4, RZ, 0xc0, !PT ;  /* 0x00000004c0ff7812 */ /* 0x040fe400078ac0ff */
[----:B------:R-:W-:Y:S01]  /*30bc0*/  LOP3.LUT P4, RZ, R192, 0x2, RZ, 0xc0, !PT ;  /* 0x00000002c0ff7812 */ /* 0x000fe2000788c0ff */
[----:B------:R-:W4:Y:S04]  /*30bd0*/  LDL.LU.64 R216, [R1+0xda8] ;  /* 0x000da80001d87983 */ /* 0x000f280000300a00 */
[----:B------:R-:W-:-:S02]  /*30be0*/  @P6 LOP3.LUT R4, R4, 0x800, RZ, 0xfc, !PT ;  /* 0x0000080004046812 */ /* 0x000fc400078efcff */
[----:B------:R-:W-:Y:S02]  /*30bf0*/  LOP3.LUT P6, RZ, R192, 0x800, RZ, 0xc0, !PT ;  /* 0x00000800c0ff7812 */ /* 0x000fe400078cc0ff */
[C---:B0-----:R-:W-:Y:S02]  /*30c00*/  PRMT R52, R68.reuse, 0x7772, RZ ;  /* 0x0000777244347816 */ /* 0x041fe400000000ff */
[----:B------:R-:W-:-:S03]  /*30c10*/  PRMT R68, R68, 0x7773, RZ ;  /* 0x0000777344447816 */ /* 0x000fc600000000ff */
[----:B------:R0:W-:Y:S04]  /*30c20*/  @P1 STG.E.U8 desc[UR32][R248.64], R52 ;  /* 0x00000034f8001986 */ /* 0x0001e8000c101120 */
[----:B------:R-:W-:Y:S01]  /*30c30*/  @P0 STG.E.U8 desc[UR32][R246.64], R68 ;  /* 0x00000044f6000986 */ /* 0x000fe2000c101120 */
[----:B0-----:R-:W-:-:S05]  /*30c40*/  PRMT R52, R49, 0x7770, RZ ;  /* 0x0000777031347816 */ /* 0x001fca00000000ff */
[----:B------:R0:W-:Y:S01]  /*30c50*/  @P6 STG.E.U8 desc[UR32][R244.64], R52 ;  /* 0x00000034f4006986 */ /* 0x0001e2000c101120 */
[----:B------:R-:W-:Y:S02]  /*30c60*/  LOP3.LUT P6, RZ, R4, 0x800, RZ, 0xc0, !PT ;  /* 0x0000080004ff7812 */ /* 0x000fe400078cc0ff */
[----:B0-----:R-:W-:-:S11]  /*30c70*/  PRMT R52, R49, 0x7771, RZ ;  /* 0x0000777131347816 */ /* 0x001fd600000000ff */
        /* <DEDUP_REMOVED lines=20> */
[----:B0-----:R-:W-:Y:S02]  /*30dc0*/  PRMT R49, R50, 0x7770, RZ ;  /* 0x0000777032317816 */ /* 0x001fe400000000ff */
[----:B------:R-:W-:Y:S02]  /*30dd0*/  LOP3.LUT P3, RZ, R192, 0x1, RZ, 0xc0, !PT ;  /* 0x00000001c0ff7812 */ /* 0x000fe4000786c0ff */
[----:B------:R-:W-:-:S07]  /*30de0*/  LOP3.LUT P2, RZ, R19, 0x80000000, RZ, 0xc0, !PT ;  /* 0x8000000013ff7812 */ /* 0x000fce000784c0ff */
[----:B------:R0:W-:Y:S01]  /*30df0*/  @P6 STG.E.U8 desc[UR32][R228.64], R49 ;  /* 0x00000031e4006986 */ /* 0x0001e2000c101120 */
[----:B------:R-:W-:Y:S02]  /*30e00*/  LOP3.LUT P1, RZ, R19, 0x40000000, RZ, 0xc0, !PT ;  /* 0x4000000013ff7812 */ /* 0x000fe4000782c0ff */
[----:B0-----:R-:W-:-:S05]  /*30e10*/  PRMT R49, R50, 0x7771, RZ ;  /* 0x0000777132317816 */ /* 0x001fca00000000ff */
[----:B------:R0:W-:Y:S01]  /*30e20*/  @P5 STG.E.U8 desc[UR32][R226.64], R49 ;  /* 0x00000031e2005986 */ /* 0x0001e2000c101120 */
[----:B------:R-:W-:Y:S02]  /*30e30*/  LOP3.LUT P0, RZ, R19, 0x20000000, RZ, 0xc0, !PT ;  /* 0x2000000013ff7812 */ /* 0x000fe4000780c0ff */
[C---:B0-----:R-:W-:Y:S02]  /*30e40*/  PRMT R49, R50.reuse, 0x7772, RZ ;  /* 0x0000777232317816 */ /* 0x041fe400000000ff */
[----:B------:R-:W-:-:S03]  /*30e50*/  PRMT R50, R50, 0x7773, RZ ;  /* 0x0000777332327816 */ /* 0x000fc600000000ff */
[----:B------:R0:W-:Y:S04]  /*30e60*/  @P4 STG.E.U8 desc[UR32][R224.64], R49 ;  /* 0x00000031e0004986 */ /* 0x0001e8000c101120 */
[----:B------:R-:W-:Y:S01]  /*30e70*/  @P3 STG.E.U8 desc[UR32][R222.64], R50 ;  /* 0x00000032de003986 */ /* 0x000fe2000c101120 */
        /* <DEDUP_REMOVED lines=41> */
[----:B------:R-:W-:Y:S01]  /*31110*/  LOP3.LUT R4, R4, 0xfffffff7, RZ, 0xc0, !PT ;  /* 0xfffffff704047812 */ /* 0x000fe200078ec0ff */
[----:B---3--:R0:W-:Y:S01]  /*31120*/  @P2 STG.E.U8 desc[UR32][R198.64], R49 ;  /* 0x00000031c6002986 */ /* 0x0081e2000c101120 */
[----:B------:R-:W-:-:S09]  /*31130*/  LOP3.LUT P0, RZ, R19, 0x2000000, RZ, 0xc0, !PT ;  /* 0x0200000013ff7812 */ /* 0x000fd2000780c0ff */
[----:B------:R-:W-:Y:S02]  /*31140*/  @P6 LOP3.LUT R4, R4, 0x8, RZ, 0xfc, !PT ;  /* 0x0000000804046812 */ /* 0x000fe400078efcff */
[----:B------:R-:W-:Y:S01]  /*31150*/  LOP3.LUT P6, RZ, R19, 0x1000000, RZ, 0xc0, !PT ;  /* 0x0100000013ff7812 */ /* 0x000fe200078cc0ff */
[----:B0-----:R-:W3:Y:S01]  /*31160*/  LDL.LU.64 R198, [R1+0xd68] ;  /* 0x000d680001c67983 */ /* 0x001ee20000300a00 */
[----:B------:R-:W-:-:S05]  /*31170*/  PRMT R49, R51, 0x7771, RZ ;  /* 0x0000777133317816 */ /* 0x000fca00000000ff */
[----:B----4-:R0:W-:Y:S02]  /*31180*/  @P1 STG.E.U8 desc[UR32][R200.64], R49 ;  /* 0x00000031c8001986 */ /* 0x0101e4000c101120 */
[C---:B0-----:R-:W-:Y:S02]  /*31190*/  PRMT R49, R51.reuse, 0x7772, RZ ;  /* 0x0000777233317816 */ /* 0x041fe400000000ff */
[----:B------:R-:W4:Y:S01]  /*311a0*/  LDL.LU.64 R200, [R1+0xd60] ;  /* 0x000d600001c87983 */ /* 0x000f220000300a00 */
[----:B------:R-:W-:-:S03]  /*311b0*/  PRMT R51, R51, 0x7773, RZ ;  /* 0x0000777333337816 */ /* 0x000fc600000000ff */
[----:B------:R0:W-:Y:S04]  /*311c0*/  @P0 STG.E.U8 desc[UR32][R170.64], R49 ;  /* 0x00000031aa000986 */ /* 0x0001e8000c101120 */
[----:B------:R1:W-:Y:S01]  /*311d0*/  @P6 STG.E.U8 desc[UR32][R218.64], R51 ;  /* 0x00000033da006986 */ /* 0x0003e2000c101120 */
[C---:B------:R-:W-:Y:S02]  /*311e0*/  LOP3.LUT P6, RZ, R4.reuse, 0x8, RZ, 0xc0, !PT ;  /* 0x0000000804ff7812 */ /* 0x040fe400078cc0ff */
        /* <DEDUP_REMOVED lines=12> */
[----:B------:R-:W-:Y:S01]  /*312b0*/  @P6 STG.E.U8 desc[UR32][R184.64], R49 ;  /* 0x00000031b8006986 */ /* 0x000fe2000c101120 */
[----:B------:R-:W-:Y:S02]  /*312c0*/  LOP3.LUT P6, RZ, R4, 0x1, RZ, 0xc0, !PT ;  /* 0x0000000104ff7812 */ /* 0x000fe400078cc0ff */
[----:B------:R-:W-:-:S11]  /*312d0*/  PRMT R4, R72, 0x7770, RZ ;  /* 0x0000777048047816 */ /* 0x000fd600000000ff */
[----:B------:R-:W-:Y:S01]  /*312e0*/  @P6 STG.E.U8 desc[UR32][R186.64], R71 ;  /* 0x00000047ba006986 */ /* 0x000fe2000c101120 */
[----:B------:R-:W-:-:S13]  /*312f0*/  LOP3.LUT P6, RZ, R48, 0x80000000, RZ, 0xc0, !PT ;  /* 0x8000000030ff7812 */ /* 0x000fda00078cc0ff */
        /* <DEDUP_REMOVED lines=32> */
[----:B------:R-:W4:Y:S01]  /*31500*/  LDL.LU.64 R218, [R1+0xd18] ;  /* 0x000d180001da7983 */ /* 0x000f220000300a00 */
[----:B------:R-:W-:-:S03]  /*31510*/  LOP3.LUT P3, RZ, R19, 0x200, RZ, 0xc0, !PT ;  /* 0x0000020013ff7812 */ /* 0x000fc6000786c0ff */
[----:B------:R-:W4:Y:S01]  /*31520*/  LDL.LU.64 R216, [R1+0xd10] ;  /* 0x000d100001d87983 */ /* 0x000f220000300a00 */
        /* <DEDUP_REMOVED lines=14> */
[----:B------:R-:W-:Y:S01]  /*31610*/  LOP3.LUT R48, R48, 0xfeffffff, RZ, 0xc0, !PT ;  /* 0xfeffffff30307812 */ /* 0x000fe200078ec0ff */
[----:B--2---:R0:W-:Y:S04]  /*31620*/  @P3 STG.E.U8 desc[UR32][R220.64], R4 ;  /* 0x00000004dc003986 */ /* 0x0041e8000c101120 */
[----:B0-----:R-:W2:Y:S04]  /*31630*/  LDL.LU.64 R220, [R1+0xd08] ;  /* 0x000d080001dc7983 */ /* 0x001ea80000300a00 */
[----:B------:R-:W2:Y:S02]  /*31640*/  LDL.LU.64 R184, [R1+0xd00] ;  /* 0x000d000001b87983 */ /* 0x000ea40000300a00 */
[----:B------:R-:W-:-:S02]  /*31650*/  @P6 LOP3.LUT R48, R48, 0x1000000, RZ, 0xfc, !PT ;  /* 0x0100000030306812 */ /* 0x000fc400078efcff */
[----:B------:R-:W-:Y:S01]  /*31660*/  LOP3.LUT P6, RZ, R19, 0x4, RZ, 0xc0, !PT ;  /* 0x0000000413ff7812 */ /* 0x000fe200078cc0ff */
[----:B------:R-:W2:Y:S01]  /*31670*/  LDL.LU.64 R186, [R1+0xcf8] ;  /* 0x000cf80001ba7983 */ /* 0x000ea20000300a00 */
[----:B------:R-:W-:-:S03]  /*31680*/  LOP3.LUT R48, R48, 0xfdffffff, RZ, 0xc0, !PT ;  /* 0xfdffffff30307812 */ /* 0x000fc600078ec0ff */
[----:B------:R-:W2:Y:S01]  /*31690*/  LDL.LU.64 R188, [R1+0xcf0] ;  /* 0x000cf00001bc7983 */ /* 0x000ea20000300a00 */
[C---:B------:R-:W-:Y:S02]  /*316a0*/  LOP3.LUT P2, RZ, R19.reuse, 0x100, RZ, 0xc0, !PT ;  /* 0x0000010013ff7812 */ /* 0x040fe4000784c0ff */
[C---:B------:R-:W-:Y:S01]  /*316b0*/  LOP3.LUT P1, RZ, R19.reuse, 0x80, RZ, 0xc0, !PT ;  /* 0x0000008013ff7812 */ /* 0x040fe2000782c0ff */
[----:B------:R-:W2:Y:S04]  /*316c0*/  LDL.LU.64 R190, [R1+0xce8] ;  /* 0x000ce80001be7983 */ /* 0x000ea80000300a00 */
[----:B------:R-:W-:Y:S01]  /*316d0*/  @P6 LOP3.LUT R48, R48, 0x2000000, RZ, 0xfc, !PT ;  /* 0x0200000030306812 */ /* 0x000fe200078efcff */
[----:B------:R-:W2:Y:S01]  /*316e0*/  LDL.LU.64 R168, [R1+0xce0] ;  /* 0x000ce00001a87983 */ /* 0x000ea20000300a00 */
[----:B------:R-:W-:-:S02]  /*316f0*/  LOP3.LUT P6, RZ, R19, 0x8, RZ, 0xc0, !PT ;  /* 0x0000000813ff7812 */ /* 0x000fc400078cc0ff */
[----:B------:R-:W-:Y:S01]  /*31700*/  LOP3.LUT R48, R48, 0xfbffffff, RZ, 0xc0, !PT ;  /* 0xfbffffff30307812 */ /* 0x000fe200078ec0ff */
[----:B------:R-:W2:Y:S01]  /*31710*/  LDL.LU.64 R196, [R1+0xcd8] ;  /* 0x000cd80001c47983 */ /* 0x000ea20000300a00 */
[----:B------:R-:W-:-:S09]  /*31720*/  LOP3.LUT P0, RZ, R19, 0x40, RZ, 0xc0, !PT ;  /* 0x0000004013ff7812 */ /* 0x000fd2000780c0ff */
[----:B------:R-:W-:Y:S02]  /*31730*/  @P6 LOP3.LUT R48, R48, 0x4000000, RZ, 0xfc, !PT ;  /* 0x0400000030306812 */ /* 0x000fe400078efcff */
[----:B------:R-:W-:Y:S02]  /*31740*/  LOP3.LUT P6, RZ, R19, 0x10, RZ, 0xc0, !PT ;  /* 0x0000001013ff7812 */ /* 0x000fe400078cc0ff */
[----:B------:R-:W-:Y:S02]  /*31750*/  LOP3.LUT R48, R48, 0xf7ffffff, RZ, 0xc0, !PT ;  /* 0xf7ffffff30307812 */ /* 0x000fe400078ec0ff */
[----:B------:R-:W-:Y:S02]  /*31760*/  PRMT R73, R73, 0x7773, RZ ;  /* 0x0000777349497816 */ /* 0x000fe400000000ff */
[----:B------:R-:W-:-:S03]  /*31770*/  PRMT R4, R77, 0x7770, RZ ;  /* 0x000077704d047816 */ /* 0x000fc600000000ff */
[----:B---3--:R0:W-:Y:S04]  /*31780*/  @P2 STG.E.U8 desc[UR32][R198.64], R73 ;  /* 0x00000049c6002986 */ /* 0x0081e8000c101120 */
[----:B------:R-:W-:Y:S01]  /*31790*/  @P6 LOP3.LUT R48, R48, 0x8000000, RZ, 0xfc, !PT ;  /* 0x0800000030306812 */ /* 0x000fe200078efcff */
[----:B----4-:R1:W-:Y:S01]  /*317a0*/  @P1 STG.E.U8 desc[UR32][R200.64], R4 ;  /* 0x00000004c8001986 */ /* 0x0103e2000c101120 */
[----:B------:R-:W-:-:S03]  /*317b0*/  LOP3.LUT P6, RZ, R19, 0x20, RZ, 0xc0, !PT ;  /* 0x0000002013ff7812 */ /* 0x000fc600078cc0ff */
[----:B0-----:R-:W3:Y:S01]  /*317c0*/  LDL.LU.64 R198, [R1+0xcd0] ;  /* 0x000cd00001c67983 */ /* 0x001ee20000300a00 */
        /* <DEDUP_REMOVED lines=9> */
[----:B------:R0:W-:Y:S01]  /*31860*/  @P6 STG.E.U8 desc[UR32][R216.64], R77 ;  /* 0x0000004dd8006986 */ /* 0x0001e2000c101120 */
[----:B------:R-:W-:-:S02]  /*31870*/  LOP3.LUT P6, RZ, R48, 0x4000000, RZ, 0xc0, !PT ;  /* 0x0400000030ff7812 */ /* 0x000fc400078cc0ff */
[----:B------:R-:W-:Y:S01]  /*31880*/  PRMT R4, R74, 0x7770, RZ ;  /* 0x000077704a047816 */ /* 0x000fe200000000ff */
[----:B0-----:R-:W4:Y:S10]  /*31890*/  LDL.LU.64 R216, [R1+0xcb0] ;  /* 0x000cb00001d87983 */ /* 0x001f340000300a00 */
[----:B--2---:R0:W-:Y:S04]  /*318a0*/  @P6 STG.E.U8 desc[UR32][R220.64], R4 ;  /* 0x00000004dc006986 */ /* 0x0041e8000c101120 */
[----:B0-----:R-:W2:Y:S01]  /*318b0*/  LDL.LU.64 R220, [R1+0xca8] ;  /* 0x000ca80001dc7983 */ /* 0x001ea20000300a00 */
[----:B------:R-:W-:-:S02]  /*318c0*/  LOP3.LUT P6, RZ, R48, 0x2000000, RZ, 0xc0, !PT ;  /* 0x0200000030ff7812 */ /* 0x000fc400078cc0ff */
[----:B------:R-:W-:-:S11]  /*318d0*/  PRMT R4, R74, 0x7771, RZ ;  /* 0x000077714a047816 */ /* 0x000fd600000000ff */
        /* <DEDUP_REMOVED lines=14> */
[C---:B------:R-:W-:Y:S02]  /*319c0*/  LOP3.LUT P5, RZ, R18.reuse, 0x10000000, RZ, 0xc0, !PT ;  /* 0x1000000012ff7812 */ /* 0x040fe400078ac0ff */
[C---:B------:R-:W-:Y:S02]  /*319d0*/  LOP3.LUT P4, RZ, R18.reuse, 0x8000000, RZ, 0xc0, !PT ;  /* 0x0800000012ff7812 */ /* 0x040fe4000788c0ff */
[----:B------:R-:W-:Y:S02]  /*319e0*/  LOP3.LUT P3, RZ, R18, 0x4000000, RZ, 0xc0, !PT ;  /* 0x0400000012ff7812 */ /* 0x000fe4000786c0ff */
[C---:B0-----:R-:W-:Y:S02]  /*319f0*/  PRMT R4, R78.reuse, 0x7772, RZ ;  /* 0x000077724e047816 */ /* 0x041fe400000000ff */
[----:B------:R-:W-:-:S03]  /*31a00*/  PRMT R78, R78, 0x7773, RZ ;  /* 0x000077734e4e7816 */ /* 0x000fc600000000ff */
[----:B------:R0:W-:Y:S01]  /*31a10*/  @P6 STG.E.U8 desc[UR32][R196.64], R4 ;  /* 0x00000004c4006986 */ /* 0x0001e2000c101120 */
[----:B------:R-:W-:-:S03]  /*31a20*/  LOP3.LUT P2, RZ, R18, 0x2000000, RZ, 0xc0, !PT ;  /* 0x0200000012ff7812 */ /* 0x000fc6000784c0ff */
[----:B---3--:R-:W-:Y:S01]  /*31a30*/  @P5 STG.E.U8 desc[UR32][R198.64], R78 ;  /* 0x0000004ec6005986 */ /* 0x008fe2000c101120 */
[----:B0-----:R-:W-:-:S05]  /*31a40*/  PRMT R4, R75, 0x7770, RZ ;  /* 0x000077704b047816 */ /* 0x001fca00000000ff */
[----:B----4-:R0:W-:Y:S01]  /*31a50*/  @P4 STG.E.U8 desc[UR32][R200.64], R4 ;  /* 0x00000004c8004986 */ /* 0x0101e2000c101120 */
[C---:B------:R-:W-:Y:S02]  /*31a60*/  LOP3.LUT P1, RZ, R18.reuse, 0x1000000, RZ, 0xc0, !PT ;  /* 0x0100000012ff7812 */ /* 0x040fe4000782c0ff */
[----:B------:R-:W-:Y:S02]  /*31a70*/  LOP3.LUT P0, RZ, R18, 0x800000, RZ, 0xc0, !PT ;  /* 0x0080000012ff7812 */ /* 0x000fe4000780c0ff */
[----:B0-----:R-:W-:-:S05]  /*31a80*/  PRMT R4, R75, 0x7771, RZ ;  /* 0x000077714b047816 */ /* 0x001fca00000000ff */
[----:B------:R0:W-:Y:S02]  /*31a90*/  @P3 STG.E.U8 desc[UR32][R170.64], R4 ;  /* 0x00000004aa003986 */ /* 0x0001e4000c101120 */
[C---:B0-----:R-:W-:Y:S02]  /*31aa0*/  PRMT R4, R75.reuse, 0x7772, RZ ;  /* 0x000077724b047816 */ /* 0x041fe400000000ff */
[----:B------:R-:W-:-:S03]  /*31ab0*/  PRMT R75, R75, 0x7773, RZ ;  /* 0x000077734b4b7816 */ /* 0x000fc600000000ff */
[----:B------:R0:W-:Y:S04]  /*31ac0*/  @P2 STG.E.U8 desc[UR32][R218.64], R4 ;  /* 0x00000004da002986 */ /* 0x0001e8000c101120 */
[----:B------:R-:W-:Y:S01]  /*31ad0*/  @P1 STG.E.U8 desc[UR32][R216.64], R75 ;  /* 0x0000004bd8001986 */ /* 0x000fe2000c101120 */
        /* <DEDUP_REMOVED lines=32> */
[----:B------:R-:W-:-:S03]  /*31ce0*/  LOP3.LUT P2, RZ, R18, 0x200000, RZ, 0xc0, !PT ;  /* 0x0020000012ff7812 */ /* 0x000fc6000784c0ff */
[----:B------:R-:W2:Y:S04]  /*31cf0*/  LDL.LU.64 R190, [R1+0xc50] ;  /* 0x000c500001be7983 */ /* 0x000ea80000300a00 */
[----:B------:R-:W-:Y:S01]  /*31d00*/  @P6 LOP3.LUT R48, R48, 0x20000, RZ, 0xfc, !PT ;  /* 0x0002000030306812 */ /* 0x000fe200078efcff */
[----:B------:R-:W2:Y:S01]  /*31d10*/  LDL.LU.64 R168, [R1+0xc48] ;  /* 0x000c480001a87983 */ /* 0x000ea20000300a00 */
[----:B------:R-:W-:Y:S02]  /*31d20*/  LOP3.LUT P6, RZ, R18, 0x10000, RZ, 0xc0, !PT ;  /* 0x0001000012ff7812 */ /* 0x000fe400078cc0ff */
[----:B------:R-:W-:Y:S01]  /*31d30*/  LOP3.LUT R48, R48, 0xfffbffff, RZ, 0xc0, !PT ;  /* 0xfffbffff30307812 */ /* 0x000fe200078ec0ff */
[----:B------:R-:W2:Y:S01]  /*31d40*/  LDL.LU.64 R196, [R1+0xc40] ;  /* 0x000c400001c47983 */ /* 0x000ea20000300a00 */
[----:B------:R-:W-:-:S09]  /*31d50*/  LOP3.LUT P1, RZ, R18, 0x100000, RZ, 0xc0, !PT ;  /* 0x0010000012ff7812 */ /* 0x000fd2000782c0ff */
[----:B------:R-:W-:Y:S02]  /*31d60*/  @P6 LOP3.LUT R48, R48, 0x40000, RZ, 0xfc, !PT ;  /* 0x0004000030306812 */ /* 0x000fe400078efcff */
[C---:B------:R-:W-:Y:S02]  /*31d70*/  LOP3.LUT P6, RZ, R18.reuse, 0x20000, RZ, 0xc0, !PT ;  /* 0x0002000012ff7812 */ /* 0x040fe400078cc0ff */
[----:B------:R-:W-:Y:S02]  /*31d80*/  LOP3.LUT P0, RZ, R18, 0x80000, RZ, 0xc0, !PT ;  /* 0x0008000012ff7812 */ /* 0x000fe4000780c0ff */
[----:B------:R-:W-:Y:S02]  /*31d90*/  LOP3.LUT R48, R48, 0xfff7ffff, RZ, 0xc0, !PT ;  /* 0xfff7ffff30307812 */ /* 0x000fe400078ec0ff */
[C---:B------:R-:W-:Y:S02]  /*31da0*/  PRMT R4, R79.reuse, 0x7772, RZ ;  /* 0x000077724f047816 */ /* 0x040fe400000000ff */
[----:B------:R-:W-:-:S03]  /*31db0*/  PRMT R79, R79, 0x7773, RZ ;  /* 0x000077734f4f7816 */ /* 0x000fc600000000ff */
[----:B---3--:R0:W-:Y:S02]  /*31dc0*/  @P2 STG.E.U8 desc[UR32][R198.64], R4 ;  /* 0x00000004c6002986 */ /* 0x0081e4000c101120 */
[----:B------:R-:W-:Y:S02]  /*31dd0*/  @P6 LOP3.LUT R48, R48, 0x80000, RZ, 0xfc, !PT ;  /* 0x0008000030306812 */ /* 0x000fe400078efcff */
[----:B------:R-:W-:Y:S01]  /*31de0*/  LOP3.LUT P6, RZ, R18, 0x40000, RZ, 0xc0, !PT ;  /* 0x0004000012ff7812 */ /* 0x000fe200078cc0ff */
[----:B----4-:R1:W-:Y:S01]  /*31df0*/  @P1 STG.E.U8 desc[UR32][R200.64], R79 ;  /* 0x0000004fc8001986 */ /* 0x0103e2000c101120 */
[----:B0-----:R-:W-:-:S03]  /*31e00*/  PRMT R4, R80, 0x7770, RZ ;  /* 0x0000777050047816 */ /* 0x001fc600000000ff */
[----:B------:R-:W3:Y:S04]  /*31e10*/  LDL.LU.64 R198, [R1+0xc38] ;  /* 0x000c380001c67983 */ /* 0x000ee80000300a00 */
        /* <DEDUP_REMOVED lines=28> */
[----:B------:R-:W-:-:S09]  /*31fe0*/  LOP3.LUT P5, RZ, R18, 0x200, RZ, 0xc0, !PT ;  /* 0x0000020012ff7812 */ /* 0x000fd200078ac0ff */
[----:B------:R0:W-:Y:S01]  /*31ff0*/  @P6 STG.E.U8 desc[UR32][R168.64], R4 ;  /* 0x00000004a8006986 */ /* 0x0001e2000c101120 */
[----:B------:R-:W-:Y:S02]  /*32000*/  LOP3.LUT P6, RZ, R48, 0x1000, RZ, 0xc0, !PT ;  /* 0x0000100030ff7812 */ /* 0x000fe400078cc0ff */
[C---:B------:R-:W-:Y:S02]  /*32010*/  LOP3.LUT P4, RZ, R18.reuse, 0x100, RZ, 0xc0, !PT ;  /* 0x0000010012ff7812 */ /* 0x040fe4000788c0ff */
[----:B------:R-:W-:Y:S02]  /*32020*/  LOP3.LUT P3, RZ, R18, 0x1, RZ, 0xc0, !PT ;  /* 0x0000000112ff7812 */ /* 0x000fe4000786c0ff */
[----:B0-----:R-:W-:-:S07]  /*32030*/  PRMT R4, R81, 0x7771, RZ ;  /* 0x0000777151047816 */ /* 0x001fce00000000ff */
[----:B------:R0:W-:Y:S01]  /*32040*/  @P6 STG.E.U8 desc[UR32][R196.64], R4 ;  /* 0x00000004c4006986 */ /* 0x0001e2000c101120 */
[----:B------:R-:W-:Y:S02]  /*32050*/  LOP3.LUT P2, RZ, R17, 0x80000000, RZ, 0xc0, !PT ;  /* 0x8000000011ff7812 */ /* 0x000fe4000784c0ff */
[C---:B0-----:R-:W-:Y:S02]  /*32060*/  PRMT R4, R81.reuse, 0x7772, RZ ;  /* 0x0000777251047816 */ /* 0x041fe400000000ff */
[----:B------:R-:W-:-:S03]  /*32070*/  PRMT R81, R81, 0x7773, RZ ;  /* 0x0000777351517816 */ /* 0x000fc600000000ff */
[----:B---3--:R0:W-:Y:S01]  /*32080*/  @P5 STG.E.U8 desc[UR32][R198.64], R4 ;  /* 0x00000004c6005986 */ /* 0x0081e2000c101120 */
[C---:B------:R-:W-:Y:S02]  /*32090*/  LOP3.LUT P1, RZ, R17.reuse, 0x40000000, RZ, 0xc0, !PT ;  /* 0x4000000011ff7812 */ /* 0x040fe4000782c0ff */
[----:B------:R-:W-:Y:S01]  /*320a0*/  LOP3.LUT P0, RZ, R17, 0x4000000, RZ, 0xc0, !PT ;  /* 0x0400000011ff7812 */ /* 0x000fe2000780c0ff */
        /* <DEDUP_REMOVED lines=35> */
[----:B------:R-:W2:Y:S01]  /*322e0*/  LDL.LU.64 R186, [R1+0x180] ;  /* 0x0001800001ba7983 */ /* 0x000ea20000300a00 */
[C---:B------:R-:W-:Y:S02]  /*322f0*/  LOP3.LUT P6, RZ, R17.reuse, 0x80, RZ, 0xc0, !PT ;  /* 0x0000008011ff7812 */ /* 0x040fe400078cc0ff */
[----:B------:R-:W-:Y:S01]  /*32300*/  LOP3.LUT R48, R48, 0xfffffdff, RZ, 0xc0, !PT ;  /* 0xfffffdff30307812 */ /* 0x000fe200078ec0ff */
[----:B------:R-:W2:Y:S04]  /*32310*/  LDL.LU.64 R188, [R1+0x178] ;  /* 0x0001780001bc7983 */ /* 0x000ea80000300a00 */
[----:B------:R-:W2:Y:S01]  /*32320*/  LDL.LU.64 R190, [R1+0x170] ;  /* 0x0001700001be7983 */ /* 0x000ea20000300a00 */
[C---:B------:R-:W-:Y:S02]  /*32330*/  LOP3.LUT P2, RZ, R17.reuse, 0x8000, RZ, 0xc0, !PT ;  /* 0x0000800011ff7812 */ /* 0x040fe4000784c0ff */
[----:B------:R-:W-:Y:S01]  /*32340*/  LOP3.LUT P1, RZ, R17, 0x4000, RZ, 0xc0, !PT ;  /* 0x0000400011ff7812 */ /* 0x000fe2000782c0ff */
[----:B------:R-:W2:Y:S02]  /*32350*/  LDL.LU.64 R168, [R1+0x168] ;  /* 0x0001680001a87983 */ /* 0x000ea40000300a00 */
[----:B------:R-:W-:-:S02]  /*32360*/  @P6 LOP3.LUT R48, R48, 0x200, RZ, 0xfc, !PT ;  /* 0x0000020030306812 */ /* 0x000fc400078efcff */
[----:B------:R-:W-:Y:S01]  /*32370*/  LOP3.LUT P6, RZ, R17, 0x40, RZ, 0xc0, !PT ;  /* 0x0000004011ff7812 */ /* 0x000fe200078cc0ff */
[----:B------:R-:W2:Y:S01]  /*32380*/  LDL.LU.64 R196, [R1+0x160] ;  /* 0x0001600001c47983 */ /* 0x000ea20000300a00 */
[----:B------:R-:W-:-:S11]  /*32390*/  LOP3.LUT R48, R48, 0xfffffbff, RZ, 0xc0, !PT ;  /* 0xfffffbff30307812 */ /* 0x000fd600078ec0ff */
[----:B------:R-:W-:Y:S02]  /*323a0*/  @P6 LOP3.LUT R48, R48, 0x400, RZ, 0xfc, !PT ;  /* 0x0000040030306812 */ /* 0x000fe400078efcff */
[C---:B------:R-:W-:Y:S02]  /*323b0*/  LOP3.LUT P6, RZ, R17.reuse, 0x20, RZ, 0xc0, !PT ;  /* 0x0000002011ff7812 */ /* 0x040fe400078cc0ff */
[----:B------:R-:W-:Y:S02]  /*323c0*/  LOP3.LUT R48, R48, 0xfffff7ff, RZ, 0xc0, !PT ;  /* 0xfffff7ff30307812 */ /* 0x000fe400078ec0ff */
[----:B------:R-:W-:Y:S02]  /*323d0*/  PRMT R4, R82, 0x7771, RZ ;  /* 0x0000777152047816 */ /* 0x000fe400000000ff */
[----:B------:R-:W-:-:S03]  /*323e0*/  LOP3.LUT P0, RZ, R17, 0x200, RZ, 0xc0, !PT ;  /* 0x0000020011ff7812 */ /* 0x000fc6000780c0ff */
[----:B---3--:R0:W-:Y:S04]  /*323f0*/  @P2 STG.E.U8 desc[UR32][R198.64], R4 ;  /* 0x00000004c6002986 */ /* 0x0081e8000c101120 */
[----:B------:R-:W-:Y:S02]  /*32400*/  @P6 LOP3.LUT R48, R48, 0x800, RZ, 0xfc, !PT ;  /* 0x0000080030306812 */ /* 0x000fe400078efcff */
[----:B------:R-:W-:Y:S02]  /*32410*/  LOP3.LUT P6, RZ, R17, 0x4, RZ, 0xc0, !PT ;  /* 0x0000000411ff7812 */ /* 0x000fe400078cc0ff */
[C---:B0-----:R-:W-:Y:S01]  /*32420*/  PRMT R4, R82.reuse, 0x7772, RZ ;  /* 0x0000777252047816 */ /* 0x041fe200000000ff */
[----:B------:R-:W3:Y:S01]  /*32430*/  LDL.LU.64 R198, [R1+0x158] ;  /* 0x0001580001c67983 */ /* 0x000ee20000300a00 */
[----:B------:R-:W-:-:S03]  /*32440*/  PRMT R82, R82, 0x7773, RZ ;  /* 0x0000777352527816 */ /* 0x000fc600000000ff */
[----:B----4-:R0:W-:Y:S04]  /*32450*/  @P1 STG.E.U8 desc[UR32][R200.64], R4 ;  /* 0x00000004c8001986 */ /* 0x0101e8000c101120 */
[----:B------:R1:W-:Y:S01]  /*32460*/  @P0 STG.E.U8 desc[UR32][R170.64], R82 ;  /* 0x00000052aa000986 */ /* 0x0003e2000c101120 */
[----:B0-----:R-:W-:-:S03]  /*32470*/  PRMT R4, R86, 0x7770, RZ ;  /* 0x0000777056047816 */ /* 0x001fc600000000ff */
[----:B------:R-:W4:Y:S04]  /*32480*/  LDL.LU.64 R200, [R1+0x150] ;  /* 0x0001500001c87983 */ /* 0x000f280000300a00 */
[----:B------:R0:W-:Y:S01]  /*32490*/  @P6 STG.E.U8 desc[UR32][R218.64], R4 ;  /* 0x00000004da006986 */ /* 0x0001e2000c101120 */
[----:B------:R-:W-:-:S03]  /*324a0*/  LOP3.LUT P6, RZ, R48, 0x800, RZ, 0xc0, !PT ;  /* 0x0000080030ff7812 */ /* 0x000fc600078cc0ff */
[----:B-1----:R-:W4:Y:S01]  /*324b0*/  LDL.LU.64 R170, [R1+0x148] ;  /* 0x0001480001aa7983 */ /* 0x002f220000300a00 */
[----:B0-----:R-:W-:-:S03]  /*324c0*/  PRMT R4, R86, 0x7771, RZ ;  /* 0x0000777156047816 */ /* 0x001fc600000000ff */
[----:B------:R-:W4:Y:S06]  /*324d0*/  LDL.LU.64 R218, [R1+0x140] ;  /* 0x0001400001da7983 */ /* 0x000f2c0000300a00 */
[----:B------:R0:W-:Y:S01]  /*324e0*/  @P6 STG.E.U8 desc[UR32][R216.64], R4 ;  /* 0x00000004d8006986 */ /* 0x0001e2000c101120 */
[----:B------:R-:W-:-:S03]  /*324f0*/  LOP3.LUT P6, RZ, R48, 0x400, RZ, 0xc0, !PT ;  /* 0x0000040030ff7812 */ /* 0x000fc600078cc0ff */
[----:B0-----:R-:W4:Y:S01]  /*32500*/  LDL.LU.64 R216, [R1+0x138] ;  /* 0x0001380001d87983 */ /* 0x001f220000300a00 */
[----:B------:R-:W-:-:S09]  /*32510*/  PRMT R4, R86, 0x7772, RZ ;  /* 0x0000777256047816 */ /* 0x000fd200000000ff */
[----:B--2---:R0:W-:Y:S04]  /*32520*/  @P6 STG.E.U8 desc[UR32][R220.64], R4 ;  /* 0x00000004dc006986 */ /* 0x0041e8000c101120 */
[----:B0-----:R-:W2:Y:S01]  /*32530*/  LDL.LU.64 R220, [R1+0x130] ;  /* 0x0001300001dc7983 */ /* 0x001ea20000300a00 */
[----:B------:R-:W-:Y:S02]  /*32540*/  LOP3.LUT P6, RZ, R48, 0x200, RZ, 0xc0, !PT ;  /* 0x0000020030ff7812 */ /* 0x000fe400078cc0ff */
[----:B------:R-:W-:Y:S02]  /*32550*/  PRMT R86, R86, 0x7773, RZ ;  /* 0x0000777356567816 */ /* 0x000fe400000000ff */
[----:B------:R-:W-:-:S09]  /*32560*/  PRMT R4, R83, 0x7770, RZ ;  /* 0x0000777053047816 */ /* 0x000fd200000000ff */
[----:B------:R-:W-:Y:S01]  /*32570*/  @P6 STG.E.U8 desc[UR32][R184.64], R86 ;  /* 0x00000056b8006986 */ /* 0x000fe2000c101120 */
[----:B------:R-:W-:-:S13]  /*32580*/  LOP3.LUT P6, RZ, R48, 0x100, RZ, 0xc0, !PT ;  /* 0x0000010030ff7812 */ /* 0x000fda00078cc0ff */
        /* <DEDUP_REMOVED lines=8> */
[----:B------:R-:W-:Y:S02]  /*32610*/  PRMT R83, R83, 0x7773, RZ ;  /* 0x0000777353537816 */ /* 0x000fe400000000ff */
[----:B------:R-:W-:-:S09]  /*32620*/  LOP3.LUT P5, RZ, R17, 0x20000, RZ, 0xc0, !PT ;  /* 0x0002000011ff7812 */ /* 0x000fd200078ac0ff */
[----:B------:R-:W-:Y:S01]  /*32630*/  @P6 STG.E.U8 desc[UR32][R168.64], R83 ;  /* 0x00000053a8006986 */ /* 0x000fe2000c101120 */
[----:B------:R-:W-:Y:S02]  /*32640*/  LOP3.LUT P6, RZ, R48, 0x10, RZ, 0xc0, !PT ;  /* 0x0000001030ff7812 */ /* 0x000fe400078cc0ff */
[----:B0-----:R-:W-:Y:S02]  /*32650*/  PRMT R4, R87, 0x7770, RZ ;  /* 0x0000777057047816 */ /* 0x001fe400000000ff */
[C---:B------:R-:W-:Y:S02]  /*32660*/  LOP3.LUT P4, RZ, R17.reuse, 0x40000, RZ, 0xc0, !PT ;  /* 0x0004000011ff7812 */ /* 0x040fe4000788c0ff */
[C---:B------:R-:W-:Y:S02]  /*32670*/  LOP3.LUT P3, RZ, R17.reuse, 0x80000, RZ, 0xc0, !PT ;  /* 0x0008000011ff7812 */ /* 0x040fe4000786c0ff */
[----:B------:R-:W-:-:S05]  /*32680*/  LOP3.LUT P2, RZ, R17, 0x100000, RZ, 0xc0, !PT ;  /* 0x0010000011ff7812 */ /* 0x000fca000784c0ff */
[----:B------:R0:W-:Y:S01]  /*32690*/  @P6 STG.E.U8 desc[UR32][R196.64], R4 ;  /* 0x00000004c4006986 */ /* 0x0001e2000c101120 */
[----:B------:R-:W-:Y:S02]  /*326a0*/  LOP3.LUT P1, RZ, R17, 0x200000, RZ, 0xc0, !PT ;  /* 0x0020000011ff7812 */ /* 0x000fe4000782c0ff */
[----:B0-----:R-:W-:-:S05]  /*326b0*/  PRMT R4, R87, 0x7771, RZ ;  /* 0x0000777157047816 */ /* 0x001fca00000000ff */
[----:B---3--:R0:W-:Y:S01]  /*326c0*/  @P5 STG.E.U8 desc[UR32][R198.64], R4 ;  /* 0x00000004c6005986 */ /* 0x0081e2000c101120 */
[----:B------:R-:W-:Y:S02]  /*326d0*/  LOP3.LUT P0, RZ, R17, 0x400000, RZ, 0xc0, !PT ;  /* 0x0040000011ff7812 */ /* 0x000fe4000780c0ff */
        /* <DEDUP_REMOVED lines=57> */
[----:B------:R-:W3:Y:S04]  /*32a70*/  LDL.LU.64 R198, [R1+0xb68] ;  /* 0x000b680001c67983 */ /* 0x000ee80000300a00 */
[----:B----4-:R0:W-:Y:S02]  /*32a80*/  @P1 STG.E.U8 desc[UR32][R200.64], R4 ;  /* 0x00000004c8001986 */ /* 0x0101e4000c101120 */
[----:B0-----:R-:W-:-:S02]  /*32a90*/  PRMT R4, R92, 0x7772, RZ ;  /* 0x000077725c047816 */ /* 0x001fc400000000ff */
        /* <DEDUP_REMOVED lines=31> */
[----:B------:R-:W-:Y:S02]  /*32c90*/  LOP3.LUT P4, RZ, R17, 0x10, RZ, 0xc0, !PT ;  /* 0x0000001011ff7812 */ /* 0x000fe4000788c0ff */
[----:B------:R-:W-:Y:S02]  /*32ca0*/  PRMT R93, R93, 0x7773, RZ ;  /* 0x000077735d5d7816 */ /* 0x000fe400000000ff */
[----:B------:R-:W-:Y:S02]  /*32cb0*/  LOP3.LUT P3, RZ, R17, 0x2, RZ, 0xc0, !PT ;  /* 0x0000000211ff7812 */ /* 0x000fe4000786c0ff */
[----:B0-----:R-:W-:-:S05]  /*32cc0*/  PRMT R4, R90, 0x7770, RZ ;  /* 0x000077705a047816 */ /* 0x001fca00000000ff */
[----:B------:R-:W-:Y:S04]  /*32cd0*/  @P6 STG.E.U8 desc[UR32][R196.64], R93 ;  /* 0x0000005dc4006986 */ /* 0x000fe8000c101120 */
[----:B---3--:R0:W-:Y:S01]  /*32ce0*/  @P5 STG.E.U8 desc[UR32][R198.64], R4 ;  /* 0x00000004c6005986 */ /* 0x0081e2000c101120 */
[----:B------:R-:W-:Y:S02]  /*32cf0*/  LOP3.LUT P2, RZ, R17, 0x1, RZ, 0xc0, !PT ;  /* 0x0000000111ff7812 */ /* 0x000fe4000784c0ff */
[----:B------:R-:W-:Y:S02]  /*32d00*/  LOP3.LUT P1, RZ, R16, 0x80000000, RZ, 0xc0, !PT ;  /* 0x8000000010ff7812 */ /* 0x000fe4000782c0ff */
[----:B0-----:R-:W-:-:S05]  /*32d10*/  PRMT R4, R90, 0x7771, RZ ;  /* 0x000077715a047816 */ /* 0x001fca00000000ff */
[----:B----4-:R0:W-:Y:S01]  /*32d20*/  @P4 STG.E.U8 desc[UR32][R200.64], R4 ;  /* 0x00000004c8004986 */ /* 0x0101e2000c101120 */
[----:B------:R-:W-:Y:S02]  /*32d30*/  LOP3.LUT P0, RZ, R16, 0x40000000, RZ, 0xc0, !PT ;  /* 0x4000000010ff7812 */ /* 0x000fe4000780c0ff */
        /* <DEDUP_REMOVED lines=142> */
[C---:B------:R-:W-:Y:S02]  /*33620*/  LOP3.LUT P6, RZ, R16.reuse, 0x10, RZ, 0xc0, !PT ;  /* 0x0000001010ff7812 */ /* 0x040fe400078cc0ff */
        /* <DEDUP_REMOVED lines=92> */
[----:B------:R-:W-:Y:S02]  /*33bf0*/  LOP3.LUT P6, RZ, R15, 0x10000, RZ, 0xc0, !PT ;  /* 0x000100000fff7812 */ /* 0x000fe400078cc0ff */
        /* <DEDUP_REMOVED lines=11> */
[----:B------:R-:W-:Y:S02]  /*33cb0*/  LOP3.LUT P6, RZ, R15, 0x40000, RZ, 0xc0, !PT ;  /* 0x000400000fff7812 */ /* 0x000fe400078cc0ff */
        /* <DEDUP_REMOVED lines=145> */
[----:B------:R-:W-:Y:S04]  /*345d0*/  @P6 STG.E.U8 desc[UR32][R196.64], R107 ;  /* 0x0000006bc4006986 */ /* 0x000fe8000c101120 */
[----:B---3--:R0:W-:Y:S01]  /*345e0*/  @P5 STG.E.U8 desc[UR32][R198.64], R4 ;  /* 0x00000004c6005986 */ /* 0x0081e2000c101120 */
[C---:B------:R-:W-:Y:S02]  /*345f0*/  LOP3.LUT P2, RZ, R14.reuse, 0x100000, RZ, 0xc0, !PT ;  /* 0x001000000eff7812 */ /* 0x040fe4000784c0ff */
        /* <DEDUP_REMOVED lines=43> */
[----:B------:R-:W-:Y:S01]  /*348b0*/  LOP3.LUT P1, RZ, R14, 0x8000, RZ, 0xc0, !PT ;  /* 0x000080000eff7812 */ /* 0x000fe2000782c0ff */
        /* <DEDUP_REMOVED lines=58> */
[----:B------:R-:W-:Y:S02]  /*34c60*/  LOP3.LUT P1, RZ, R14, 0x1, RZ, 0xc0, !PT ;  /* 0x000000010eff7812 */ /* 0x000fe4000782c0ff */
        /* <DEDUP_REMOVED lines=64> */
[C---:B------:R-:W-:Y:S02]  /*35070*/  LOP3.LUT P6, RZ, R16.reuse, 0x80000, RZ, 0xc0, !PT ;  /* 0x0008000010ff7812 */ /* 0x040fe400078cc0ff */
        /* <DEDUP_REMOVED lines=25> */
[----:B------:R-:W-:Y:S02]  /*35210*/  LOP3.LUT P4, RZ, R0, 0x8000, RZ, 0xc0, !PT ;  /* 0x0000800000ff7812 */ /* 0x000fe4000788c0ff */
[----:B------:R-:W-:Y:S02]  /*35220*/  LOP3.LUT P3, RZ, R13, 0x10000, RZ, 0xc0, !PT ;  /* 0x000100000dff7812 */ /* 0x000fe4000786c0ff */
[----:B0-----:R-:W-:-:S07]  /*35230*/  PRMT R4, R120, 0x7771, RZ ;  /* 0x0000777178047816 */ /* 0x001fce00000000ff */
[----:B------:R0:W-:Y:S01]  /*35240*/  @P6 STG.E.U8 desc[UR32][R196.64], R4 ;  /* 0x00000004c4006986 */ /* 0x0001e2000c101120 */
[----:B------:R-:W-:Y:S02]  /*35250*/  LOP3.LUT P2, RZ, R13, 0x8000, RZ, 0xc0, !PT ;  /* 0x000080000dff7812 */ /* 0x000fe4000784c0ff */
[C---:B0-----:R-:W-:Y:S02]  /*35260*/  PRMT R4, R120.reuse, 0x7772, RZ ;  /* 0x0000777278047816 */ /* 0x041fe400000000ff */
[----:B------:R-:W-:-:S03]  /*35270*/  PRMT R120, R120, 0x7773, RZ ;  /* 0x0000777378787816 */ /* 0x000fc600000000ff */
[----:B---3--:R0:W-:Y:S01]  /*35280*/  @P5 STG.E.U8 desc[UR32][R198.64], R4 ;  /* 0x00000004c6005986 */ /* 0x0081e2000c101120 */
[----:B------:R-:W-:Y:S02]  /*35290*/  LOP3.LUT P1, RZ, R13, 0x4000, RZ, 0xc0, !PT ;  /* 0x000040000dff7812 */ /* 0x000fe4000782c0ff */
        /* <DEDUP_REMOVED lines=93> */
[----:B------:R-:W-:Y:S02]  /*35870*/  LOP3.LUT P3, RZ, R0, 0x400, RZ, 0xc0, !PT ;  /* 0x0000040000ff7812 */ /* 0x000fe4000786c0ff */
        /* <DEDUP_REMOVED lines=146> */
[----:B------:R-:W-:Y:S02]  /*361a0*/  LOP3.LUT P2, RZ, R0, 0x10, RZ, 0xc0, !PT ;  /* 0x0000001000ff7812 */ /* 0x000fe4000784c0ff */
        /* <DEDUP_REMOVED lines=155> */
[C---:B0-----:R-:W-:Y:S01]  /*36b60*/  PRMT R4, R141.reuse, 0x7772, RZ ;  /* 0x000077728d047816 */ /* 0x041fe200000000ff */
[----:B------:R-:W2:Y:S01]  /*36b70*/  LDL.LU.64 R196, [R1+0x7d8] ;  /* 0x0007d80001c47983 */ /* 0x000ea20000300a00 */
[----:B------:R-:W-:-:S03]  /*36b80*/  PRMT R141, R141, 0x7773, RZ ;  /* 0x000077738d8d7816 */ /* 0x000fc600000000ff */
[----:B---3--:R0:W-:Y:S01]  /*36b90*/  @P5 STG.E.U8 desc[UR32][R198.64], R4 ;  /* 0x00000004c6005986 */ /* 0x0081e2000c101120 */
[----:B------:R-:W-:Y:S02]  /*36ba0*/  LOP3.LUT P1, RZ, R10, 0x200000, RZ, 0xc0, !PT ;  /* 0x002000000aff7812 */ /* 0x000fe4000782c0ff */
[----:B------:R-:W-:Y:S01]  /*36bb0*/  LOP3.LUT P0, RZ, R5, 0x8000000, RZ, 0xc0, !PT ;  /* 0x0800000005ff7812 */ /* 0x000fe2000780c0ff */
[----:B----4-:R-:W-:Y:S01]  /*36bc0*/  @P4 STG.E.U8 desc[UR32][R200.64], R141 ;  /* 0x0000008dc8004986 */ /* 0x010fe2000c101120 */
[----:B0-----:R-:W-:-:S03]  /*36bd0*/  PRMT R4, R138, 0x7770, RZ ;  /* 0x000077708a047816 */ /* 0x001fc600000000ff */
[----:B------:R-:W3:Y:S04]  /*36be0*/  LDL.LU.64 R198, [R1+0x7f8] ;  /* 0x0007f80001c67983 */ /* 0x000ee80000300a00 */
        /* <DEDUP_REMOVED lines=8> */
[----:B------:R-:W4:Y:S04]  /*36c70*/  LDL.LU.64 R200, [R1+0x7e8] ;  /* 0x0007e80001c87983 */ /* 0x000f280000300a00 */
[----:B------:R-:W4:Y:S04]  /*36c80*/  LDL.LU.64 R218, [R1+0x820] ;  /* 0x0008200001da7983 */ /* 0x000f280000300a00 */
[----:B------:R-:W4:Y:S04]  /*36c90*/  LDL.LU.64 R170, [R1+0x838] ;  /* 0x0008380001aa7983 */ /* 0x000f280000300a00 */
[----:B------:R-:W4:Y:S01]  /*36ca0*/  LDL.LU.64 R216, [R1+0x830] ;  /* 0x0008300001d87983 */ /* 0x000f220000300a00 */
[----:B------:R-:W-:-:S03]  /*36cb0*/  LOP3.LUT P5, RZ, R10, 0x100000, RZ, 0xc0, !PT ;  /* 0x001000000aff7812 */ /* 0x000fc600078ac0ff */
[----:B------:R-:W4:Y:S04]  /*36cc0*/  LDL.LU.64 R186, [R1+0x828] ;  /* 0x0008280001ba7983 */ /* 0x000f280000300a00 */
[----:B------:R-:W4:Y:S01]  /*36cd0*/  LDL.LU.64 R188, [R1+0x858] ;  /* 0x0008580001bc7983 */ /* 0x000f220000300a00 */
[----:B------:R-:W-:Y:S02]  /*36ce0*/  LOP3.LUT P4, RZ, R10, 0x80000, RZ, 0xc0, !PT ;  /* 0x000800000aff7812 */ /* 0x000fe4000788c0ff */
[----:B------:R-:W-:Y:S01]  /*36cf0*/  PRMT R4, R142, 0x7770, RZ ;  /* 0x000077708e047816 */ /* 0x000fe200000000ff */
[----:B------:R-:W4:Y:S01]  /*36d00*/  LDL.LU.64 R190, [R1+0x878] ;  /* 0x0008780001be7983 */ /* 0x000f220000300a00 */
[----:B------:R-:W-:-:S03]  /*36d10*/  LOP3.LUT P3, RZ, R10, 0x40000, RZ, 0xc0, !PT ;  /* 0x000400000aff7812 */ /* 0x000fc6000786c0ff */
[----:B------:R0:W-:Y:S02]  /*36d20*/  @P5 STG.E.U8 desc[UR32][R196.64], R4 ;  /* 0x00000004c4005986 */ /* 0x0001e4000c101120 */
[----:B0-----:R-:W-:-:S05]  /*36d30*/  PRMT R4, R142, 0x7771, RZ ;  /* 0x000077718e047816 */ /* 0x001fca00000000ff */
[----:B---3--:R0:W-:Y:S02]  /*36d40*/  @P4 STG.E.U8 desc[UR32][R198.64], R4 ;  /* 0x00000004c6004986 */ /* 0x0081e4000c101120 */
[----:B0-----:R-:W-:Y:S02]  /*36d50*/  PRMT R4, R142, 0x7772, RZ ;  /* 0x000077728e047816 */ /* 0x001fe400000000ff */
[----:B------:R-:W-:Y:S02]  /*36d60*/  LOP3.LUT P0, RZ, R5, 0x2000000, RZ, 0xc0, !PT ;  /* 0x0200000005ff7812 */ /* 0x000fe4000780c0ff */
[----:B------:R-:W-:-:S11]  /*36d70*/  LOP3.LUT R13, R13, 0xfffffdff, RZ, 0xc0, !PT ;  /* 0xfffffdff0d0d7812 */ /* 0x000fd600078ec0ff */
[----:B------:R-:W-:Y:S02]  /*36d80*/  @P0 LOP3.LUT R13, R13, 0x200, RZ, 0xfc, !PT ;  /* 0x000002000d0d0812 */ /* 0x000fe400078efcff */
[C---:B------:R-:W-:Y:S01]  /*36d90*/  LOP3.LUT P0, RZ, R10.reuse, 0x8000, RZ, 0xc0, !PT ;  /* 0x000080000aff7812 */ /* 0x040fe2000780c0ff */
[----:B--2---:R0:W-:Y:S04]  /*36da0*/  @P3 STG.E.U8 desc[UR32][R220.64], R4 ;  /* 0x00000004dc003986 */ /* 0x0041e8000c101120 */
[----:B0-----:R-:W2:Y:S01]  /*36db0*/  LDL.LU.64 R220, [R1+0x870] ;  /* 0x0008700001dc7983 */ /* 0x001ea20000300a00 */
[----:B------:R-:W-:Y:S02]  /*36dc0*/  LOP3.LUT R13, R13, 0xfffffbff, RZ, 0xc0, !PT ;  /* 0xfffffbff0d0d7812 */ /* 0x000fe400078ec0ff */
[----:B------:R-:W-:Y:S01]  /*36dd0*/  LOP3.LUT P1, RZ, R10, 0x800, RZ, 0xc0, !PT ;  /* 0x000008000aff7812 */ /* 0x000fe2000782c0ff */
[----:B------:R-:W3:Y:S04]  /*36de0*/  LDL.LU.64 R168, [R1+0x868] ;  /* 0x0008680001a87983 */ /* 0x000ee80000300a00 */
[----:B------:R-:W-:-:S02]  /*36df0*/  @P0 LOP3.LUT R13, R13, 0x400, RZ, 0xfc, !PT ;  /* 0x000004000d0d0812 */ /* 0x000fc400078efcff */
[----:B------:R-:W-:Y:S01]  /*36e00*/  LOP3.LUT P0, RZ, R10, 0x10000, RZ, 0xc0, !PT ;  /* 0x000100000aff7812 */ /* 0x000fe2000780c0ff */
[----:B------:R-:W3:Y:S01]  /*36e10*/  LDL.LU.64 R196, [R1+0x8a0] ;  /* 0x0008a00001c47983 */ /* 0x000ee20000300a00 */
[----:B------:R-:W-:Y:S02]  /*36e20*/  LOP3.LUT R13, R13, 0xfffff7ff, RZ, 0xc0, !PT ;  /* 0xfffff7ff0d0d7812 */ /* 0x000fe400078ec0ff */
[----:B------:R-:W-:Y:S01]  /*36e30*/  LOP3.LUT P2, RZ, R5, 0x4000000, RZ, 0xc0, !PT ;  /* 0x0400000005ff7812 */ /* 0x000fe2000784c0ff */
[----:B------:R-:W3:Y:S08]  /*36e40*/  LDL.LU.64 R198, [R1+0x8b8] ;  /* 0x0008b80001c67983 */ /* 0x000ef00000300a00 */
[----:B------:R-:W-:-:S04]  /*36e50*/  @P0 LOP3.LUT R13, R13, 0x800, RZ, 0xfc, !PT ;  /* 0x000008000d0d0812 */ /* 0x000fc800078efcff */
[----:B------:R-:W-:-:S04]  /*36e60*/  LOP3.LUT R13, R13, 0xffffffdf, RZ, 0xc0, !PT ;  /* 0xffffffdf0d0d7812 */ /* 0x000fc800078ec0ff */
        /* <DEDUP_REMOVED lines=8> */
[----:B------:R-:W-:Y:S02]  /*36ef0*/  LOP3.LUT P1, RZ, R10, 0x2000, RZ, 0xc0, !PT ;  /* 0x000020000aff7812 */ /* 0x000fe4000782c0ff */
[----:B------:R-:W-:Y:S02]  /*36f00*/  LOP3.LUT R13, R13, 0xfffffeff, RZ, 0xc0, !PT ;  /* 0xfffffeff0d0d7812 */ /* 0x000fe400078ec0ff */
[----:B------:R-:W-:Y:S02]  /*36f10*/  PRMT R142, R142, 0x7773, RZ ;  /* 0x000077738e8e7816 */ /* 0x000fe400000000ff */
[----:B------:R-:W-:-:S03]  /*36f20*/  PRMT R4, R139, 0x7770, RZ ;  /* 0x000077708b047816 */ /* 0x000fc600000000ff */
[----:B----4-:R-:W-:Y:S04]  /*36f30*/  @P2 STG.E.U8 desc[UR32][R200.64], R142 ;  /* 0x0000008ec8002986 */ /* 0x010fe8000c101120 */
[----:B------:R-:W-:Y:S01]  /*36f40*/  @P1 LOP3.LUT R13, R13, 0x100, RZ, 0xfc, !PT ;  /* 0x000001000d0d1812 */ /* 0x000fe200078efcff */
[----:B------:R0:W-:Y:S03]  /*36f50*/  @P0 STG.E.U8 desc[UR32][R218.64], R4 ;  /* 0x00000004da000986 */ /* 0x0001e6000c101120 */
[----:B------:R-:W-:Y:S02]  /*36f60*/  LOP3.LUT P0, RZ, R13, 0x800, RZ, 0xc0, !PT ;  /* 0x000008000dff7812 */ /* 0x000fe4000780c0ff */
[----:B0-----:R-:W-:Y:S01]  /*36f70*/  PRMT R4, R139, 0x7771, RZ ;  /* 0x000077718b047816 */ /* 0x001fe200000000ff */
[----:B------:R-:W4:Y:S10]  /*36f80*/  LDL.LU.64 R218, [R1+0x8b0] ;  /* 0x0008b00001da7983 */ /* 0x000f340000300a00 */
[----:B------:R0:W-:Y:S01]  /*36f90*/  @P0 STG.E.U8 desc[UR32][R170.64], R4 ;  /* 0x00000004aa000986 */ /* 0x0001e2000c101120 */
[----:B------:R-:W-:-:S02]  /*36fa0*/  LOP3.LUT P0, RZ, R13, 0x400, RZ, 0xc0, !PT ;  /* 0x000004000dff7812 */ /* 0x000fc4000780c0ff */
[----:B------:R-:W-:Y:S01]  /*36fb0*/  LOP3.LUT P1, RZ, R10, 0x4000, RZ, 0xc0, !PT ;  /* 0x000040000aff7812 */ /* 0x000fe2000782c0ff */
[----:B------:R-:W4:Y:S01]  /*36fc0*/  LDL.LU.64 R200, [R1+0x8a8] ;  /* 0x0008a80001c87983 */ /* 0x000f220000300a00 */
[----:B0-----:R-:W-:-:S03]  /*36fd0*/  PRMT R4, R139, 0x7772, RZ ;  /* 0x000077728b047816 */ /* 0x001fc600000000ff */
[----:B------:R-:W4:Y:S06]  /*36fe0*/  LDL.LU.64 R170, [R1+0x8d8] ;  /* 0x0008d80001aa7983 */ /* 0x000f2c0000300a00 */
[----:B------:R0:W-:Y:S01]  /*36ff0*/  @P0 STG.E.U8 desc[UR32][R216.64], R4 ;  /* 0x00000004d8000986 */ /* 0x0001e2000c101120 */
[----:B------:R-:W-:Y:S02]  /*37000*/  LOP3.LUT P0, RZ, R13, 0x200, RZ, 0xc0, !PT ;  /* 0x000002000dff7812 */ /* 0x000fe4000780c0ff */
[----:B------:R-:W-:Y:S02]  /*37010*/  PRMT R139, R139, 0x7773, RZ ;  /* 0x000077738b8b7816 */ /* 0x000fe400000000ff */
[----:B0-----:R-:W-:Y:S01]  /*37020*/  PRMT R4, R143, 0x7770, RZ ;  /* 0x000077708f047816 */ /* 0x001fe200000000ff */
[----:B------:R-:W4:Y:S08]  /*37030*/  LDL.LU.64 R216, [R1+0x8f8] ;  /* 0x0008f80001d87983 */ /* 0x000f300000300a00 */
[----:B------:R-:W-:Y:S04]  /*37040*/  @P0 STG.E.U8 desc[UR32][R186.64], R139 ;  /* 0x0000008bba000986 */ /* 0x000fe8000c101120 */
[----:B------:R0:W-:Y:S01]  /*37050*/  @P1 STG.E.U8 desc[UR32][R188.64], R4 ;  /* 0x00000004bc001986 */ /* 0x0001e2000c101120 */
[----:B------:R-:W-:-:S02]  /*37060*/  LOP3.LUT P1, RZ, R13, 0x100, RZ, 0xc0, !PT ;  /* 0x000001000dff7812 */ /* 0x000fc4000782c0ff */
[----:B0-----:R-:W-:-:S11]  /*37070*/  PRMT R4, R143, 0x7771, RZ ;  /* 0x000077718f047816 */ /* 0x001fd600000000ff */
[----:B------:R0:W-:Y:S01]  /*37080*/  @P1 STG.E.U8 desc[UR32][R190.64], R4 ;  /* 0x00000004be001986 */ /* 0x0001e2000c101120 */
[----:B------:R-:W-:Y:S02]  /*37090*/  LOP3.LUT P1, RZ, R13, 0x80, RZ, 0xc0, !PT ;  /* 0x000000800dff7812 */ /* 0x000fe4000782c0ff */
[----:B0-----:R-:W-:-:S11]  /*370a0*/  PRMT R4, R143, 0x7772, RZ ;  /* 0x000077728f047816 */ /* 0x001fd600000000ff */
[----:B--2---:R0:W-:Y:S04]  /*370b0*/  @P1 STG.E.U8 desc[UR32][R220.64], R4 ;  /* 0x00000004dc001986 */ /* 0x0041e8000c101120 */
[----:B0-----:R-:W2:Y:S01]  /*370c0*/  LDL.LU.64 R220, [R1+0x8f0] ;  /* 0x0008f00001dc7983 */ /* 0x001ea20000300a00 */
[----:B------:R-:W-:Y:S02]  /*370d0*/  LOP3.LUT P1, RZ, R13, 0x40, RZ, 0xc0, !PT ;  /* 0x000000400dff7812 */ /* 0x000fe4000782c0ff */
[----:B------:R-:W-:Y:S02]  /*370e0*/  PRMT R143, R143, 0x7773, RZ ;  /* 0x000077738f8f7816 */ /* 0x000fe400000000ff */
[----:B------:R-:W-:-:S09]  /*370f0*/  LOP3.LUT P6, RZ, R10, 0x400, RZ, 0xc0, !PT ;  /* 0x000004000aff7812 */ /* 0x000fd200078cc0ff */
[----:B---3--:R-:W-:Y:S01]  /*37100*/  @P1 STG.E.U8 desc[UR32][R168.64], R143 ;  /* 0x0000008fa8001986 */ /* 0x008fe2000c101120 */
[----:B------:R-:W-:Y:S02]  /*37110*/  LOP3.LUT P1, RZ, R13, 0x20, RZ, 0xc0, !PT ;  /* 0x000000200dff7812 */ /* 0x000fe4000782c0ff */
[----:B------:R-:W-:Y:S02]  /*37120*/  PRMT R4, R144, 0x7770, RZ ;  /* 0x0000777090047816 */ /* 0x000fe400000000ff */
        /* <DEDUP_REMOVED lines=9> */
[----:B----4-:R0:W-:Y:S04]  /*371c0*/  @P5 STG.E.U8 desc[UR32][R218.64], R4 ;  /* 0x00000004da005986 */ /* 0x0101e8000c101120 */
[----:B0-----:R-:W3:Y:S01]  /*371d0*/  LDL.LU.64 R218, [R1+0x8e8] ;  /* 0x0008e80001da7983 */ /* 0x001ee20000300a00 */
[----:B------:R-:W-:-:S03]  /*371e0*/  PRMT R4, R148, 0x7770, RZ ;  /* 0x0000777094047816 */ /* 0x000fc600000000ff */
[----:B------:R-:W-:Y:S04]  /*371f0*/  @P4 STG.E.U8 desc[UR32][R200.64], R144 ;  /* 0x00000090c8004986 */ /* 0x000fe8000c101120 */
[----:B------:R0:W-:Y:S02]  /*37200*/  @P3 STG.E.U8 desc[UR32][R170.64], R4 ;  /* 0x00000004aa003986 */ /* 0x0001e4000c101120 */
[----:B0-----:R-:W-:-:S05]  /*37210*/  PRMT R4, R148, 0x7771, RZ ;  /* 0x0000777194047816 */ /* 0x001fca00000000ff */
[----:B------:R0:W-:Y:S04]  /*37220*/  @P2 STG.E.U8 desc[UR32][R216.64], R4 ;  /* 0x00000004d8002986 */ /* 0x0001e8000c101120 */
[----:B0-----:R-:W4:Y:S01]  /*37230*/  LDL.LU.64 R216, [R1+0x918] ;  /* 0x0009180001d87983 */ /* 0x001f220000300a00 */
[----:B------:R-:W-:-:S03]  /*37240*/  LOP3.LUT P0, RZ, R10, 0x40, RZ, 0xc0, !PT ;  /* 0x000000400aff7812 */ /* 0x000fc6000780c0ff */
[----:B------:R-:W4:Y:S01]  /*37250*/  LDL.LU.64 R196, [R1+0x930] ;  /* 0x0009300001c47983 */ /* 0x000f220000300a00 */
[----:B------:R-:W-:-:S09]  /*37260*/  PRMT R4, R148, 0x7772, RZ ;  /* 0x0000777294047816 */ /* 0x000fd200000000ff */
[----:B--2---:R0:W-:Y:S04]  /*37270*/  @P0 STG.E.U8 desc[UR32][R220.64], R4 ;  /* 0x00000004dc000986 */ /* 0x0041e8000c101120 */
[----:B0-----:R-:W2:Y:S04]  /*37280*/  LDL.LU.64 R220, [R1+0x928] ;  /* 0x0009280001dc7983 */ /* 0x001ea80000300a00 */
[----:B------:R-:W2:Y:S04]  /*37290*/  LDL.LU.64 R200, [R1+0x920] ;  /* 0x0009200001c87983 */ /* 0x000ea80000300a00 */
[----:B------:R-:W2:Y:S04]  /*372a0*/  LDL.LU.64 R198, [R1+0x950] ;  /* 0x0009500001c67983 */ /* 0x000ea80000300a00 */
[----:B------:R-:W2:Y:S01]  /*372b0*/  LDL.LU.64 R170, [R1+0x970] ;  /* 0x0009700001aa7983 */ /* 0x000ea20000300a00 */
[----:B------:R-:W-:-:S03]  /*372c0*/  LOP3.LUT P1, RZ, R5, 0x400000, RZ, 0xc0, !PT ;  /* 0x0040000005ff7812 */ /* 0x000fc6000782c0ff */
[----:B------:R-:W2:Y:S01]  /*372d0*/  LDL.LU.64 R190, [R1+0x968] ;  /* 0x0009680001be7983 */ /* 0x000ea20000300a00 */
[----:B------:R-:W-:Y:S02]  /*372e0*/  PRMT R148, R148, 0x7773, RZ ;  /* 0x0000777394947816 */ /* 0x000fe400000000ff */
[C---:B------:R-:W-:Y:S02]  /*372f0*/  LOP3.LUT P6, RZ, R10.reuse, 0x4, RZ, 0xc0, !PT ;  /* 0x000000040aff7812 */ /* 0x040fe400078cc0ff */
[C---:B------:R-:W-:Y:S02]  /*37300*/  LOP3.LUT P5, RZ, R10.reuse, 0x20, RZ, 0xc0, !PT ;  /* 0x000000200aff7812 */ /* 0x040fe400078ac0ff */
[----:B------:R-:W-:Y:S02]  /*37310*/  LOP3.LUT R13, R13, 0xfffffff7, RZ, 0xc0, !PT ;  /* 0xfffffff70d0d7812 */ /* 0x000fe400078ec0ff */
[----:B------:R-:W-:Y:S02]  /*37320*/  PRMT R4, R145, 0x7770, RZ ;  /* 0x0000777091047816 */ /* 0x000fe400000000ff */
[----:B------:R-:W-:-:S05]  /*37330*/  LOP3.LUT P2, RZ, R10, 0x10, RZ, 0xc0, !PT ;  /* 0x000000100aff7812 */ /* 0x000fca000784c0ff */
[----:B------:R-:W-:Y:S02]  /*37340*/  @P6 LOP3.LUT R13, R13, 0x8, RZ, 0xfc, !PT ;  /* 0x000000080d0d6812 */ /* 0x000fe400078efcff */
[----:B------:R-:W-:Y:S02]  /*37350*/  LOP3.LUT P6, RZ, R5, 0x200000, RZ, 0xc0, !PT ;  /* 0x0020000005ff7812 */ /* 0x000fe400078cc0ff */
[----:B------:R-:W-:-:S11]  /*37360*/  LOP3.LUT R13, R13, 0xffffffef, RZ, 0xc0, !PT ;  /* 0xffffffef0d0d7812 */ /* 0x000fd600078ec0ff */
[----:B------:R-:W-:Y:S01]  /*37370*/  @P6 LOP3.LUT R13, R13, 0x10, RZ, 0xfc, !PT ;  /* 0x000000100d0d6812 */ /* 0x000fe200078efcff */
[----:B---3--:R0:W-:Y:S04]  /*37380*/  @P1 STG.E.U8 desc[UR32][R218.64], R148 ;  /* 0x00000094da001986 */ /* 0x0081e8000c101120 */
[----:B0-----:R-:W3:Y:S01]  /*37390*/  LDL.LU.64 R218, [R1+0x960] ;  /* 0x0009600001da7983 */ /* 0x001ee20000300a00 */
[----:B------:R-:W-:-:S03]  /*373a0*/  LOP3.LUT P6, RZ, R10, 0x8, RZ, 0xc0, !PT ;  /* 0x000000080aff7812 */ /* 0x000fc600078cc0ff */
[----:B----4-:R0:W-:Y:S04]  /*373b0*/  @P5 STG.E.U8 desc[UR32][R216.64], R4 ;  /* 0x00000004d8005986 */ /* 0x0101e8000c101120 */
[----:B0-----:R-:W4:Y:S01]  /*373c0*/  LDL.LU.64 R216, [R1+0x9b0] ;  /* 0x0009b00001d87983 */ /* 0x001f220000300a00 */
[----:B------:R-:W-:-:S03]  /*373d0*/  PRMT R4, R145, 0x7771, RZ ;  /* 0x0000777191047816 */ /* 0x000fc600000000ff */
[----:B------:R-:W4:Y:S04]  /*373e0*/  LDL.LU.64 R168, [R1+0x9d8] ;  /* 0x0009d80001a87983 */ /* 0x000f280000300a00 */
[----:B------:R0:W-:Y:S04]  /*373f0*/  @P2 STG.E.U8 desc[UR32][R196.64], R4 ;  /* 0x00000004c4002986 */ /* 0x0001e8000c101120 */
[----:B0-----:R-:W4:Y:S01]  /*37400*/  LDL.LU.64 R196, [R1+0x9d0] ;  /* 0x0009d00001c47983 */ /* 0x001f220000300a00 */
[----:B------:R-:W-:-:S05]  /*37410*/  PRMT R4, R145, 0x7772, RZ ;  /* 0x0000777291047816 */ /* 0x000fca00000000ff */
[----:B--2---:R0:W-:Y:S04]  /*37420*/  @P6 STG.E.U8 desc[UR32][R220.64], R4 ;  /* 0x00000004dc006986 */ /* 0x0041e8000c101120 */
[----:B0-----:R-:W2:Y:S01]  /*37430*/  LDL.LU.64 R220, [R1+0x898] ;  /* 0x0008980001dc7983 */ /* 0x001ea20000300a00 */
[C---:B------:R-:W-:Y:S02]  /*37440*/  LOP3.LUT P3, RZ, R11.reuse, 0x80000000, RZ, 0xc0, !PT ;  /* 0x800000000bff7812 */ /* 0x040fe4000786c0ff */
[----:B------:R-:W-:Y:S02]  /*37450*/  LOP3.LUT P4, RZ, R11, 0x10000000, RZ, 0xc0, !PT ;  /* 0x100000000bff7812 */ /* 0x000fe4000788c0ff */
[----:B------:R-:W-:Y:S02]  /*37460*/  LOP3.LUT R13, R13, 0xfffffffd, RZ, 0xc0, !PT ;  /* 0xfffffffd0d0d7812 */ /* 0x000fe400078ec0ff */
[----:B------:R-:W-:-:S07]  /*37470*/  LOP3.LUT R7, R7, 0x7fffffff, RZ, 0xc0, !PT ;  /* 0x7fffffff07077812 */ /* 0x000fce00078ec0ff */
[----:B------:R-:W-:Y:S02]  /*37480*/  @P3 LOP3.LUT R13, R13, 0x2, RZ, 0xfc, !PT ;  /* 0x000000020d0d3812 */ /* 0x000fe400078efcff */
[----:B------:R-:W-:Y:S02]  /*37490*/  LOP3.LUT P3, RZ, R5, 0x100000, RZ, 0xc0, !PT ;  /* 0x0010000005ff7812 */ /* 0x000fe4000786c0ff */
[----:B------:R-:W-:Y:S02]  /*374a0*/  @P4 LOP3.LUT R7, R7, 0x80000000, RZ, 0xfc, !PT ;  /* 0x8000000007074812 */ /* 0x000fe400078efcff */
[----:B------:R-:W-:Y:S02]  /*374b0*/  LOP3.LUT P4, RZ, R5, 0x80000, RZ, 0xc0, !PT ;  /* 0x0008000005ff7812 */ /* 0x000fe4000788c0ff */
[----:B------:R-:W-:-:S07]  /*374c0*/  LOP3.LUT R13, R13, 0xfffffffb, RZ, 0xc0, !PT ;  /* 0xfffffffb0d0d7812 */ /* 0x000fce00078ec0ff */
[----:B------:R-:W-:-:S04]  /*374d0*/  @P3 LOP3.LUT R13, R13, 0x4, RZ, 0xfc, !PT ;  /* 0x000000040d0d3812 */ /* 0x000fc800078efcff */
[----:B------:R-:W-:-:S04]  /*374e0*/  LOP3.LUT R13, R13, 0xfffffffe, RZ, 0xc0, !PT ;  /* 0xfffffffe0d0d7812 */ /* 0x000fc800078ec0ff */
[----:B------:R-:W-:-:S04]  /*374f0*/  @P4 LOP3.LUT R13, R13, 0x1, RZ, 0xfc, !PT ;  /* 0x000000010d0d4812 */ /* 0x000fc800078efcff */
[----:B------:R-:W-:Y:S02]  /*37500*/  LOP3.LUT P6, RZ, R13, 0x10, RZ, 0xc0, !PT ;  /* 0x000000100dff7812 */ /* 0x000fe400078cc0ff */
[----:B------:R-:W-:Y:S02]  /*37510*/  PRMT R145, R145, 0x7773, RZ ;  /* 0x0000777391917816 */ /* 0x000fe400000000ff */
[----:B------:R-:W-:-:S09]  /*37520*/  LOP3.LUT P0, RZ, R10, 0x2, RZ, 0xc0, !PT ;  /* 0x000000020aff7812 */ /* 0x000fd2000780c0ff */
[----:B------:R0:W-:Y:S01]  /*37530*/  @P6 STG.E.U8 desc[UR32][R200.64], R145 ;  /* 0x00000091c8006986 */ /* 0x0001e2000c101120 */
[----:B------:R-:W-:Y:S02]  /*37540*/  LOP3.LUT P6, RZ, R13, 0x8, RZ, 0xc0, !PT ;  /* 0x000000080dff7812 */ /* 0x000fe400078cc0ff */
[C---:B------:R-:W-:Y:S02]  /*37550*/  PRMT R4, R149.reuse, 0x7770, RZ ;  /* 0x0000777095047816 */ /* 0x040fe400000000ff */
[----:B------:R-:W-:Y:S01]  /*37560*/  LOP3.LUT P3, RZ, R10, 0x1, RZ, 0xc0, !PT ;  /* 0x000000010aff7812 */ /* 0x000fe2000786c0ff */
[----:B0-----:R-:W2:Y:S08]  /*37570*/  LDL.LU.64 R200, [R1+0x818] ;  /* 0x0008180001c87983 */ /* 0x001eb00000300a00 */
[----:B------:R0:W-:Y:S02]  /*37580*/  @P6 STG.E.U8 desc[UR32][R198.64], R4 ;  /* 0x00000004c6006986 */ /* 0x0001e4000c101120 */
[----:B0-----:R-:W-:-:S02]  /*37590*/  PRMT R4, R149, 0x7771, RZ ;  /* 0x0000777195047816 */ /* 0x001fc400000000ff */
[----:B------:R-:W2:Y:S04]  /*375a0*/  LDL.LU.64 R198, [R1+0x720] ;  /* 0x0007200001c67983 */ /* 0x000ea80000300a00 */
[----:B------:R0:W-:Y:S02]  /*375b0*/  @P0 STG.E.U8 desc[UR32][R170.64], R4 ;  /* 0x00000004aa000986 */ /* 0x0001e4000c101120 */
[----:B0-----:R-:W-:Y:S02]  /*375c0*/  PRMT R4, R149, 0x7772, RZ ;  /* 0x0000777295047816 */ /* 0x001fe400000000ff */
[----:B------:R-:W2:Y:S04]  /*375d0*/  LDL.LU.64 R170, [R1+0x5f8] ;  /* 0x0005f80001aa7983 */ /* 0x000ea80000300a00 */
[----:B------:R0:W-:Y:S01]  /*375e0*/  @P3 STG.E.U8 desc[UR32][R190.64], R4 ;  /* 0x00000004be003986 */ /* 0x0001e2000c101120 */
[----:B------:R-:W-:-:S02]  /*375f0*/  LOP3.LUT P3, RZ, R13, 0x4, RZ, 0xc0, !PT ;  /* 0x000000040dff7812 */ /* 0x000fc4000786c0ff */
[----:B------:R-:W-:Y:S02]  /*37600*/  PRMT R149, R149, 0x7773, RZ ;  /* 0x0000777395957816 */ /* 0x000fe400000000ff */
[----:B------:R-:W-:-:S09]  /*37610*/  LOP3.LUT P1, RZ, R11, 0x40000000, RZ, 0xc0, !PT ;  /* 0x400000000bff7812 */ /* 0x000fd2000782c0ff */
[----:B---3--:R1:W-:Y:S01]  /*37620*/  @P3 STG.E.U8 desc[UR32][R218.64], R149 ;  /* 0x00000095da003986 */ /* 0x0083e2000c101120 */
[----:B------:R-:W-:Y:S02]  /*37630*/  LOP3.LUT P3, RZ, R13, 0x2, RZ, 0xc0, !PT ;  /* 0x000000020dff7812 */ /* 0x000fe4000786c0ff */
[C---:B0-----:R-:W-:Y:S02]  /*37640*/  PRMT R4, R146.reuse, 0x7770, RZ ;  /* 0x0000777092047816 */ /* 0x041fe400000000ff */
[----:B------:R-:W-:Y:S01]  /*37650*/  LOP3.LUT P4, RZ, R11, 0x20000000, RZ, 0xc0, !PT ;  /* 0x200000000bff7812 */ /* 0x000fe2000788c0ff */
[----:B-1----:R-:W3:Y:S08]  /*37660*/  LDL.LU.64 R218, [R1+0x4c8] ;  /* 0x0004c80001da7983 */ /* 0x002ef00000300a00 */
[----:B----4-:R0:W-:Y:S02]  /*37670*/  @P3 STG.E.U8 desc[UR32][R216.64], R4 ;  /* 0x00000004d8003986 */ /* 0x0101e4000c101120 */
[----:B0-----:R-:W-:-:S02]  /*37680*/  PRMT R4, R146, 0x7771, RZ ;  /* 0x0000777192047816 */ /* 0x001fc400000000ff */
[----:B------:R-:W4:Y:S04]  /*37690*/  LDL.LU.64 R216, [R1+0x4b0] ;  /* 0x0004b00001d87983 */ /* 0x000f280000300a00 */
[----:B------:R0:W-:Y:S02]  /*376a0*/  @P1 STG.E.U8 desc[UR32][R168.64], R4 ;  /* 0x00000004a8001986 */ /* 0x0001e4000c101120 */
[----:B0-----:R-:W-:-:S05]  /*376b0*/  PRMT R4, R146, 0x7772, RZ ;  /* 0x0000777292047816 */ /* 0x001fca00000000ff */
[----:B------:R-:W-:Y:S01]  /*376c0*/  @P4 STG.E.U8 desc[UR32][R196.64], R4 ;  /* 0x00000004c4004986 */ /* 0x000fe2000c101120 */
[----:B------:R-:W-:Y:S02]  /*376d0*/  LOP3.LUT P4, RZ, R13, 0x1, RZ, 0xc0, !PT ;  /* 0x000000010dff7812 */ /* 0x000fe4000788c0ff */
[----:B------:R-:W-:-:S11]  /*376e0*/  PRMT R146, R146, 0x7773, RZ ;  /* 0x0000777392927816 */ /* 0x000fd600000000ff */
[----:B--2---:R0:W-:Y:S04]  /*376f0*/  @P4 STG.E.U8 desc[UR32][R220.64], R146 ;  /* 0x00000092dc004986 */ /* 0x0041e8000c101120 */
[----:B0-----:R-:W2:Y:S01]  /*37700*/  LDL.LU.64 R220, [R1+0x4a8] ;  /* 0x0004a80001dc7983 */ /* 0x001ea20000300a00 */
[----:B------:R-:W-:Y:S02]  /*37710*/  LOP3.LUT P4, RZ, R7, 0x80000000, RZ, 0xc0, !PT ;  /* 0x8000000007ff7812 */ /* 0x000fe4000788c0ff */
[----:B------:R-:W-:Y:S02]  /*37720*/  PRMT R10, R150, 0x7770, RZ ;  /* 0x00007770960a7816 */ /* 0x000fe400000000ff */
[C---:B------:R-:W-:Y:S02]  /*37730*/  LOP3.LUT P5, RZ, R11.reuse, 0x8000000, RZ, 0xc0, !PT ;  /* 0x080000000bff7812 */ /* 0x040fe400078ac0ff */
[----:B------:R-:W-:-:S02]  /*37740*/  LOP3.LUT P2, RZ, R11, 0x4000000, RZ, 0xc0, !PT ;  /* 0x040000000bff7812 */ /* 0x000fc4000784c0ff */
[C---:B------:R-:W-:Y:S02]  /*37750*/  PRMT R12, R150.reuse, 0x7771, RZ ;  /* 0x00007771960c7816 */ /* 0x040fe400000000ff */
[C---:B------:R-:W-:Y:S02]  /*37760*/  PRMT R13, R150.reuse, 0x7772, RZ ;  /* 0x00007772960d7816 */ /* 0x040fe400000000ff */
[----:B------:R-:W-:Y:S02]  /*37770*/  LOP3.LUT P6, RZ, R5, 0x40000, RZ, 0xc0, !PT ;  /* 0x0004000005ff7812 */ /* 0x000fe400078cc0ff */
[----:B------:R-:W-:Y:S02]  /*37780*/  PRMT R150, R150, 0x7773, RZ ;  /* 0x0000777396967816 */ /* 0x000fe400000000ff */
[----:B------:R-:W-:Y:S01]  /*37790*/  LOP3.LUT P0, RZ, R11, 0x2000000, RZ, 0xc0, !PT ;  /* 0x020000000bff7812 */ /* 0x000fe2000780c0ff */
[----:B------:R0:W-:Y:S04]  /*377a0*/  @P4 STG.E.U8 desc[UR32][R200.64], R10 ;  /* 0x0000000ac8004986 */ /* 0x0001e8000c101120 */
[----:B0-----:R-:W2:Y:S04]  /*377b0*/  LDL.LU.64 R200, [R1+0x4a0] ;  /* 0x0004a00001c87983 */ /* 0x001ea80000300a00 */
[----:B------:R-:W-:Y:S04]  /*377c0*/  @P5 STG.E.U8 desc[UR32][R198.64], R12 ;  /* 0x0000000cc6005986 */ /* 0x000fe8000c101120 */
[----:B------:R0:W-:Y:S04]  /*377d0*/  @P2 STG.E.U8 desc[UR32][R170.64], R13 ;  /* 0x0000000daa002986 */ /* 0x0001e8000c101120 */
[----:B0-----:R-:W2:Y:S04]  /*377e0*/  LDL.LU.64 R170, [R1+0x498] ;  /* 0x0004980001aa7983 */ /* 0x001ea80000300a00 */
[----:B------:R-:W2:Y:S01]  /*377f0*/  LDL.LU.64 R196, [R1+0x490] ;  /* 0x0004900001c47983 */ /* 0x000ea20000300a00 */
[----:B------:R-:W-:-:S03]  /*37800*/  PRMT R4, R147, 0x7770, RZ ;  /* 0x0000777093047816 */ /* 0x000fc600000000ff */
[----:B---3--:R0:W-:Y:S04]  /*37810*/  @P6 STG.E.U8 desc[UR32][R218.64], R150 ;  /* 0x00000096da006986 */ /* 0x0081e8000c101120 */
[----:B0-----:R-:W3:Y:S01]  /*37820*/  LDL.LU.64 R218, [R1+0x488] ;  /* 0x0004880001da7983 */ /* 0x001ee20000300a00 */
[----:B------:R-:W-:-:S03]  /*37830*/  LOP3.LUT P3, RZ, R11, 0x1000000, RZ, 0xc0, !PT ;  /* 0x010000000bff7812 */ /* 0x000fc6000786c0ff */
[----:B----4-:R0:W-:Y:S01]  /*37840*/  @P0 STG.E.U8 desc[UR32][R216.64], R4 ;  /* 0x00000004d8000986 */ /* 0x0101e2000c101120 */
[----:B------:R-:W-:-:S03]  /*37850*/  PRMT R14, R147, 0x7771, RZ ;  /* 0x00007771930e7816 */ /* 0x000fc600000000ff */
[----:B0-----:R-:W4:Y:S04]  /*37860*/  LDL.LU.64 R216, [R1+0x480] ;  /* 0x0004800001d87983 */ /* 0x001f280000300a00 */
[----:B------:R-:W4:Y:S04]  /*37870*/  LDL.LU.64 R198, [R1+0x478] ;  /* 0x0004780001c67983 */ /* 0x000f280000300a00 */
[----:B--2---:R0:W-:Y:S04]  /*37880*/  @P3 STG.E.U8 desc[UR32][R220.64], R14 ;  /* 0x0000000edc003986 */ /* 0x0041e8000c101120 */
[----:B0-----:R-:W2:Y:S01]  /*37890*/  LDL.LU.64 R220, [R1+0x470] ;  /* 0x0004700001dc7983 */ /* 0x001ea20000300a00 */
[----:B------:R-:W-:-:S03]  /*378a0*/  LOP3.LUT P1, RZ, R11, 0x800000, RZ, 0xc0, !PT ;  /* 0x008000000bff7812 */ /* 0x000fc6000782c0ff */
[----:B------:R-:W2:Y:S01]  /*378b0*/  LDL.LU.64 R190, [R1+0x468] ;  /* 0x0004680001be7983 */ /* 0x000ea20000300a00 */
[----:B------:R-:W-:Y:S02]  /*378c0*/  PRMT R10, R147, 0x7772, RZ ;  /* 0x00007772930a7816 */ /* 0x000fe400000000ff */
[----:B------:R-:W-:Y:S02]  /*378d0*/  LOP3.LUT P4, RZ, R5, 0x20000, RZ, 0xc0, !PT ;  /* 0x0002000005ff7812 */ /* 0x000fe4000788c0ff */
[----:B------:R-:W-:Y:S02]  /*378e0*/  LOP3.LUT P5, RZ, R11, 0x400000, RZ, 0xc0, !PT ;  /* 0x004000000bff7812 */ /* 0x000fe400078ac0ff */
[----:B------:R-:W-:Y:S02]  /*378f0*/  LOP3.LUT P2, RZ, R5, 0x10000, RZ, 0xc0, !PT ;  /* 0x0001000005ff7812 */ /* 0x000fe4000784c0ff */
[----:B------:R-:W-:Y:S02]  /*37900*/  PRMT R147, R147, 0x7773, RZ ;  /* 0x0000777393937816 */ /* 0x000fe400000000ff */
[----:B------:R-:W-:-:S02]  /*37910*/  P2R R15, PR, RZ, 0x4 ;  /* 0x00000004ff0f7803 */ /* 0x000fc40000000000 */
[----:B------:R-:W-:Y:S02]  /*37920*/  PRMT R12, R151, 0x7770, RZ ;  /* 0x00007770970c7816 */ /* 0x000fe400000000ff */
[----:B------:R-:W-:-:S04]  /*37930*/  LOP3.LUT P2, RZ, R11, 0x100000, RZ, 0xc0, !PT ;  /* 0x001000000bff7812 */ /* 0x000fc8000784c0ff */
[----:B------:R-:W-:Y:S02]  /*37940*/  P2R R16, PR, RZ, 0x4 ;  /* 0x00000004ff107803 */ /* 0x000fe40000000000 */
[----:B------:R-:W-:Y:S02]  /*37950*/  LOP3.LUT P2, RZ, R11, 0x200000, RZ, 0xc0, !PT ;  /* 0x002000000bff7812 */ /* 0x000fe4000784c0ff */
[C---:B------:R-:W-:Y:S01]  /*37960*/  PRMT R13, R151.reuse, 0x7771, RZ ;  /* 0x00007771970d7816 */ /* 0x040fe200000000ff */
[----:B------:R0:W-:Y:S04]  /*37970*/  @P1 STG.E.U8 desc[UR32][R200.64], R10 ;  /* 0x0000000ac8001986 */ /* 0x0001e8000c101120 */
[----:B0-----:R-:W2:Y:S04]  /*37980*/  LDL.LU.64 R200, [R1+0x460] ;  /* 0x0004600001c87983 */ /* 0x001ea80000300a00 */
[----:B------:R0:W-:Y:S04]  /*37990*/  @P4 STG.E.U8 desc[UR32][R170.64], R147 ;  /* 0x00000093aa004986 */ /* 0x0001e8000c101120 */
[----:B------:R1:W-:Y:S04]  /*379a0*/  @P5 STG.E.U8 desc[UR32][R196.64], R12 ;  /* 0x0000000cc4005986 */ /* 0x0003e8000c101120 */
[----:B0-----:R-:W2:Y:S04]  /*379b0*/  LDL.LU.64 R170, [R1+0x458] ;  /* 0x0004580001aa7983 */ /* 0x001ea80000300a00 */
[----:B------:R-:W2:Y:S04]  /*379c0*/  LDL.LU.64 R168, [R1+0x450] ;  /* 0x0004500001a87983 */ /* 0x000ea80000300a00 */
[----:B-1----:R-:W2:Y:S01]  /*379d0*/  LDL.LU.64 R196, [R1+0x448] ;  /* 0x0004480001c47983 */ /* 0x002ea20000300a00 */
[----:B------:R-:W-:-:S03]  /*379e0*/  PRMT R4, R151, 0x7772, RZ ;  /* 0x0000777297047816 */ /* 0x000fc600000000ff */
[----:B---3--:R0:W-:Y:S01]  /*379f0*/  @P2 STG.E.U8 desc[UR32][R218.64], R13 ;  /* 0x0000000dda002986 */ /* 0x0081e2000c101120 */
[----:B------:R-:W-:-:S03]  /*37a00*/  ISETP.NE.AND P2, PT, R16, RZ, PT ;  /* 0x000000ff1000720c */ /* 0x000fc60003f45270 */
[----:B0-----:R-:W3:Y:S01]  /*37a10*/  LDL.LU.64 R218, [R1+0x440] ;  /* 0x0004400001da7983 */ /* 0x001ee20000300a00 */
[----:B------:R-:W-:-:S09]  /*37a20*/  LOP3.LUT P6, RZ, R11, 0x80000, RZ, 0xc0, !PT ;  /* 0x000800000bff7812 */ /* 0x000fd200078cc0ff */
[----:B----4-:R0:W-:Y:S01]  /*37a30*/  @P2 STG.E.U8 desc[UR32][R216.64], R4 ;  /* 0x00000004d8002986 */ /* 0x0101e2000c101120 */
[----:B------:R-:W-:-:S03]  /*37a40*/  ISETP.NE.AND P2, PT, R15, RZ, PT ;  /* 0x000000ff0f00720c */ /* 0x000fc60003f45270 */
[----:B0-----:R-:W4:Y:S01]  /*37a50*/  LDL.LU.64 R216, [R1+0x438] ;  /* 0x0004380001d87983 */ /* 0x001f220000300a00 */
[----:B------:R-:W-:Y:S02]  /*37a60*/  PRMT R151, R151, 0x7773, RZ ;  /* 0x0000777397977816 */ /* 0x000fe400000000ff */
[----:B------:R-:W-:-:S07]  /*37a70*/  PRMT R10, R152, 0x7770, RZ ;  /* 0x00007770980a7816 */ /* 0x000fce00000000ff */
[----:B------:R0:W-:Y:S04]  /*37a80*/  @P2 STG.E.U8 desc[UR32][R198.64], R151 ;  /* 0x00000097c6002986 */ /* 0x0001e8000c101120 */
[----:B0-----:R-:W4:Y:S04]  /*37a90*/  LDL.LU.64 R198, [R1+0x430] ;  /* 0x0004300001c67983 */ /* 0x001f280000300a00 */
[----:B--2---:R0:W-:Y:S04]  /*37aa0*/  @P6 STG.E.U8 desc[UR32][R220.64], R10 ;  /* 0x0000000adc006986 */ /* 0x0041e8000c101120 */
[----:B0-----:R-:W2:Y:S01]  /*37ab0*/  LDL.LU.64 R220, [R1+0x428] ;  /* 0x0004280001dc7983 */ /* 0x001ea20000300a00 */
[----:B------:R-:W-:-:S04]  /*37ac0*/  LOP3.LUT P0, RZ, R5, 0x8000, RZ, 0xc0, !PT ;  /* 0x0000800005ff7812 */ /* 0x000fc8000780c0ff */
[----:B------:R-:W-:Y:S02]  /*37ad0*/  P2R R18, PR, RZ, 0x1 ;  /* 0x00000001ff127803 */ /* 0x000fe40000000000 */
[----:B------:R-:W-:-:S04]  /*37ae0*/  LOP3.LUT P0, RZ, R11, 0x20000, RZ, 0xc0, !PT ;  /* 0x000200000bff7812 */ /* 0x000fc8000780c0ff */
[----:B------:R-:W-:Y:S02]  /*37af0*/  P2R R17, PR, RZ, 0x1 ;  /* 0x00000001ff117803 */ /* 0x000fe40000000000 */
[----:B------:R-:W-:Y:S02]  /*37b00*/  LOP3.LUT P0, RZ, R11, 0x40000, RZ, 0xc0, !PT ;  /* 0x000400000bff7812 */ /* 0x000fe4000780c0ff */
[----:B------:R-:W-:Y:S02]  /*37b10*/  PRMT R14, R152, 0x7771, RZ ;  /* 0x00007771980e7816 */ /* 0x000fe400000000ff */
[----:B------:R-:W-:-:S09]  /*37b20*/  LOP3.LUT P1, RZ, R5, 0x4000, RZ, 0xc0, !PT ;  /* 0x0000400005ff7812 */ /* 0x000fd2000782c0ff */
[----:B------:R-:W-:Y:S01]  /*37b30*/  @P0 STG.E.U8 desc[UR32][R190.64], R14 ;  /* 0x0000000ebe000986 */ /* 0x000fe2000c101120 */
[----:B------:R-:W-:Y:S02]  /*37b40*/  ISETP.NE.AND P0, PT, R17, RZ, PT ;  /* 0x000000ff1100720c */ /* 0x000fe40003f05270 */
[----:B------:R-:W-:Y:S02]  /*37b50*/  PRMT R12, R152, 0x7772, RZ ;  /* 0x00007772980c7816 */ /* 0x000fe400000000ff */
[----:B------:R-:W-:Y:S02]  /*37b60*/  P2R R48, PR, RZ, 0x2 ;  /* 0x00000002ff307803 */ /* 0x000fe40000000000 */
[C---:B------:R-:W-:Y:S02]  /*37b70*/  LOP3.LUT P1, RZ, R11.reuse, 0x4000, RZ, 0xc0, !PT ;  /* 0x000040000bff7812 */ /* 0x040fe4000782c0ff */
[----:B------:R-:W-:Y:S02]  /*37b80*/  LOP3.LUT P3, RZ, R11, 0x10000, RZ, 0xc0, !PT ;  /* 0x000100000bff7812 */ /* 0x000fe4000786c0ff */
[----:B------:R-:W-:-:S02]  /*37b90*/  P2R R19, PR, RZ, 0x2 ;  /* 0x00000002ff137803 */ /* 0x000fc40000000000 */
[----:B------:R-:W-:Y:S02]  /*37ba0*/  LOP3.LUT P1, RZ, R11, 0x8000, RZ, 0xc0, !PT ;  /* 0x000080000bff7812 */ /* 0x000fe4000782c0ff */
[----:B------:R-:W-:Y:S02]  /*37bb0*/  PRMT R152, R152, 0x7773, RZ ;  /* 0x0000777398987816 */ /* 0x000fe400000000ff */
[----:B------:R-:W-:Y:S01]  /*37bc0*/  PRMT R4, R156, 0x7770, RZ ;  /* 0x000077709c047816 */ /* 0x000fe200000000ff */
[----:B------:R0:W-:Y:S01]  /*37bd0*/  @P0 STG.E.U8 desc[UR32][R200.64], R12 ;  /* 0x0000000cc8000986 */ /* 0x0001e2000c101120 */
[----:B------:R-:W-:Y:S02]  /*37be0*/  ISETP.NE.AND P0, PT, R18, RZ, PT ;  /* 0x000000ff1200720c */ /* 0x000fe40003f05270 */
[C---:B------:R-:W-:Y:S01]  /*37bf0*/  PRMT R13, R156.reuse, 0x7771, RZ ;  /* 0x000077719c0d7816 */ /* 0x040fe200000000ff */
[----:B0-----:R-:W2:Y:S01]  /*37c00*/  LDL.LU.64 R200, [R1+0x420] ;  /* 0x0004200001c87983 */ /* 0x001ea20000300a00 */
[----:B------:R-:W-:-:S09]  /*37c10*/  PRMT R10, R156, 0x7772, RZ ;  /* 0x000077729c0a7816 */ /* 0x000fd200000000ff */
[----:B------:R0:W-:Y:S04]  /*37c20*/  @P0 STG.E.U8 desc[UR32][R170.64], R152 ;  /* 0x00000098aa000986 */ /* 0x0001e8000c101120 */
[----:B------:R-:W-:Y:S04]  /*37c30*/  @P3 STG.E.U8 desc[UR32][R168.64], R4 ;  /* 0x00000004a8003986 */ /* 0x000fe8000c101120 */
[----:B------:R-:W-:Y:S01]  /*37c40*/  @P1 STG.E.U8 desc[UR32][R196.64], R13 ;  /* 0x0000000dc4001986 */ /* 0x000fe2000c101120 */
[----:B------:R-:W-:-:S03]  /*37c50*/  ISETP.NE.AND P1, PT, R19, RZ, PT ;  /* 0x000000ff1300720c */ /* 0x000fc60003f25270 */
[----:B0-----:R-:W2:Y:S01]  /*37c60*/  LDL.LU.64 R170, [R1+0x418] ;  /* 0x0004180001aa7983 */ /* 0x001ea20000300a00 */
[----:B------:R-:W-:-:S09]  /*37c70*/  PRMT R156, R156, 0x7773, RZ ;  /* 0x000077739c9c7816 */ /* 0x000fd200000000ff */
[----:B---3--:R0:W-:Y:S01]  /*37c80*/  @P1 STG.E.U8 desc[UR32][R218.64], R10 ;  /* 0x0000000ada001986 */ /* 0x0081e2000c101120 */
[----:B------:R-:W-:-:S03]  /*37c90*/  ISETP.NE.AND P1, PT, R48, RZ, PT ;  /* 0x000000ff3000720c */ /* 0x000fc60003f25270 */
[----:B0-----:R-:W3:Y:S01]  /*37ca0*/  LDL.LU.64 R218, [R1+0x410] ;  /* 0x0004100001da7983 */ /* 0x001ee20000300a00 */
[----:B------:R-:W-:-:S09]  /*37cb0*/  LOP3.LUT P4, RZ, R11, 0x2000, RZ, 0xc0, !PT ;  /* 0x000020000bff7812 */ /* 0x000fd2000788c0ff */
[----:B----4-:R0:W-:Y:S01]  /*37cc0*/  @P1 STG.E.U8 desc[UR32][R216.64], R156 ;  /* 0x0000009cd8001986 */ /* 0x0101e2000c101120 */
[----:B------:R-:W-:-:S03]  /*37cd0*/  LOP3.LUT P5, RZ, R11, 0x1000, RZ, 0xc0, !PT ;  /* 0x000010000bff7812 */ /* 0x000fc600078ac0ff */
[----:B0-----:R-:W4:Y:S01]  /*37ce0*/  LDL.LU.64 R216, [R1+0x408] ;  /* 0x0004080001d87983 */ /* 0x001f220000300a00 */
[C---:B------:R-:W-:Y:S02]  /*37cf0*/  PRMT R12, R153.reuse, 0x7770, RZ ;  /* 0x00007770990c7816 */ /* 0x040fe400000000ff */
[----:B------:R-:W-:-:S03]  /*37d00*/  PRMT R14, R153, 0x7771, RZ ;  /* 0x00007771990e7816 */ /* 0x000fc600000000ff */
[----:B------:R-:W-:Y:S04]  /*37d10*/  @P4 STG.E.U8 desc[UR32][R198.64], R12 ;  /* 0x0000000cc6004986 */ /* 0x000fe8000c101120 */
[----:B--2---:R0:W-:Y:S04]  /*37d20*/  @P5 STG.E.U8 desc[UR32][R220.64], R14 ;  /* 0x0000000edc005986 */ /* 0x0041e8000c101120 */
[----:B0-----:R-:W2:Y:S01]  /*37d30*/  LDL.LU.64 R220, [R1+0x400] ;  /* 0x0004000001dc7983 */ /* 0x001ea20000300a00 */
[----:B------:R-:W-:-:S03]  /*37d40*/  LOP3.LUT P2, RZ, R11, 0x800, RZ, 0xc0, !PT ;  /* 0x000008000bff7812 */ /* 0x000fc6000784c0ff */
[----:B------:R-:W2:Y:S01]  /*37d50*/  LDL.LU.64 R196, [R1+0x3f8] ;  /* 0x0003f80001c47983 */ /* 0x000ea20000300a00 */
[----:B------:R-:W-:Y:S02]  /*37d60*/  PRMT R4, R153, 0x7772, RZ ;  /* 0x0000777299047816 */ /* 0x000fe400000000ff */
[----:B------:R-:W-:Y:S02]  /*37d70*/  LOP3.LUT P6, RZ, R5, 0x2000, RZ, 0xc0, !PT ;  /* 0x0000200005ff7812 */ /* 0x000fe400078cc0ff */
[----:B------:R-:W-:Y:S02]  /*37d80*/  PRMT R153, R153, 0x7773, RZ ;  /* 0x0000777399997816 */ /* 0x000fe400000000ff */
[----:B------:R-:W-:Y:S02]  /*37d90*/  LOP3.LUT P0, RZ, R11, 0x400, RZ, 0xc0, !PT ;  /* 0x000004000bff7812 */ /* 0x000fe4000780c0ff */
[----:B------:R-:W-:Y:S02]  /*37da0*/  PRMT R10, R157, 0x7770, RZ ;  /* 0x000077709d0a7816 */ /* 0x000fe400000000ff */
[----:B------:R-:W-:-:S02]  /*37db0*/  LOP3.LUT P3, RZ, R11, 0x200, RZ, 0xc0, !PT ;  /* 0x000002000bff7812 */ /* 0x000fc4000786c0ff */
[----:B------:R-:W-:Y:S01]  /*37dc0*/  PRMT R13, R157, 0x7771, RZ ;  /* 0x000077719d0d7816 */ /* 0x000fe200000000ff */
[----:B------:R0:W-:Y:S04]  /*37dd0*/  @P2 STG.E.U8 desc[UR32][R200.64], R4 ;  /* 0x00000004c8002986 */ /* 0x0001e8000c101120 */
[----:B0-----:R-:W2:Y:S04]  /*37de0*/  LDL.LU.64 R200, [R1+0x3f0] ;  /* 0x0003f00001c87983 */ /* 0x001ea80000300a00 */
[----:B------:R0:W-:Y:S04]  /*37df0*/  @P6 STG.E.U8 desc[UR32][R170.64], R153 ;  /* 0x00000099aa006986 */ /* 0x0001e8000c101120 */
[----:B0-----:R-:W2:Y:S04]  /*37e00*/  LDL.LU.64 R170, [R1+0x3e8] ;  /* 0x0003e80001aa7983 */ /* 0x001ea80000300a00 */
[----:B------:R-:W2:Y:S04]  /*37e10*/  LDL.LU.64 R198, [R1+0x3e0] ;  /* 0x0003e00001c67983 */ /* 0x000ea80000300a00 */
[----:B---3--:R0:W-:Y:S04]  /*37e20*/  @P0 STG.E.U8 desc[UR32][R218.64], R10 ;  /* 0x0000000ada000986 */ /* 0x0081e8000c101120 */
[----:B0-----:R-:W3:Y:S04]  /*37e30*/  LDL.LU.64 R218, [R1+0x3d8] ;  /* 0x0003d80001da7983 */ /* 0x001ee80000300a00 */
[----:B------:R-:W3:Y:S01]  /*37e40*/  LDL.LU.64 R190, [R1+0x3d0] ;  /* 0x0003d00001be7983 */ /* 0x000ee20000300a00 */
[----:B------:R-:W-:-:S02]  /*37e50*/  LOP3.LUT P5, RZ, R11, 0x20, RZ, 0xc0, !PT ;  /* 0x000000200bff7812 */ /* 0x000fc400078ac0ff */
[C---:B------:R-:W-:Y:S01]  /*37e60*/  LOP3.LUT P6, RZ, R11.reuse, 0x4, RZ, 0xc0, !PT ;  /* 0x000000040bff7812 */ /* 0x040fe200078cc0ff */
[----:B----4-:R0:W-:Y:S01]  /*37e70*/  @P3 STG.E.U8 desc[UR32][R216.64], R13 ;  /* 0x0000000dd8003986 */ /* 0x0101e2000c101120 */
[----:B------:R-:W-:Y:S02]  /*37e80*/  LOP3.LUT P3, RZ, R6, 0x80000000, RZ, 0xc0, !PT ;  /* 0x8000000006ff7812 */ /* 0x000fe4000786c0ff */
[C---:B------:R-:W-:Y:S02]  /*37e90*/  LOP3.LUT P1, RZ, R11.reuse, 0x100, RZ, 0xc0, !PT ;  /* 0x000001000bff7812 */ /* 0x040fe4000782c0ff */
[----:B------:R-:W-:Y:S02]  /*37ea0*/  P2R R14, PR, RZ, 0x20 ;  /* 0x00000020ff0e7803 */ /* 0x000fe40000000000 */
[----:B------:R-:W-:Y:S02]  /*37eb0*/  P2R R16, PR, RZ, 0x40 ;  /* 0x00000040ff107803 */ /* 0x000fe40000000000 */
[----:B------:R-:W-:Y:S01]  /*37ec0*/  P2R R18, PR, RZ, 0x8 ;  /* 0x00000008ff127803 */ /* 0x000fe20000000000 */
[----:B0-----:R-:W4:Y:S01]  /*37ed0*/  LDL.LU.64 R216, [R1+0x3c8] ;  /* 0x0003c80001d87983 */ /* 0x001f220000300a00 */
[----:B------:R-:W-:-:S02]  /*37ee0*/  LOP3.LUT P5, RZ, R11, 0x40, RZ, 0xc0, !PT ;  /* 0x000000400bff7812 */ /* 0x000fc400078ac0ff */
[C---:B------:R-:W-:Y:S02]  /*37ef0*/  LOP3.LUT P6, RZ, R11.reuse, 0x8, RZ, 0xc0, !PT ;  /* 0x000000080bff7812 */ /* 0x040fe400078cc0ff */
[C---:B------:R-:W-:Y:S02]  /*37f00*/  LOP3.LUT P3, RZ, R11.reuse, 0x1, RZ, 0xc0, !PT ;  /* 0x000000010bff7812 */ /* 0x040fe4000786c0ff */
[----:B------:R-:W-:Y:S02]  /*37f10*/  P2R R12, PR, RZ, 0x20 ;  /* 0x00000020ff0c7803 */ /* 0x000fe40000000000 */
[----:B------:R-:W-:Y:S02]  /*37f20*/  P2R R15, PR, RZ, 0x40 ;  /* 0x00000040ff0f7803 */ /* 0x000fe40000000000 */
[----:B------:R-:W-:Y:S02]  /*37f30*/  P2R R17, PR, RZ, 0x8 ;  /* 0x00000008ff117803 */ /* 0x000fe40000000000 */
[----:B------:R-:W-:-:S02]  /*37f40*/  LOP3.LUT P5, RZ, R11, 0x80, RZ, 0xc0, !PT ;  /* 0x000000800bff7812 */ /* 0x000fc400078ac0ff */
[C---:B------:R-:W-:Y:S02]  /*37f50*/  LOP3.LUT P6, RZ, R11.reuse, 0x10, RZ, 0xc0, !PT ;  /* 0x000000100bff7812 */ /* 0x040fe400078cc0ff */
[----:B------:R-:W-:Y:S02]  /*37f60*/  LOP3.LUT P3, RZ, R11, 0x2, RZ, 0xc0, !PT ;  /* 0x000000020bff7812 */ /* 0x000fe4000786c0ff */
[----:B------:R-:W-:-:S05]  /*37f70*/  PRMT R11, R157, 0x7772, RZ ;  /* 0x000077729d0b7816 */ /* 0x000fca00000000ff */
[----:B--2---:R0:W-:Y:S04]  /*37f80*/  @P1 STG.E.U8 desc[UR32][R220.64], R11 ;  /* 0x0000000bdc001986 */ /* 0x0041e8000c101120 */
[----:B0-----:R-:W2:Y:S01]  /*37f90*/  LDL.LU.64 R220, [R1+0x3c0] ;  /* 0x0003c00001dc7983 */ /* 0x001ea20000300a00 */
[----:B------:R-:W-:Y:S02]  /*37fa0*/  LOP3.LUT P4, RZ, R5, 0x1000, RZ, 0xc0, !PT ;  /* 0x0000100005ff7812 */ /* 0x000fe4000788c0ff */
[----:B------:R-:W-:Y:S01]  /*37fb0*/  PRMT R157, R157, 0x7773, RZ ;  /* 0x000077739d9d7816 */ /* 0x000fe200000000ff */
[----:B------:R-:W2:Y:S01]  /*37fc0*/  LDL.LU.64 R168, [R1+0x3b8] ;  /* 0x0003b80001a87983 */ /* 0x000ea20000300a00 */
[----:B------:R-:W-:-:S09]  /*37fd0*/  PRMT R4, R154, 0x7770, RZ ;  /* 0x000077709a047816 */ /* 0x000fd200000000ff */
[----:B------:R0:W-:Y:S04]  /*37fe0*/  @P4 STG.E.U8 desc[UR32][R196.64], R157 ;  /* 0x0000009dc4004986 */ /* 0x0001e8000c101120 */
[----:B0-----:R-:W2:Y:S01]  /*37ff0*/  LDL.LU.64 R196, [R1+0x3b0] ;  /* 0x0003b00001c47983 */ /* 0x001ea20000300a00 */
[----:B------:R-:W-:Y:S02]  /*38000*/  LOP3.LUT P2, RZ, R5, 0x800, RZ, 0xc0, !PT ;  /* 0x0000080005ff7812 */ /* 0x000fe4000784c0ff */
[----:B------:R-:W-:Y:S01]  /*38010*/  PRMT R10, R154, 0x7772, RZ ;  /* 0x000077729a0a7816 */ /* 0x000fe200000000ff */
[----:B------:R0:W-:Y:S01]  /*38020*/  @P5 STG.E.U8 desc[UR32][R200.64], R4 ;  /* 0x00000004c8005986 */ /* 0x0001e2000c101120 */
[----:B------:R-:W-:Y:S02]  /*38030*/  ISETP.NE.AND P5, PT, R12, RZ, PT ;  /* 0x000000ff0c00720c */ /* 0x000fe40003fa5270 */
[C---:B------:R-:W-:Y:S01]  /*38040*/  PRMT R12, R154.reuse, 0x7771, RZ ;  /* 0x000077719a0c7816 */ /* 0x040fe200000000ff */
[----:B0-----:R-:W2:Y:S01]  /*38050*/  LDL.LU.64 R200, [R1+0x3a8] ;  /* 0x0003a80001c87983 */ /* 0x001ea20000300a00 */
[----:B------:R-:W-:-:S02]  /*38060*/  PRMT R154, R154, 0x7773, RZ ;  /* 0x000077739a9a7816 */ /* 0x000fc400000000ff */
[----:B------:R-:W-:-:S07]  /*38070*/  PRMT R11, R158, 0x7770, RZ ;  /* 0x000077709e0b7816 */ /* 0x000fce00000000ff */
[----:B------:R0:W-:Y:S01]  /*38080*/  @P5 STG.E.U8 desc[UR32][R170.64], R12 ;  /* 0x0000000caa005986 */ /* 0x0001e2000c101120 */
[----:B------:R-:W-:-:S03]  /*38090*/  ISETP.NE.AND P5, PT, R14, RZ, PT ;  /* 0x000000ff0e00720c */ /* 0x000fc60003fa5270 */
[----:B0-----:R-:W2:Y:S10]  /*380a0*/  LDL.LU.64 R170, [R1+0x3a0] ;  /* 0x0003a00001aa7983 */ /* 0x001eb40000300a00 */
[----:B------:R0:W-:Y:S01]  /*380b0*/  @P5 STG.E.U8 desc[UR32][R198.64], R10 ;  /* 0x0000000ac6005986 */ /* 0x0001e2000c101120 */
[----:B------:R-:W-:-:S03]  /*380c0*/  PRMT R13, R158, 0x7771, RZ ;  /* 0x000077719e0d7816 */ /* 0x000fc600000000ff */
[----:B0-----:R-:W2:Y:S04]  /*380d0*/  LDL.LU.64 R198, [R1+0x398] ;  /* 0x0003980001c67983 */ /* 0x001ea80000300a00 */
[----:B---3--:R0:W-:Y:S04]  /*380e0*/  @P2 STG.E.U8 desc[UR32][R218.64], R154 ;  /* 0x0000009ada002986 */ /* 0x0081e8000c101120 */
[----:B------:R-:W-:Y:S01]  /*380f0*/  @P6 STG.E.U8 desc[UR32][R190.64], R11 ;  /* 0x0000000bbe006986 */ /* 0x000fe2000c101120 */
[----:B------:R-:W-:-:S03]  /*38100*/  ISETP.NE.AND P6, PT, R15, RZ, PT ;  /* 0x000000ff0f00720c */ /* 0x000fc60003fc5270 */
[----:B0-----:R-:W3:Y:S10]  /*38110*/  LDL.LU.64 R218, [R1+0x390] ;  /* 0x0003900001da7983 */ /* 0x001ef40000300a00 */
[----:B----4-:R0:W-:Y:S01]  /*38120*/  @P6 STG.E.U8 desc[UR32][R216.64], R13 ;  /* 0x0000000dd8006986 */ /* 0x0101e2000c101120 */
[----:B------:R-:W-:-:S02]  /*38130*/  ISETP.NE.AND P6, PT, R16, RZ, PT ;  /* 0x000000ff1000720c */ /* 0x000fc40003fc5270 */
[----:B------:R-:W-:Y:S01]  /*38140*/  PRMT R4, R158, 0x7772, RZ ;  /* 0x000077729e047816 */ /* 0x000fe200000000ff */
[----:B0-----:R-:W4:Y:S10]  /*38150*/  LDL.LU.64 R216, [R1+0x388] ;  /* 0x0003880001d87983 */ /* 0x001f340000300a00 */
[----:B--2---:R0:W-:Y:S04]  /*38160*/  @P6 STG.E.U8 desc[UR32][R220.64], R4 ;  /* 0x00000004dc006986 */ /* 0x0041e8000c101120 */
[----:B0-----:R-:W2:Y:S01]  /*38170*/  LDL.LU.64 R220, [R1+0x380] ;  /* 0x0003800001dc7983 */ /* 0x001ea20000300a00 */
[----:B------:R-:W-:-:S02]  /*38180*/  LOP3.LUT P0, RZ, R5, 0x400, RZ, 0xc0, !PT ;  /* 0x0000040005ff7812 */ /* 0x000fc4000780c0ff */
[----:B------:R-:W-:Y:S02]  /*38190*/  PRMT R158, R158, 0x7773, RZ ;  /* 0x000077739e9e7816 */ /* 0x000fe400000000ff */
[----:B------:R-:W-:-:S09]  /*381a0*/  PRMT R10, R155, 0x7770, RZ ;  /* 0x000077709b0a7816 */ /* 0x000fd200000000ff */
[----:B------:R-:W-:Y:S04]  /*381b0*/  @P0 STG.E.U8 desc[UR32][R168.64], R158 ;  /* 0x0000009ea8000986 */ /* 0x000fe8000c101120 */
[----:B------:R-:W-:Y:S01]  /*381c0*/  @P3 STG.E.U8 desc[UR32][R196.64], R10 ;  /* 0x0000000ac4003986 */ /* 0x000fe2000c101120 */
[----:B------:R-:W-:Y:S02]  /*381d0*/  ISETP.NE.AND P3, PT, R17, RZ, PT ;  /* 0x000000ff1100720c */ /* 0x000fe40003f65270 */
[C---:B------:R-:W-:Y:S02]  /*381e0*/  PRMT R12, R155.reuse, 0x7771, RZ ;  /* 0x000077719b0c7816 */ /* 0x040fe400000000ff */
[----:B------:R-:W-:Y:S02]  /*381f0*/  PRMT R11, R155, 0x7772, RZ ;  /* 0x000077729b0b7816 */ /* 0x000fe400000000ff */
[----:B------:R-:W-:-:S02]  /*38200*/  LOP3.LUT P1, RZ, R5, 0x200, RZ, 0xc0, !PT ;  /* 0x0000020005ff7812 */ /* 0x000fc4000782c0ff */
[----:B------:R-:W-:Y:S02]  /*38210*/  LOP3.LUT P4, RZ, R6, 0x40000000, RZ, 0xc0, !PT ;  /* 0x4000000006ff7812 */ /* 0x000fe4000788c0ff */
[----:B------:R-:W-:-:S03]  /*38220*/  PRMT R155, R155, 0x7773, RZ ;  /* 0x000077739b9b7816 */ /* 0x000fc600000000ff */
[----:B------:R0:W-:Y:S01]  /*38230*/  @P3 STG.E.U8 desc[UR32][R200.64], R12 ;  /* 0x0000000cc8003986 */ /* 0x0001e2000c101120 */
[----:B------:R-:W-:-:S03]  /*38240*/  ISETP.NE.AND P3, PT, R18, RZ, PT ;  /* 0x000000ff1200720c */ /* 0x000fc60003f65270 */
[----:B0-----:R-:W2:Y:S01]  /*38250*/  LDL.LU.64 R200, [R1+0x378] ;  /* 0x0003780001c87983 */ /* 0x001ea20000300a00 */
[----:B------:R-:W-:Y:S02]  /*38260*/  PRMT R4, R159, 0x7770, RZ ;  /* 0x000077709f047816 */ /* 0x000fe400000000ff */
[----:B------:R-:W-:-:S07]  /*38270*/  LOP3.LUT P5, RZ, R6, 0x20000000, RZ, 0xc0, !PT ;  /* 0x2000000006ff7812 */ /* 0x000fce00078ac0ff */
[----:B------:R0:W-:Y:S04]  /*38280*/  @P3 STG.E.U8 desc[UR32][R170.64], R11 ;  /* 0x0000000baa003986 */ /* 0x0001e8000c101120 */
[----:B0-----:R-:W2:Y:S04]  /*38290*/  LDL.LU.64 R170, [R1+0x370] ;  /* 0x0003700001aa7983 */ /* 0x001ea80000300a00 */
[----:B------:R-:W-:Y:S01]  /*382a0*/  @P1 STG.E.U8 desc[UR32][R198.64], R155 ;  /* 0x0000009bc6001986 */ /* 0x000fe2000c101120 */
[----:B------:R-:W-:-:S03]  /*382b0*/  PRMT R13, R159, 0x7771, RZ ;  /* 0x000077719f0d7816 */ /* 0x000fc600000000ff */
[----:B---3--:R0:W-:Y:S04]  /*382c0*/  @P4 STG.E.U8 desc[UR32][R218.64], R4 ;  /* 0x00000004da004986 */ /* 0x0081e8000c101120 */
[----:B0-----:R-:W3:Y:S04]  /*382d0*/  LDL.LU.64 R218, [R1+0x368] ;  /* 0x0003680001da7983 */ /* 0x001ee80000300a00 */
[----:B------:R-:W3:Y:S01]  /*382e0*/  LDL.LU.64 R196, [R1+0x360] ;  /* 0x0003600001c47983 */ /* 0x000ee20000300a00 */
[----:B------:R-:W-:-:S03]  /*382f0*/  LOP3.LUT P2, RZ, R6, 0x10000000, RZ, 0xc0, !PT ;  /* 0x1000000006ff7812 */ /* 0x000fc6000784c0ff */
[----:B----4-:R0:W-:Y:S01]  /*38300*/  @P5 STG.E.U8 desc[UR32][R216.64], R13 ;  /* 0x0000000dd8005986 */ /* 0x0101e2000c101120 */
[----:B------:R-:W-:-:S03]  /*38310*/  PRMT R10, R159, 0x7772, RZ ;  /* 0x000077729f0a7816 */ /* 0x000fc600000000ff */
[----:B0-----:R-:W4:Y:S06]  /*38320*/  LDL.LU.64 R216, [R1+0x358] ;  /* 0x0003580001d87983 */ /* 0x001f2c0000300a00 */
[----:B--2---:R0:W-:Y:S04]  /*38330*/  @P2 STG.E.U8 desc[UR32][R220.64], R10 ;  /* 0x0000000adc002986 */ /* 0x0041e8000c101120 */
[----:B0-----:R-:W2:Y:S01]  /*38340*/  LDL.LU.64 R220, [R1+0x350] ;  /* 0x0003500001dc7983 */ /* 0x001ea20000300a00 */
[----:B------:R-:W-:-:S02]  /*38350*/  LOP3.LUT P6, RZ, R5, 0x100, RZ, 0xc0, !PT ;  /* 0x0000010005ff7812 */ /* 0x000fc400078cc0ff */
[----:B------:R-:W-:Y:S01]  /*38360*/  PRMT R159, R159, 0x7773, RZ ;  /* 0x000077739f9f7816 */ /* 0x000fe200000000ff */
[----:B------:R-:W2:Y:S01]  /*38370*/  LDL.LU.64 R198, [R1+0x348] ;  /* 0x0003480001c67983 */ /* 0x000ea20000300a00 */
[C---:B------:R-:W-:Y:S02]  /*38380*/  LOP3.LUT P0, RZ, R6.reuse, 0x8000000, RZ, 0xc0, !PT ;  /* 0x0800000006ff7812 */ /* 0x040fe4000780c0ff */
[----:B------:R-:W-:Y:S02]  /*38390*/  LOP3.LUT P4, RZ, R6, 0x800000, RZ, 0xc0, !PT ;  /* 0x0080000006ff7812 */ /* 0x000fe4000788c0ff */
[----:B------:R-:W-:Y:S02]  /*383a0*/  LOP3.LUT P2, RZ, R3, 0x200000, RZ, 0xc0, !PT ;  /* 0x0020000003ff7812 */ /* 0x000fe4000784c0ff */
[----:B------:R-:W-:Y:S02]  /*383b0*/  P2R R14, PR, RZ, 0x10 ;  /* 0x00000010ff0e7803 */ /* 0x000fe40000000000 */
[----:B------:R-:W-:-:S02]  /*383c0*/  P2R R15, PR, RZ, 0x4 ;  /* 0x00000004ff0f7803 */ /* 0x000fc40000000000 */
[C---:B------:R-:W-:Y:S02]  /*383d0*/  LOP3.LUT P3, RZ, R6.reuse, 0x4000000, RZ, 0xc0, !PT ;  /* 0x0400000006ff7812 */ /* 0x040fe4000786c0ff */
[C---:B------:R-:W-:Y:S02]  /*383e0*/  LOP3.LUT P1, RZ, R6.reuse, 0x2000000, RZ, 0xc0, !PT ;  /* 0x0200000006ff7812 */ /* 0x040fe4000782c0ff */
[C---:B------:R-:W-:Y:S02]  /*383f0*/  LOP3.LUT P4, RZ, R6.reuse, 0x1000000, RZ, 0xc0, !PT ;  /* 0x0100000006ff7812 */ /* 0x040fe4000788c0ff */
[C---:B------:R-:W-:Y:S02]  /*38400*/  LOP3.LUT P5, RZ, R6.reuse, 0x400000, RZ, 0xc0, !PT ;  /* 0x0040000006ff7812 */ /* 0x040fe400078ac0ff */
[----:B------:R-:W-:Y:S02]  /*38410*/  LOP3.LUT P2, RZ, R6, 0x200000, RZ, 0xc0, !PT ;  /* 0x0020000006ff7812 */ /* 0x000fe4000784c0ff */
[----:B------:R-:W-:-:S02]  /*38420*/  PRMT R6, R160, 0x7770, RZ ;  /* 0x00007770a0067816 */ /* 0x000fc400000000ff */
[C---:B------:R-:W-:Y:S01]  /*38430*/  PRMT R11, R160.reuse, 0x7771, RZ ;  /* 0x00007771a00b7816 */ /* 0x040fe200000000ff */
[----:B------:R0:W-:Y:S04]  /*38440*/  @P6 STG.E.U8 desc[UR32][R200.64], R159 ;  /* 0x0000009fc8006986 */ /* 0x0001e8000c101120 */
[----:B0-----:R-:W2:Y:S04]  /*38450*/  LDL.LU.64 R200, [R1+0x340] ;  /* 0x0003400001c87983 */ /* 0x001ea80000300a00 */
[----:B------:R-:W2:Y:S01]  /*38460*/  LDL.LU.64 R190, [R1+0x338] ;  /* 0x0003380001be7983 */ /* 0x000ea20000300a00 */
[----:B------:R-:W-:-:S03]  /*38470*/  PRMT R4, R160, 0x7772, RZ ;  /* 0x00007772a0047816 */ /* 0x000fc600000000ff */
[----:B------:R0:W-:Y:S04]  /*38480*/  @P0 STG.E.U8 desc[UR32][R170.64], R6 ;  /* 0x00000006aa000986 */ /* 0x0001e8000c101120 */
[----:B0-----:R-:W2:Y:S01]  /*38490*/  LDL.LU.64 R170, [R1+0x330] ;  /* 0x0003300001aa7983 */ /* 0x001ea20000300a00 */
[----:B------:R-:W-:Y:S02]  /*384a0*/  P2R R12, PR, RZ, 0x10 ;  /* 0x00000010ff0c7803 */ /* 0x000fe40000000000 */
[----:B------:R-:W-:Y:S02]  /*384b0*/  LOP3.LUT P4, RZ, R5, 0x80, RZ, 0xc0, !PT ;  /* 0x0000008005ff7812 */ /* 0x000fe4000788c0ff */
[----:B------:R-:W-:Y:S01]  /*384c0*/  PRMT R160, R160, 0x7773, RZ ;  /* 0x00007773a0a07816 */ /* 0x000fe200000000ff */
[----:B---3--:R0:W-:Y:S04]  /*384d0*/  @P3 STG.E.U8 desc[UR32][R218.64], R11 ;  /* 0x0000000bda003986 */ /* 0x0081e8000c101120 */
[----:B------:R1:W-:Y:S04]  /*384e0*/  @P1 STG.E.U8 desc[UR32][R196.64], R4 ;  /* 0x00000004c4001986 */ /* 0x0003e8000c101120 */
[----:B0-----:R-:W3:Y:S04]  /*384f0*/  LDL.LU.64 R218, [R1+0x328] ;  /* 0x0003280001da7983 */ /* 0x001ee80000300a00 */
[----:B------:R-:W3:Y:S04]  /*38500*/  LDL.LU.64 R168, [R1+0x320] ;  /* 0x0003200001a87983 */ /* 0x000ee80000300a00 */
[----:B-1----:R-:W3:Y:S04]  /*38510*/  LDL.LU.64 R196, [R1+0x318] ;  /* 0x0003180001c47983 */ /* 0x002ee80000300a00 */
[----:B----4-:R0:W-:Y:S01]  /*38520*/  @P4 STG.E.U8 desc[UR32][R216.64], R160 ;  /* 0x000000a0d8004986 */ /* 0x0101e2000c101120 */
[----:B------:R-:W-:-:S02]  /*38530*/  ISETP.NE.AND P4, PT, R12, RZ, PT ;  /* 0x000000ff0c00720c */ /* 0x000fc40003f85270 */
[----:B------:R-:W-:Y:S01]  /*38540*/  PRMT R10, R164, 0x7770, RZ ;  /* 0x00007770a40a7816 */ /* 0x000fe200000000ff */
[----:B0-----:R-:W4:Y:S10]  /*38550*/  LDL.LU.64 R216, [R1+0x310] ;  /* 0x0003100001d87983 */ /* 0x001f340000300a00 */
[----:B--2---:R0:W-:Y:S04]  /*38560*/  @P4 STG.E.U8 desc[UR32][R220.64], R10 ;  /* 0x0000000adc004986 */ /* 0x0041e8000c101120 */
[----:B0-----:R-:W2:Y:S01]  /*38570*/  LDL.LU.64 R220, [R1+0x308] ;  /* 0x0003080001dc7983 */ /* 0x001ea20000300a00 */
[----:B------:R-:W-:-:S02]  /*38580*/  ISETP.NE.AND P4, PT, R14, RZ, PT ;  /* 0x000000ff0e00720c */ /* 0x000fc40003f85270 */
[----:B------:R-:W-:Y:S02]  /*38590*/  P2R R13, PR, RZ, 0x4 ;  /* 0x00000004ff0d7803 */ /* 0x000fe40000000000 */
[----:B------:R-:W-:Y:S02]  /*385a0*/  LOP3.LUT P2, RZ, R5, 0x40, RZ, 0xc0, !PT ;  /* 0x0000004005ff7812 */ /* 0x000fe4000784c0ff */
[C---:B------:R-:W-:Y:S02]  /*385b0*/  PRMT R12, R164.reuse, 0x7771, RZ ;  /* 0x00007771a40c7816 */ /* 0x040fe400000000ff */
[C---:B------:R-:W-:Y:S02]  /*385c0*/  PRMT R6, R164.reuse, 0x7772, RZ ;  /* 0x00007772a4067816 */ /* 0x040fe400000000ff */
[----:B------:R-:W-:-:S03]  /*385d0*/  PRMT R164, R164, 0x7773, RZ ;  /* 0x00007773a4a47816 */ /* 0x000fc600000000ff */
[----:B------:R0:W-:Y:S01]  /*385e0*/  @P4 STG.E.U8 desc[UR32][R198.64], R12 ;  /* 0x0000000cc6004986 */ /* 0x0001e2000c101120 */
[----:B------:R-:W-:Y:S02]  /*385f0*/  LOP3.LUT P0, RZ, R3, 0x40000, RZ, 0xc0, !PT ;  /* 0x0004000003ff7812 */ /* 0x000fe4000780c0ff */
[----:B------:R-:W-:Y:S02]  /*38600*/  PRMT R4, R161, 0x7770, RZ ;  /* 0x00007770a1047816 */ /* 0x000fe400000000ff */
[----:B------:R-:W-:Y:S02]  /*38610*/  P2R R17, PR, RZ, 0x1 ;  /* 0x00000001ff117803 */ /* 0x000fe40000000000 */
[C---:B------:R-:W-:Y:S02]  /*38620*/  LOP3.LUT P0, RZ, R3.reuse, 0x80000, RZ, 0xc0, !PT ;  /* 0x0008000003ff7812 */ /* 0x040fe4000780c0ff */
[----:B------:R-:W-:Y:S01]  /*38630*/  LOP3.LUT P6, RZ, R3, 0x100000, RZ, 0xc0, !PT ;  /* 0x0010000003ff7812 */ /* 0x000fe200078cc0ff */
[----:B0-----:R-:W2:Y:S01]  /*38640*/  LDL.LU.64 R198, [R1+0x300] ;  /* 0x0003000001c67983 */ /* 0x001ea20000300a00 */
[----:B------:R-:W-:-:S02]  /*38650*/  P2R R16, PR, RZ, 0x1 ;  /* 0x00000001ff107803 */ /* 0x000fc40000000000 */
[----:B------:R-:W-:Y:S01]  /*38660*/  LOP3.LUT P0, RZ, R5, 0x20, RZ, 0xc0, !PT ;  /* 0x0000002005ff7812 */ /* 0x000fe2000780c0ff */
[----:B------:R0:W-:Y:S04]  /*38670*/  @P5 STG.E.U8 desc[UR32][R200.64], R6 ;  /* 0x00000006c8005986 */ /* 0x0001e8000c101120 */
[----:B------:R-:W-:Y:S01]  /*38680*/  @P2 STG.E.U8 desc[UR32][R190.64], R164 ;  /* 0x000000a4be002986 */ /* 0x000fe2000c101120 */
[----:B------:R-:W-:-:S03]  /*38690*/  ISETP.NE.AND P2, PT, R13, RZ, PT ;  /* 0x000000ff0d00720c */ /* 0x000fc60003f45270 */
[----:B0-----:R-:W2:Y:S01]  /*386a0*/  LDL.LU.64 R200, [R1+0x2f8] ;  /* 0x0002f80001c87983 */ /* 0x001ea20000300a00 */
[C---:B------:R-:W-:Y:S02]  /*386b0*/  PRMT R11, R161.reuse, 0x7771, RZ ;  /* 0x00007771a10b7816 */ /* 0x040fe400000000ff */
[C---:B------:R-:W-:Y:S02]  /*386c0*/  PRMT R10, R161.reuse, 0x7772, RZ ;  /* 0x00007772a10a7816 */ /* 0x040fe400000000ff */
[----:B------:R-:W-:-:S05]  /*386d0*/  PRMT R161, R161, 0x7773, RZ ;  /* 0x00007773a1a17816 */ /* 0x000fca00000000ff */
[----:B------:R0:W-:Y:S01]  /*386e0*/  @P2 STG.E.U8 desc[UR32][R170.64], R4 ;  /* 0x00000004aa002986 */ /* 0x0001e2000c101120 */
[----:B------:R-:W-:-:S03]  /*386f0*/  ISETP.NE.AND P2, PT, R15, RZ, PT ;  /* 0x000000ff0f00720c */ /* 0x000fc60003f45270 */
[----:B0-----:R-:W2:Y:S01]  /*38700*/  LDL.LU.64 R170, [R1+0x2f0] ;  /* 0x0002f00001aa7983 */ /* 0x001ea20000300a00 */
[----:B------:R-:W-:-:S09]  /*38710*/  PRMT R6, R165, 0x7770, RZ ;  /* 0x00007770a5067816 */ /* 0x000fd200000000ff */
[----:B---3--:R0:W-:Y:S04]  /*38720*/  @P2 STG.E.U8 desc[UR32][R218.64], R11 ;  /* 0x0000000bda002986 */ /* 0x0081e8000c101120 */
[----:B------:R-:W-:Y:S04]  /*38730*/  @P6 STG.E.U8 desc[UR32][R168.64], R10 ;  /* 0x0000000aa8006986 */ /* 0x000fe8000c101120 */
[----:B------:R-:W-:Y:S01]  /*38740*/  @P0 STG.E.U8 desc[UR32][R196.64], R161 ;  /* 0x000000a1c4000986 */ /* 0x000fe2000c101120 */
[----:B------:R-:W-:-:S03]  /*38750*/  ISETP.NE.AND P0, PT, R16, RZ, PT ;  /* 0x000000ff1000720c */ /* 0x000fc60003f05270 */
[----:B0-----:R-:W3:Y:S01]  /*38760*/  LDL.LU.64 R218, [R1+0x2e8] ;  /* 0x0002e80001da7983 */ /* 0x001ee20000300a00 */
[----:B------:R-:W-:-:S09]  /*38770*/  PRMT R12, R165, 0x7771, RZ ;  /* 0x00007771a50c7816 */ /* 0x000fd200000000ff */
[----:B----4-:R0:W-:Y:S01]  /*38780*/  @P0 STG.E.U8 desc[UR32][R216.64], R6 ;  /* 0x00000006d8000986 */ /* 0x0101e2000c101120 */
[----:B------:R-:W-:-:S03]  /*38790*/  ISETP.NE.AND P0, PT, R17, RZ, PT ;  /* 0x000000ff1100720c */ /* 0x000fc60003f05270 */
[----:B0-----:R-:W4:Y:S10]  /*387a0*/  LDL.LU.64 R216, [R1+0x2e0] ;  /* 0x0002e00001d87983 */ /* 0x001f340000300a00 */
[----:B--2---:R0:W-:Y:S04]  /*387b0*/  @P0 STG.E.U8 desc[UR32][R220.64], R12 ;  /* 0x0000000cdc000986 */ /* 0x0041e8000c101120 */
[----:B0-----:R-:W2:Y:S01]  /*387c0*/  LDL.LU.64 R220, [R1+0x2d8] ;  /* 0x0002d80001dc7983 */ /* 0x001ea20000300a00 */
[----:B------:R-:W-:-:S02]  /*387d0*/  LOP3.LUT P3, RZ, R3, 0x20000, RZ, 0xc0, !PT ;  /* 0x0002000003ff7812 */ /* 0x000fc4000786c0ff */
[----:B------:R-:W-:Y:S02]  /*387e0*/  LOP3.LUT P1, RZ, R5, 0x10, RZ, 0xc0, !PT ;  /* 0x0000001005ff7812 */ /* 0x000fe4000782c0ff */
[C---:B------:R-:W-:Y:S02]  /*387f0*/  PRMT R4, R165.reuse, 0x7772, RZ ;  /* 0x00007772a5047816 */ /* 0x040fe400000000ff */
[----:B------:R-:W-:Y:S02]  /*38800*/  PRMT R165, R165, 0x7773, RZ ;  /* 0x00007773a5a57816 */ /* 0x000fe400000000ff */
[----:B------:R-:W-:-:S05]  /*38810*/  LOP3.LUT P4, RZ, R3, 0x10000, RZ, 0xc0, !PT ;  /* 0x0001000003ff7812 */ /* 0x000fca000788c0ff */
[----:B------:R0:W-:Y:S01]  /*38820*/  @P3 STG.E.U8 desc[UR32][R198.64], R4 ;  /* 0x00000004c6003986 */ /* 0x0001e2000c101120 */
[----:B------:R-:W-:-:S03]  /*38830*/  PRMT R10, R162, 0x7770, RZ ;  /* 0x00007770a20a7816 */ /* 0x000fc600000000ff */
[----:B0-----:R-:W2:Y:S04]  /*38840*/  LDL.LU.64 R198, [R1+0x2d0] ;  /* 0x0002d00001c67983 */ /* 0x001ea80000300a00 */
[----:B------:R-:W2:Y:S01]  /*38850*/  LDL.LU.64 R190, [R1+0x2c8] ;  /* 0x0002c80001be7983 */ /* 0x000ea20000300a00 */
[C---:B------:R-:W-:Y:S02]  /*38860*/  LOP3.LUT P5, RZ, R3.reuse, 0x8000, RZ, 0xc0, !PT ;  /* 0x0000800003ff7812 */ /* 0x040fe400078ac0ff */
[----:B------:R-:W-:Y:S01]  /*38870*/  LOP3.LUT P2, RZ, R3, 0x4000, RZ, 0xc0, !PT ;  /* 0x0000400003ff7812 */ /* 0x000fe2000784c0ff */
[----:B------:R0:W-:Y:S04]  /*38880*/  @P1 STG.E.U8 desc[UR32][R200.64], R165 ;  /* 0x000000a5c8001986 */ /* 0x0001e8000c101120 */
[----:B0-----:R-:W2:Y:S01]  /*38890*/  LDL.LU.64 R200, [R1+0x2c0] ;  /* 0x0002c00001c87983 */ /* 0x001ea20000300a00 */
[----:B------:R-:W-:-:S02]  /*388a0*/  PRMT R11, R162, 0x7771, RZ ;  /* 0x00007771a20b7816 */ /* 0x000fc400000000ff */
[C---:B------:R-:W-:Y:S02]  /*388b0*/  PRMT R6, R162.reuse, 0x7772, RZ ;  /* 0x00007772a2067816 */ /* 0x040fe400000000ff */
[----:B------:R-:W-:Y:S01]  /*388c0*/  LOP3.LUT P6, RZ, R5, 0x8, RZ, 0xc0, !PT ;  /* 0x0000000805ff7812 */ /* 0x000fe200078cc0ff */
[----:B------:R0:W-:Y:S04]  /*388d0*/  @P4 STG.E.U8 desc[UR32][R170.64], R10 ;  /* 0x0000000aaa004986 */ /* 0x0001e8000c101120 */
[----:B0-----:R-:W2:Y:S01]  /*388e0*/  LDL.LU.64 R170, [R1+0x2b8] ;  /* 0x0002b80001aa7983 */ /* 0x001ea20000300a00 */
[----:B------:R-:W-:-:S03]  /*388f0*/  PRMT R162, R162, 0x7773, RZ ;  /* 0x00007773a2a27816 */ /* 0x000fc600000000ff */
[----:B---3--:R0:W-:Y:S04]  /*38900*/  @P5 STG.E.U8 desc[UR32][R218.64], R11 ;  /* 0x0000000bda005986 */ /* 0x0081e8000c101120 */
[----:B0-----:R-:W3:Y:S04]  /*38910*/  LDL.LU.64 R218, [R1+0x2b0] ;  /* 0x0002b00001da7983 */ /* 0x001ee80000300a00 */
[----:B------:R-:W3:Y:S04]  /*38920*/  LDL.LU.64 R168, [R1+0x2a8] ;  /* 0x0002a80001a87983 */ /* 0x000ee80000300a00 */
[----:B----4-:R0:W-:Y:S04]  /*38930*/  @P2 STG.E.U8 desc[UR32][R216.64], R6 ;  /* 0x00000006d8002986 */ /* 0x0101e8000c101120 */
[----:B0-----:R-:W4:Y:S04]  /*38940*/  LDL.LU.64 R216, [R1+0x2a0] ;  /* 0x0002a00001d87983 */ /* 0x001f280000300a00 */
[----:B--2---:R0:W-:Y:S04]  /*38950*/  @P6 STG.E.U8 desc[UR32][R220.64], R162 ;  /* 0x000000a2dc006986 */ /* 0x0041e8000c101120 */
[----:B0-----:R-:W2:Y:S01]  /*38960*/  LDL.LU.64 R220, [R1+0x298] ;  /* 0x0002980001dc7983 */ /* 0x001ea20000300a00 */
[----:B------:R-:W-:-:S02]  /*38970*/  LOP3.LUT P1, RZ, R3, 0x400, RZ, 0xc0, !PT ;  /* 0x0000040003ff7812 */ /* 0x000fc4000782c0ff */
[----:B------:R-:W-:Y:S01]  /*38980*/  LOP3.LUT P0, RZ, R3, 0x2000, RZ, 0xc0, !PT ;  /* 0x0000200003ff7812 */ /* 0x000fe2000780c0ff */
[----:B------:R-:W2:Y:S01]  /*38990*/  LDL.LU.64 R196, [R1+0x290] ;  /* 0x0002900001c47983 */ /* 0x000ea20000300a00 */
[----:B------:R-:W-:Y:S02]  /*389a0*/  P2R R13, PR, RZ, 0x2 ;  /* 0x00000002ff0d7803 */ /* 0x000fe40000000000 */
[----:B------:R-:W-:Y:S02]  /*389b0*/  LOP3.LUT P1, RZ, R5, 0x4, RZ, 0xc0, !PT ;  /* 0x0000000405ff7812 */ /* 0x000fe4000782c0ff */
[C---:B------:R-:W-:Y:S02]  /*389c0*/  LOP3.LUT P3, RZ, R3.reuse, 0x1000, RZ, 0xc0, !PT ;  /* 0x0000100003ff7812 */ /* 0x040fe4000786c0ff */
[----:B------:R-:W-:Y:S02]  /*389d0*/  P2R R12, PR, RZ, 0x2 ;  /* 0x00000002ff0c7803 */ /* 0x000fe40000000000 */
[----:B------:R-:W-:-:S02]  /*389e0*/  LOP3.LUT P1, RZ, R3, 0x800, RZ, 0xc0, !PT ;  /* 0x0000080003ff7812 */ /* 0x000fc4000782c0ff */
[C---:B------:R-:W-:Y:S02]  /*389f0*/  LOP3.LUT P5, RZ, R3.reuse, 0x80, RZ, 0xc0, !PT ;  /* 0x0000008003ff7812 */ /* 0x040fe400078ac0ff */
[----:B------:R-:W-:Y:S02]  /*38a00*/  LOP3.LUT P6, RZ, R3, 0x10, RZ, 0xc0, !PT ;  /* 0x0000001003ff7812 */ /* 0x000fe400078cc0ff */
[----:B------:R-:W-:Y:S02]  /*38a10*/  P2R R15, PR, RZ, 0x20 ;  /* 0x00000020ff0f7803 */ /* 0x000fe40000000000 */
[----:B------:R-:W-:Y:S02]  /*38a20*/  P2R R17, PR, RZ, 0x40 ;  /* 0x00000040ff117803 */ /* 0x000fe40000000000 */
[C---:B------:R-:W-:Y:S02]  /*38a30*/  LOP3.LUT P5, RZ, R5.reuse, 0x2, RZ, 0xc0, !PT ;  /* 0x0000000205ff7812 */ /* 0x040fe400078ac0ff */
[----:B------:R-:W-:-:S02]  /*38a40*/  LOP3.LUT P6, RZ, R5, 0x1, RZ, 0xc0, !PT ;  /* 0x0000000105ff7812 */ /* 0x000fc400078cc0ff */
[C---:B------:R-:W-:Y:S02]  /*38a50*/  PRMT R4, R166.reuse, 0x7770, RZ ;  /* 0x00007770a6047816 */ /* 0x040fe400000000ff */
[C---:B------:R-:W-:Y:S02]  /*38a60*/  PRMT R5, R166.reuse, 0x7771, RZ ;  /* 0x00007771a6057816 */ /* 0x040fe400000000ff */
[C---:B------:R-:W-:Y:S01]  /*38a70*/  PRMT R10, R166.reuse, 0x7772, RZ ;  /* 0x00007772a60a7816 */ /* 0x040fe200000000ff */
[----:B------:R0:W-:Y:S04]  /*38a80*/  @P0 STG.E.U8 desc[UR32][R198.64], R4 ;  /* 0x00000004c6000986 */ /* 0x0001e8000c101120 */
[----:B------:R-:W-:Y:S04]  /*38a90*/  @P3 STG.E.U8 desc[UR32][R190.64], R5 ;  /* 0x00000005be003986 */ /* 0x000fe8000c101120 */
[----:B0-----:R-:W2:Y:S01]  /*38aa0*/  LDL.LU.64 R198, [R1+0x288] ;  /* 0x0002880001c67983 */ /* 0x001ea20000300a00 */
[----:B------:R-:W-:-:S03]  /*38ab0*/  PRMT R166, R166, 0x7773, RZ ;  /* 0x00007773a6a67816 */ /* 0x000fc600000000ff */
[----:B------:R0:W-:Y:S01]  /*38ac0*/  @P1 STG.E.U8 desc[UR32][R200.64], R10 ;  /* 0x0000000ac8001986 */ /* 0x0001e2000c101120 */
[----:B------:R-:W-:-:S03]  /*38ad0*/  ISETP.NE.AND P1, PT, R12, RZ, PT ;  /* 0x000000ff0c00720c */ /* 0x000fc60003f25270 */
[----:B0-----:R-:W2:Y:S01]  /*38ae0*/  LDL.LU.64 R200, [R1+0x280] ;  /* 0x0002800001c87983 */ /* 0x001ea20000300a00 */
[C---:B------:R-:W-:Y:S02]  /*38af0*/  LOP3.LUT P4, RZ, R3.reuse, 0x200, RZ, 0xc0, !PT ;  /* 0x0000020003ff7812 */ /* 0x040fe4000788c0ff */
[----:B------:R-:W-:Y:S02]  /*38b00*/  P2R R14, PR, RZ, 0x20 ;  /* 0x00000020ff0e7803 */ /* 0x000fe40000000000 */
[----:B------:R-:W-:Y:S02]  /*38b10*/  LOP3.LUT P5, RZ, R3, 0x100, RZ, 0xc0, !PT ;  /* 0x0000010003ff7812 */ /* 0x000fe400078ac0ff */
[C---:B------:R-:W-:Y:S02]  /*38b20*/  PRMT R6, R163.reuse, 0x7770, RZ ;  /* 0x00007770a3067816 */ /* 0x040fe400000000ff */
[C---:B------:R-:W-:Y:S02]  /*38b30*/  PRMT R11, R163.reuse, 0x7771, RZ ;  /* 0x00007771a30b7816 */ /* 0x040fe400000000ff */
[----:B------:R-:W-:Y:S01]  /*38b40*/  PRMT R4, R163, 0x7772, RZ ;  /* 0x00007772a3047816 */ /* 0x000fe200000000ff */
[----:B------:R0:W-:Y:S01]  /*38b50*/  @P1 STG.E.U8 desc[UR32][R170.64], R166 ;  /* 0x000000a6aa001986 */ /* 0x0001e2000c101120 */
[----:B------:R-:W-:-:S03]  /*38b60*/  ISETP.NE.AND P1, PT, R13, RZ, PT ;  /* 0x000000ff0d00720c */ /* 0x000fc60003f25270 */
[----:B0-----:R-:W2:Y:S01]  /*38b70*/  LDL.LU.64 R170, [R1+0x278] ;  /* 0x0002780001aa7983 */ /* 0x001ea20000300a00 */
[----:B------:R-:W-:-:S09]  /*38b80*/  PRMT R163, R163, 0x7773, RZ ;  /* 0x00007773a3a37816 */ /* 0x000fd200000000ff */
[----:B---3--:R0:W-:Y:S04]  /*38b90*/  @P1 STG.E.U8 desc[UR32][R218.64], R6 ;  /* 0x00000006da001986 */ /* 0x0081e8000c101120 */
[----:B------:R-:W-:Y:S04]  /*38ba0*/  @P4 STG.E.U8 desc[UR32][R168.64], R11 ;  /* 0x0000000ba8004986 */ /* 0x000fe8000c101120 */
[----:B0-----:R-:W3:Y:S04]  /*38bb0*/  LDL.LU.64 R218, [R1+0x270] ;  /* 0x0002700001da7983 */ /* 0x001ee80000300a00 */
[----:B------:R-:W3:Y:S04]  /*38bc0*/  LDL.LU.64 R190, [R1+0x268] ;  /* 0x0002680001be7983 */ /* 0x000ee80000300a00 */
[----:B----4-:R0:W-:Y:S01]  /*38bd0*/  @P5 STG.E.U8 desc[UR32][R216.64], R4 ;  /* 0x00000004d8005986 */ /* 0x0101e2000c101120 */
[----:B------:R-:W-:-:S03]  /*38be0*/  ISETP.NE.AND P5, PT, R14, RZ, PT ;  /* 0x000000ff0e00720c */ /* 0x000fc60003fa5270 */
[----:B0-----:R-:W4:Y:S10]  /*38bf0*/  LDL.LU.64 R216, [R1+0x260] ;  /* 0x0002600001d87983 */ /* 0x001f340000300a00 */
[----:B--2---:R0:W-:Y:S04]  /*38c00*/  @P5 STG.E.U8 desc[UR32][R220.64], R163 ;  /* 0x000000a3dc005986 */ /* 0x0041e8000c101120 */
[----:B0-----:R-:W2:Y:S01]  /*38c10*/  LDL.LU.64 R220, [R1+0x250] ;  /* 0x0002500001dc7983 */ /* 0x001ea20000300a00 */
[----:B------:R-:W-:-:S02]  /*38c20*/  ISETP.NE.AND P5, PT, R15, RZ, PT ;  /* 0x000000ff0f00720c */ /* 0x000fc40003fa5270 */
[C---:B------:R-:W-:Y:S01]  /*38c30*/  LOP3.LUT P2, RZ, R3.reuse, 0x40, RZ, 0xc0, !PT ;  /* 0x0000004003ff7812 */ /* 0x040fe2000784c0ff */
[----:B------:R-:W2:Y:S01]  /*38c40*/  LDL.LU.64 R168, [R1+0x248] ;  /* 0x0002480001a87983 */ /* 0x000ea20000300a00 */
[----:B------:R-:W-:Y:S02]  /*38c50*/  P2R R16, PR, RZ, 0x40 ;  /* 0x00000040ff107803 */ /* 0x000fe40000000000 */
[----:B------:R-:W-:Y:S01]  /*38c60*/  LOP3.LUT P6, RZ, R3, 0x20, RZ, 0xc0, !PT ;  /* 0x0000002003ff7812 */ /* 0x000fe200078cc0ff */
[----:B------:R-:W0:Y:S01]  /*38c70*/  LDS.128 R12, [R2] ;  /* 0x00000000020c7984 */ /* 0x000e220000000c00 */
[C---:B------:R-:W-:Y:S02]  /*38c80*/  PRMT R5, R167.reuse, 0x7770, RZ ;  /* 0x00007770a7057816 */ /* 0x040fe400000000ff */
[C---:B------:R-:W-:Y:S02]  /*38c90*/  PRMT R10, R167.reuse, 0x7771, RZ ;  /* 0x00007771a70a7816 */ /* 0x040fe400000000ff */
[C---:B------:R-:W-:Y:S01]  /*38ca0*/  PRMT R6, R167.reuse, 0x7772, RZ ;  /* 0x00007772a7067816 */ /* 0x040fe200000000ff */
[----:B------:R1:W-:Y:S01]  /*38cb0*/  @P5 STG.E.U8 desc[UR32][R196.64], R5 ;  /* 0x00000005c4005986 */ /* 0x0003e2000c101120 */
[----:B------:R-:W-:-:S02]  /*38cc0*/  PRMT R167, R167, 0x7773, RZ ;  /* 0x00007773a7a77816 */ /* 0x000fc400000000ff */
[C---:B------:R-:W-:Y:S02]  /*38cd0*/  LOP3.LUT P0, RZ, R3.reuse, 0x8, RZ, 0xc0, !PT ;  /* 0x0000000803ff7812 */ /* 0x040fe4000780c0ff */
[C---:B------:R-:W-:Y:S02]  /*38ce0*/  PRMT R4, R172.reuse, 0x7770, RZ ;  /* 0x00007770ac047816 */ /* 0x040fe400000000ff */
[C---:B------:R-:W-:Y:S02]  /*38cf0*/  PRMT R11, R172.reuse, 0x7771, RZ ;  /* 0x00007771ac0b7816 */ /* 0x040fe400000000ff */
[----:B------:R-:W-:Y:S01]  /*38d00*/  LOP3.LUT P3, RZ, R3, 0x4, RZ, 0xc0, !PT ;  /* 0x0000000403ff7812 */ /* 0x000fe2000786c0ff */
[----:B-1----:R-:W2:Y:S04]  /*38d10*/  LDL.LU.64 R196, [R1+0x240] ;  /* 0x0002400001c47983 */ /* 0x002ea80000300a00 */
[----:B------:R1:W-:Y:S01]  /*38d20*/  @P2 STG.E.U8 desc[UR32][R198.64], R10 ;  /* 0x0000000ac6002986 */ /* 0x0003e2000c101120 */
[----:B------:R-:W-:-:S03]  /*38d30*/  PRMT R5, R172, 0x7772, RZ ;  /* 0x00007772ac057816 */ /* 0x000fc600000000ff */
[----:B-1----:R-:W2:Y:S04]  /*38d40*/  LDL.LU.64 R198, [R1+0x238] ;  /* 0x0002380001c67983 */ /* 0x002ea80000300a00 */
[----:B------:R1:W-:Y:S01]  /*38d50*/  @P6 STG.E.U8 desc[UR32][R200.64], R6 ;  /* 0x00000006c8006986 */ /* 0x0003e2000c101120 */
[----:B------:R-:W-:Y:S02]  /*38d60*/  ISETP.NE.AND P6, PT, R16, RZ, PT ;  /* 0x000000ff1000720c */ /* 0x000fe40003fc5270 */
[----:B------:R-:W-:Y:S01]  /*38d70*/  PRMT R172, R172, 0x7773, RZ ;  /* 0x00007773acac7816 */ /* 0x000fe200000000ff */
[----:B-1----:R-:W2:Y:S10]  /*38d80*/  LDL.LU.64 R200, [R1+0x228] ;  /* 0x0002280001c87983 */ /* 0x002eb40000300a00 */
[----:B------:R1:W-:Y:S01]  /*38d90*/  @P6 STG.E.U8 desc[UR32][R170.64], R167 ;  /* 0x000000a7aa006986 */ /* 0x0003e2000c101120 */
[----:B------:R-:W-:-:S03]  /*38da0*/  ISETP.NE.AND P6, PT, R17, RZ, PT ;  /* 0x000000ff1100720c */ /* 0x000fc60003fc5270 */
[----:B-1----:R-:W2:Y:S10]  /*38db0*/  LDL.LU.64 R170, [R1+0x218] ;  /* 0x0002180001aa7983 */ /* 0x002eb40000300a00 */
[----:B---3--:R1:W-:Y:S04]  /*38dc0*/  @P6 STG.E.U8 desc[UR32][R218.64], R4 ;  /* 0x00000004da006986 */ /* 0x0083e8000c101120 */
[----:B------:R-:W-:Y:S01]  /*38dd0*/  @P0 STG.E.U8 desc[UR32][R190.64], R11 ;  /* 0x0000000bbe000986 */ /* 0x000fe2000c101120 */
[----:B------:R-:W-:-:S03]  /*38de0*/  LOP3.LUT P0, RZ, R7, 0x40000000, RZ, 0xc0, !PT ;  /* 0x4000000007ff7812 */ /* 0x000fc6000780c0ff */
[----:B-1----:R-:W3:Y:S04]  /*38df0*/  LDL.LU.64 R218, [R1+0x1e0] ;  /* 0x0001e00001da7983 */ /* 0x002ee80000300a00 */
[----:B----4-:R1:W-:Y:S04]  /*38e00*/  @P3 STG.E.U8 desc[UR32][R216.64], R5 ;  /* 0x00000005d8003986 */ /* 0x0103e8000c101120 */
[----:B-1----:R-:W4:Y:S04]  /*38e10*/  LDL.LU.64 R216, [R1+0x190] ;  /* 0x0001900001d87983 */ /* 0x002f280000300a00 */
[----:B--2---:R1:W-:Y:S04]  /*38e20*/  @P0 STG.E.U8 desc[UR32][R220.64], R172 ;  /* 0x000000acdc000986 */ /* 0x0043e8000c101120 */
[----:B-1----:R-:W2:Y:S01]  /*38e30*/  LDL.LU.64 R220, [R1+0x128] ;  /* 0x0001280001dc7983 */ /* 0x002ea20000300a00 */
[----:B------:R-:W-:-:S02]  /*38e40*/  LOP3.LUT P1, RZ, R3, 0x2, RZ, 0xc0, !PT ;  /* 0x0000000203ff7812 */ /* 0x000fc4000782c0ff */
[----:B------:R-:W-:Y:S02]  /*38e50*/  LOP3.LUT P0, RZ, R3, 0x1, RZ, 0xc0, !PT ;  /* 0x0000000103ff7812 */ /* 0x000fe4000780c0ff */
[----:B0-----:R-:W-:Y:S02]  /*38e60*/  PRMT R3, R12, 0x7770, RZ ;  /* 0x000077700c037816 */ /* 0x001fe400000000ff */
[C---:B------:R-:W-:Y:S02]  /*38e70*/  LOP3.LUT P4, RZ, R0.reuse, 0x80000000, RZ, 0xc0, !PT ;  /* 0x8000000000ff7812 */ /* 0x040fe4000788c0ff */
[----:B------:R-:W-:-:S05]  /*38e80*/  LOP3.LUT P2, RZ, R0, 0x40000000, RZ, 0xc0, !PT ;  /* 0x4000000000ff7812 */ /* 0x000fca000784c0ff */
[----:B------:R0:W-:Y:S01]  /*38e90*/  @P1 STG.E.U8 desc[UR32][R168.64], R3 ;  /* 0x00000003a8001986 */ /* 0x0001e2000c101120 */
[----:B------:R-:W-:Y:S02]  /*38ea0*/  LOP3.LUT P1, RZ, R7, 0x20000000, RZ, 0xc0, !PT ;  /* 0x2000000007ff7812 */ /* 0x000fe4000782c0ff */
[C---:B------:R-:W-:Y:S02]  /*38eb0*/  PRMT R6, R12.reuse, 0x7771, RZ ;  /* 0x000077710c067816 */ /* 0x040fe400000000ff */
[C---:B------:R-:W-:Y:S02]  /*38ec0*/  PRMT R4, R12.reuse, 0x7772, RZ ;  /* 0x000077720c047816 */ /* 0x040fe400000000ff */
[----:B------:R-:W-:Y:S02]  /*38ed0*/  PRMT R12, R12, 0x7773, RZ ;  /* 0x000077730c0c7816 */ /* 0x000fe400000000ff */
[----:B------:R-:W-:Y:S01]  /*38ee0*/  PRMT R5, R173, 0x7770, RZ ;  /* 0x00007770ad057816 */ /* 0x000fe200000000ff */
[----:B------:R-:W-:Y:S01]  /*38ef0*/  @P0 STG.E.U8 desc[UR32][R196.64], R6 ;  /* 0x00000006c4000986 */ /* 0x000fe2000c101120 */
[----:B------:R-:W-:-:S02]  /*38f00*/  LOP3.LUT P5, RZ, R0, 0x20000000, RZ, 0xc0, !PT ;  /* 0x2000000000ff7812 */ /* 0x000fc400078ac0ff */
[----:B------:R-:W-:Y:S01]  /*38f10*/  LOP3.LUT P6, RZ, R0, 0x10000000, RZ, 0xc0, !PT ;  /* 0x1000000000ff7812 */ /* 0x000fe200078cc0ff */
[----:B------:R-:W-:Y:S01]  /*38f20*/  @P4 STG.E.U8 desc[UR32][R198.64], R4 ;  /* 0x00000004c6004986 */ /* 0x000fe2000c101120 */
[C---:B------:R-:W-:Y:S02]  /*38f30*/  PRMT R2, R173.reuse, 0x7771, RZ ;  /* 0x00007771ad027816 */ /* 0x040fe400000000ff */
[C---:B0-----:R-:W-:Y:S02]  /*38f40*/  PRMT R3, R173.reuse, 0x7772, RZ ;  /* 0x00007772ad037816 */ /* 0x041fe400000000ff */
[----:B------:R-:W-:Y:S01]  /*38f50*/  PRMT R173, R173, 0x7773, RZ ;  /* 0x00007773adad7816 */ /* 0x000fe200000000ff */
[----:B------:R-:W-:Y:S04]  /*38f60*/  @P1 STG.E.U8 desc[UR32][R200.64], R12 ;  /* 0x0000000cc8001986 */ /* 0x000fe8000c101120 */
[----:B------:R-:W-:Y:S01]  /*38f70*/  @P2 STG.E.U8 desc[UR32][R170.64], R5 ;  /* 0x00000005aa002986 */ /* 0x000fe2000c101120 */
[----:B------:R-:W-:-:S03]  /*38f80*/  LOP3.LUT P2, RZ, R7, 0x10000000, RZ, 0xc0, !PT ;  /* 0x1000000007ff7812 */ /* 0x000fc6000784c0ff */
[----:B---3--:R-:W-:Y:S04]  /*38f90*/  @P5 STG.E.U8 desc[UR32][R218.64], R2 ;  /* 0x00000002da005986 */ /* 0x008fe8000c101120 */
[----:B----4-:R-:W-:Y:S06]  /*38fa0*/  @P6 STG.E.U8 desc[UR32][R216.64], R3 ;  /* 0x00000003d8006986 */ /* 0x010fec000c101120 */
[----:B--2---:R0:W-:Y:S04]  /*38fb0*/  @P2 STG.E.U8 desc[UR32][R220.64], R173 ;  /* 0x000000addc002986 */ /* 0x0041e8000c101120 */
[----:B0-----:R-:W2:Y:S01]  /*38fc0*/  LDL.LU.64 R220, [R1+0x220] ;  /* 0x0002200001dc7983 */ /* 0x001ea20000300a00 */
[----:B------:R-:W-:-:S02]  /*38fd0*/  LOP3.LUT P3, RZ, R0, 0x8000000, RZ, 0xc0, !PT ;  /* 0x0800000000ff7812 */ /* 0x000fc4000786c0ff */
[----:B------:R-:W-:Y:S02]  /*38fe0*/  PRMT R11, R13, 0x7770, RZ ;  /* 0x000077700d0b7816 */ /* 0x000fe400000000ff */
[C---:B------:R-:W-:Y:S02]  /*38ff0*/  LOP3.LUT P4, RZ, R0.reuse, 0x400000, RZ, 0xc0, !PT ;  /* 0x0040000000ff7812 */ /* 0x040fe4000788c0ff */
[C---:B------:R-:W-:Y:S02]  /*39000*/  LOP3.LUT P2, RZ, R0.reuse, 0x4000000, RZ, 0xc0, !PT ;  /* 0x0400000000ff7812 */ /* 0x040fe4000784c0ff */
[C---:B------:R-:W-:Y:S02]  /*39010*/  LOP3.LUT P1, RZ, R0.reuse, 0x2000000, RZ, 0xc0, !PT ;  /* 0x0200000000ff7812 */ /* 0x040fe4000782c0ff */
[----:B------:R-:W-:-:S03]  /*39020*/  LOP3.LUT P0, RZ, R0, 0x1000000, RZ, 0xc0, !PT ;  /* 0x0100000000ff7812 */ /* 0x000fc6000780c0ff */
[----:B------:R0:W-:Y:S01]  /*39030*/  @P3 STG.E.U8 desc[UR32][R208.64], R11 ;  /* 0x0000000bd0003986 */ /* 0x0001e2000c101120 */
[----:B------:R-:W-:Y:S02]  /*39040*/  LOP3.LUT P3, RZ, R7, 0x8000000, RZ, 0xc0, !PT ;  /* 0x0800000007ff7812 */ /* 0x000fe4000786c0ff */
[----:B------:R-:W-:Y:S02]  /*39050*/  P2R R4, PR, RZ, 0x10 ;  /* 0x00000010ff047803 */ /* 0x000fe40000000000 */
[----:B------:R-:W-:Y:S02]  /*39060*/  LOP3.LUT P4, RZ, R0, 0x800000, RZ, 0xc0, !PT ;  /* 0x0080000000ff7812 */ /* 0x000fe4000788c0ff */
[C---:B------:R-:W-:Y:S02]  /*39070*/  PRMT R17, R13.reuse, 0x7771, RZ ;  /* 0x000077710d117816 */ /* 0x040fe400000000ff */
[C---:B------:R-:W-:Y:S02]  /*39080*/  PRMT R5, R13.reuse, 0x7772, RZ ;  /* 0x000077720d057816 */ /* 0x040fe400000000ff */
[----:B------:R-:W-:-:S02]  /*39090*/  PRMT R13, R13, 0x7773, RZ ;  /* 0x000077730d0d7816 */ /* 0x000fc400000000ff */
[C---:B------:R-:W-:Y:S01]  /*390a0*/  PRMT R3, R174.reuse, 0x7770, RZ ;  /* 0x00007770ae037816 */ /* 0x040fe200000000ff */
[----:B------:R1:W-:Y:S01]  /*390b0*/  @P2 STG.E.U8 desc[UR32][R206.64], R17 ;  /* 0x00000011ce002986 */ /* 0x0003e2000c101120 */
[----:B------:R-:W-:-:S03]  /*390c0*/  PRMT R19, R174, 0x7771, RZ ;  /* 0x00007771ae137816 */ /* 0x000fc600000000ff */
[----:B------:R3:W-:Y:S04]  /*390d0*/  @P1 STG.E.U8 desc[UR32][R204.64], R5 ;  /* 0x00000005cc001986 */ /* 0x0007e8000c101120 */
[----:B------:R4:W-:Y:S04]  /*390e0*/  @P3 STG.E.U8 desc[UR32][R202.64], R13 ;  /* 0x0000000dca003986 */ /* 0x0009e8000c101120 */
[----:B------:R4:W-:Y:S04]  /*390f0*/  @P0 STG.E.U8 desc[UR32][R46.64], R3 ;  /* 0x000000032e000986 */ /* 0x0009e8000c101120 */
[----:B------:R4:W-:Y:S01]  /*39100*/  @P4 STG.E.U8 desc[UR32][R44.64], R19 ;  /* 0x000000132c004986 */ /* 0x0009e2000c101120 */
[----:B------:R-:W-:-:S02]  /*39110*/  ISETP.NE.AND P4, PT, R4, RZ, PT ;  /* 0x000000ff0400720c */ /* 0x000fc40003f85270 */
[----:B------:R-:W-:Y:S02]  /*39120*/  LOP3.LUT P5, RZ, R0, 0x80000, RZ, 0xc0, !PT ;  /* 0x0008000000ff7812 */ /* 0x000fe400078ac0ff */
[----:B0-----:R-:W-:Y:S02]  /*39130*/  PRMT R11, R174, 0x7772, RZ ;  /* 0x00007772ae0b7816 */ /* 0x001fe400000000ff */
[----:B------:R-:W-:Y:S02]  /*39140*/  P2R R6, PR, RZ, 0x20 ;  /* 0x00000020ff067803 */ /* 0x000fe40000000000 */
[----:B------:R-:W-:-:S04]  /*39150*/  LOP3.LUT P5, RZ, R0, 0x100000, RZ, 0xc0, !PT ;  /* 0x0010000000ff7812 */ /* 0x000fc800078ac0ff */
[----:B------:R-:W-:Y:S01]  /*39160*/  P2R R2, PR, RZ, 0x20 ;  /* 0x00000020ff027803 */ /* 0x000fe20000000000 */
[----:B------:R0:W-:Y:S01]  /*39170*/  @P4 STG.E.U8 desc[UR32][R42.64], R11 ;  /* 0x0000000b2a004986 */ /* 0x0001e2000c101120 */
[----:B------:R-:W-:Y:S02]  /*39180*/  LOP3.LUT P4, RZ, R7, 0x4000000, RZ, 0xc0, !PT ;  /* 0x0400000007ff7812 */ /* 0x000fe4000788c0ff */
[----:B------:R-:W-:Y:S02]  /*39190*/  LOP3.LUT P5, RZ, R0, 0x200000, RZ, 0xc0, !PT ;  /* 0x0020000000ff7812 */ /* 0x000fe400078ac0ff */
[----:B-1----:R-:W-:Y:S02]  /*391a0*/  PRMT R17, R174, 0x7773, RZ ;  /* 0x00007773ae117816 */ /* 0x002fe400000000ff */
[----:B---3--:R-:W-:-:S07]  /*391b0*/  PRMT R5, R14, 0x7770, RZ ;  /* 0x000077700e057816 */ /* 0x008fce00000000ff */
[----:B------:R1:W-:Y:S04]  /*391c0*/  @P4 STG.E.U8 desc[UR32][R40.64], R17 ;  /* 0x0000001128004986 */ /* 0x0003e8000c101120 */
[----:B------:R3:W-:Y:S01]  /*391d0*/  @P5 STG.E.U8 desc[UR32][R38.64], R5 ;  /* 0x0000000526005986 */ /* 0x0007e2000c101120 */
[----:B------:R-:W-:Y:S02]  /*391e0*/  ISETP.NE.AND P5, PT, R2, RZ, PT ;  /* 0x000000ff0200720c */ /* 0x000fe40003fa5270 */
[C---:B----4-:R-:W-:Y:S02]  /*391f0*/  PRMT R13, R14.reuse, 0x7771, RZ ;  /* 0x000077710e0d7816 */ /* 0x050fe400000000ff */
[----:B------:R-:W-:-:S09]  /*39200*/  PRMT R3, R14, 0x7772, RZ ;  /* 0x000077720e037816 */ /* 0x000fd200000000ff */
[----:B------:R4:W-:Y:S01]  /*39210*/  @P5 STG.E.U8 desc[UR32][R36.64], R13 ;  /* 0x0000000d24005986 */ /* 0x0009e2000c101120 */
[----:B------:R-:W-:Y:S02]  /*39220*/  ISETP.NE.AND P5, PT, R6, RZ, PT ;  /* 0x000000ff0600720c */ /* 0x000fe40003fa5270 */
[----:B------:R-:W-:Y:S02]  /*39230*/  LOP3.LUT P6, RZ, R0, 0x40000, RZ, 0xc0, !PT ;  /* 0x0004000000ff7812 */ /* 0x000fe400078cc0ff */
[----:B------:R-:W-:-:S09]  /*39240*/  PRMT R19, R14, 0x7773, RZ ;  /* 0x000077730e137816 */ /* 0x000fd200000000ff */
[----:B------:R1:W-:Y:S01]  /*39250*/  @P5 STG.E.U8 desc[UR32][R34.64], R3 ;  /* 0x0000000322005986 */ /* 0x0003e2000c101120 */
[----:B------:R-:W-:Y:S02]  /*39260*/  LOP3.LUT P5, RZ, R7, 0x2000000, RZ, 0xc0, !PT ;  /* 0x0200000007ff7812 */ /* 0x000fe400078ac0ff */
[----:B0-----:R-:W-:Y:S02]  /*39270*/  PRMT R11, R175, 0x7770, RZ ;  /* 0x00007770af0b7816 */ /* 0x001fe400000000ff */
[----:B------:R-:W-:Y:S02]  /*39280*/  LOP3.LUT P4, RZ, R0, 0x10000, RZ, 0xc0, !PT ;  /* 0x0001000000ff7812 */ /* 0x000fe4000788c0ff */
[C---:B------:R-:W-:Y:S02]  /*39290*/  LOP3.LUT P3, RZ, R7.reuse, 0x800000, RZ, 0xc0, !PT ;  /* 0x0080000007ff7812 */ /* 0x040fe4000786c0ff */
[----:B------:R-:W-:-:S05]  /*392a0*/  LOP3.LUT P2, RZ, R7, 0x400000, RZ, 0xc0, !PT ;  /* 0x0040000007ff7812 */ /* 0x000fca000784c0ff */
[----:B------:R0:W-:Y:S01]  /*392b0*/  @P5 STG.E.U8 desc[UR32][R32.64], R19 ;  /* 0x0000001320005986 */ /* 0x0001e2000c101120 */
[----:B------:R-:W-:-:S03]  /*392c0*/  LOP3.LUT P5, RZ, R0, 0x20000, RZ, 0xc0, !PT ;  /* 0x0002000000ff7812 */ /* 0x000fc600078ac0ff */
[----:B------:R0:W-:Y:S01]  /*392d0*/  @P6 STG.E.U8 desc[UR32][R30.64], R11 ;  /* 0x0000000b1e006986 */ /* 0x0001e2000c101120 */
[C---:B------:R-:W-:Y:S02]  /*392e0*/  LOP3.LUT P6, RZ, R7.reuse, 0x1000000, RZ, 0xc0, !PT ;  /* 0x0100000007ff7812 */ /* 0x040fe400078cc0ff */
[C---:B------:R-:W-:Y:S02]  /*392f0*/  LOP3.LUT P1, RZ, R7.reuse, 0x200000, RZ, 0xc0, !PT ;  /* 0x0020000007ff7812 */ /* 0x040fe4000782c0ff */
[----:B------:R-:W-:Y:S02]  /*39300*/  LOP3.LUT P0, RZ, R7, 0x100000, RZ, 0xc0, !PT ;  /* 0x0010000007ff7812 */ /* 0x000fe4000780c0ff */
[C---:B------:R-:W-:Y:S02]  /*39310*/  PRMT R7, R175.reuse, 0x7771, RZ ;  /* 0x00007771af077816 */ /* 0x040fe400000000ff */
[C---:B-1----:R-:W-:Y:S02]  /*39320*/  PRMT R17, R175.reuse, 0x7772, RZ ;  /* 0x00007772af117816 */ /* 0x042fe400000000ff */
[----:B------:R-:W-:-:S02]  /*39330*/  PRMT R175, R175, 0x7773, RZ ;  /* 0x00007773afaf7816 */ /* 0x000fc400000000ff */
[C---:B------:R-:W-:Y:S01]  /*39340*/  PRMT R0, R15.reuse, 0x7770, RZ ;  /* 0x000077700f007816 */ /* 0x040fe200000000ff */
[----:B------:R0:W-:Y:S01]  /*39350*/  @P5 STG.E.U8 desc[UR32][R20.64], R7 ;  /* 0x0000000714005986 */ /* 0x0001e2000c101120 */
[C---:B---3--:R-:W-:Y:S02]  /*39360*/  PRMT R5, R15.reuse, 0x7771, RZ ;  /* 0x000077710f057816 */ /* 0x048fe400000000ff */
[C---:B----4-:R-:W-:Y:S01]  /*39370*/  PRMT R13, R15.reuse, 0x7772, RZ ;  /* 0x000077720f0d7816 */ /* 0x050fe200000000ff */
[----:B------:R0:W-:Y:S04]  /*39380*/  @P4 STG.E.U8 desc[UR32][R28.64], R17 ;  /* 0x000000111c004986 */ /* 0x0001e8000c101120 */
[----:B------:R0:W-:Y:S01]  /*39390*/  @P6 STG.E.U8 desc[UR32][R24.64], R175 ;  /* 0x000000af18006986 */ /* 0x0001e2000c101120 */
[----:B------:R-:W-:-:S03]  /*393a0*/  PRMT R15, R15, 0x7773, RZ ;  /* 0x000077730f0f7816 */ /* 0x000fc600000000ff */
[----:B--2---:R0:W-:Y:S04]  /*393b0*/  @P3 STG.E.U8 desc[UR32][R220.64], R0 ;  /* 0x00000000dc003986 */ /* 0x0041e8000c101120 */
[----:B------:R0:W-:Y:S04]  /*393c0*/  @P2 STG.E.U8 desc[UR32][R26.64], R5 ;  /* 0x000000051a002986 */ /* 0x0001e8000c101120 */
[----:B------:R0:W-:Y:S01]  /*393d0*/  @P1 STG.E.U8 desc[UR32][R22.64], R13 ;  /* 0x0000000d16001986 */ /* 0x0001e2000c101120 */
[----:B------:R-:W-:Y:S05]  /*393e0*/  @!P0 EXIT ;  /* 0x000000000000894d */ /* 0x000fea0003800000 */
[----:B------:R-:W-:Y:S01]  /*393f0*/  STG.E.U8 desc[UR32][R8.64], R15 ;  /* 0x0000000f08007986 */ /* 0x000fe2000c101120 */
[----:B------:R-:W-:Y:S05]  /*39400*/  EXIT ;  /* 0x000000000000794d */ /* 0x000fea0003800000 */
.L_x_2:
[----:B------:R-:W-:-:S00]  /*39410*/  BRA `(.L_x_2) ;  /* 0xfffffffc00fc7947 */ /* 0x000fc0000383ffff */
[----:B------:R-:W-:-:S00]  /*39420*/  NOP ;  /* 0x0000000000007918 */ /* 0x000fc00000000000 */
        /* <DEDUP_REMOVED lines=13> */
.L_x_3:


//--------------------- .nv.shared.matmul_kernel  --------------------------
	.section	.nv.shared.matmul_kernel,"aw",@nobits
	.sectionflags	@""
	.align	16
	.zero		1024


//--------------------- .nv.shared.reserved.0     --------------------------
	.section	.nv.shared.reserved.0,"aw",@nobits
	.weak		__nv_reservedSMEM_offset_0_alias
	.size		__nv_reservedSMEM_offset_0_alias, 0, 0
	.other		__nv_reservedSMEM_offset_0_alias,@"STO_CUDA_RESERVED_SHARED STV_DEFAULT"
__nv_reservedSMEM_offset_0_alias:
	.zero		0


//--------------------- .nv.constant0.matmul_kernel --------------------------
	.section	.nv.constant0.matmul_kernel,"a",@progbits
	.sectionflags	@""
	.align	4
.nv.constant0.matmul_kernel:
	.zero		608


//--------------------- SYMBOLS --------------------------

	.type		.nv.reservedSmem.offset0,@object
	.size		.nv.reservedSmem.offset0,0x4
